//
// Generated by NVIDIA NVVM Compiler
//
// Compiler Build ID: CL-36424714
// Cuda compilation tools, release 13.0, V13.0.88
// Based on NVVM 20.0.0
//

.version 9.0
.target sm_100
.address_size 64

	// .globl	_Z8fill_vecPfS_i
.global .align 4 .b8 __cudart_i2opi_f[24] = {65, 144, 67, 60, 153, 149, 98, 219, 192, 221, 52, 245, 209, 87, 39, 252, 41, 21, 68, 78, 110, 131, 249, 162};

.visible .entry _Z8fill_vecPfS_i(
	.param .u64 .ptr .align 1 _Z8fill_vecPfS_i_param_0,
	.param .u64 .ptr .align 1 _Z8fill_vecPfS_i_param_1,
	.param .u32 _Z8fill_vecPfS_i_param_2
)
{
	.local .align 4 .b8 	__local_depot0[28];
	.reg .b64 	%SP;
	.reg .b64 	%SPL;
	.reg .pred 	%p<1602>;
	.reg .b32 	%r<8006>;
	.reg .b32 	%f<5793>;
	.reg .b64 	%rd<3611>;
	.reg .b64 	%fd<401>;

	mov.u64 	%SPL, __local_depot0;
	ld.param.u64 	%rd1402, [_Z8fill_vecPfS_i_param_0];
	ld.param.u64 	%rd1403, [_Z8fill_vecPfS_i_param_1];
	ld.param.u32 	%r2802, [_Z8fill_vecPfS_i_param_2];
	add.u64 	%rd1, %SPL, 0;
	mov.u32 	%r2803, %ctaid.x;
	mov.u32 	%r2804, %ntid.x;
	mov.u32 	%r2805, %tid.x;
	mad.lo.s32 	%r1, %r2803, %r2804, %r2805;
	setp.ge.s32 	%p1, %r1, %r2802;
	@%p1 bra 	$L__BB0_1602;
	cvta.to.global.u64 	%rd1405, %rd1403;
	mul.wide.s32 	%rd1406, %r1, 4;
	add.s64 	%rd1407, %rd1405, %rd1406;
	ld.global.f32 	%f1, [%rd1407];
	mul.f32 	%f2, %f1, 0f00000000;
	mul.f32 	%f1400, %f2, 0f3F22F983;
	cvt.rni.s32.f32 	%r7209, %f1400;
	cvt.rn.f32.s32 	%f1401, %r7209;
	fma.rn.f32 	%f1402, %f1401, 0fBFC90FDA, %f2;
	fma.rn.f32 	%f1403, %f1401, 0fB3A22168, %f1402;
	fma.rn.f32 	%f5593, %f1401, 0fA7C234C5, %f1403;
	abs.f32 	%f4, %f2;
	setp.ltu.f32 	%p2, %f4, 0f47CE4780;
	@%p2 bra 	$L__BB0_9;
	setp.neu.f32 	%p3, %f4, 0f7F800000;
	@%p3 bra 	$L__BB0_4;
	mov.f32 	%f1406, 0f00000000;
	mul.rn.f32 	%f5593, %f2, %f1406;
	mov.b32 	%r7209, 0;
	bra.uni 	$L__BB0_9;
$L__BB0_4:
	mov.b32 	%r3, %f2;
	shl.b32 	%r2807, %r3, 8;
	or.b32  	%r4, %r2807, -2147483648;
	mov.b64 	%rd3013, 0;
	mov.b32 	%r7206, 0;
	mov.u64 	%rd3011, __cudart_i2opi_f;
	mov.u64 	%rd3012, %rd1;
$L__BB0_5:
	.pragma "nounroll";
	ld.global.nc.u32 	%r2808, [%rd3011];
	mad.wide.u32 	%rd1410, %r2808, %r4, %rd3013;
	shr.u64 	%rd3013, %rd1410, 32;
	st.local.u32 	[%rd3012], %rd1410;
	add.s32 	%r7206, %r7206, 1;
	add.s64 	%rd3012, %rd3012, 4;
	add.s64 	%rd3011, %rd3011, 4;
	setp.ne.s32 	%p4, %r7206, 6;
	@%p4 bra 	$L__BB0_5;
	shr.u32 	%r2809, %r3, 23;
	st.local.u32 	[%rd1+24], %rd3013;
	and.b32  	%r7, %r2809, 31;
	and.b32  	%r2810, %r2809, 224;
	add.s32 	%r2811, %r2810, -128;
	shr.u32 	%r2812, %r2811, 5;
	mul.wide.u32 	%rd1411, %r2812, 4;
	sub.s64 	%rd8, %rd1, %rd1411;
	ld.local.u32 	%r7207, [%rd8+24];
	ld.local.u32 	%r7208, [%rd8+20];
	setp.eq.s32 	%p5, %r7, 0;
	@%p5 bra 	$L__BB0_8;
	shf.l.wrap.b32 	%r7207, %r7208, %r7207, %r7;
	ld.local.u32 	%r2813, [%rd8+16];
	shf.l.wrap.b32 	%r7208, %r2813, %r7208, %r7;
$L__BB0_8:
	shr.u32 	%r2814, %r7207, 30;
	shf.l.wrap.b32 	%r2815, %r7208, %r7207, 2;
	shl.b32 	%r2816, %r7208, 2;
	shr.u32 	%r2817, %r2815, 31;
	add.s32 	%r2818, %r2817, %r2814;
	neg.s32 	%r2819, %r2818;
	setp.lt.s32 	%p6, %r3, 0;
	selp.b32 	%r7209, %r2819, %r2818, %p6;
	xor.b32  	%r2820, %r2815, %r3;
	shr.s32 	%r2821, %r2815, 31;
	xor.b32  	%r2822, %r2821, %r2815;
	xor.b32  	%r2823, %r2821, %r2816;
	cvt.u64.u32 	%rd1412, %r2822;
	shl.b64 	%rd1413, %rd1412, 32;
	cvt.u64.u32 	%rd1414, %r2823;
	or.b64  	%rd1415, %rd1413, %rd1414;
	cvt.rn.f64.s64 	%fd1, %rd1415;
	mul.f64 	%fd2, %fd1, 0d3BF921FB54442D19;
	cvt.rn.f32.f64 	%f1404, %fd2;
	neg.f32 	%f1405, %f1404;
	setp.lt.s32 	%p7, %r2820, 0;
	selp.f32 	%f5593, %f1405, %f1404, %p7;
$L__BB0_9:
	add.s32 	%r2825, %r7209, 1;
	mul.rn.f32 	%f1407, %f5593, %f5593;
	and.b32  	%r2826, %r7209, 1;
	setp.eq.b32 	%p8, %r2826, 1;
	selp.f32 	%f1408, %f5593, 0f3F800000, %p8;
	fma.rn.f32 	%f1409, %f1407, %f1408, 0f00000000;
	fma.rn.f32 	%f1410, %f1407, 0f37CBAC00, 0fBAB607ED;
	selp.f32 	%f1411, 0fB94D4153, %f1410, %p8;
	selp.f32 	%f1412, 0f3C0885E4, 0f3D2AAABB, %p8;
	fma.rn.f32 	%f1413, %f1411, %f1407, %f1412;
	selp.f32 	%f1414, 0fBE2AAAA8, 0fBEFFFFFF, %p8;
	fma.rn.f32 	%f1415, %f1413, %f1407, %f1414;
	fma.rn.f32 	%f1416, %f1415, %f1409, %f1408;
	and.b32  	%r2827, %r2825, 2;
	setp.eq.s32 	%p9, %r2827, 0;
	mov.f32 	%f1417, 0f00000000;
	sub.f32 	%f1418, %f1417, %f1416;
	selp.f32 	%f8, %f1416, %f1418, %p9;
	mul.f32 	%f1419, %f1, 0f3F22F983;
	cvt.rni.s32.f32 	%r7213, %f1419;
	cvt.rn.f32.s32 	%f1420, %r7213;
	fma.rn.f32 	%f1421, %f1420, 0fBFC90FDA, %f1;
	fma.rn.f32 	%f1422, %f1420, 0fB3A22168, %f1421;
	fma.rn.f32 	%f5594, %f1420, 0fA7C234C5, %f1422;
	abs.f32 	%f10, %f1;
	setp.ltu.f32 	%p10, %f10, 0f47CE4780;
	@%p10 bra 	$L__BB0_17;
	setp.eq.f32 	%p11, %f10, 0f7F800000;
	@%p11 bra 	$L__BB0_16;
	mov.b32 	%r17, %f1;
	shl.b32 	%r2829, %r17, 8;
	or.b32  	%r18, %r2829, -2147483648;
	mov.b64 	%rd3016, 0;
	mov.b32 	%r7210, 0;
	mov.u64 	%rd3014, __cudart_i2opi_f;
	mov.u64 	%rd3015, %rd1;
$L__BB0_12:
	.pragma "nounroll";
	ld.global.nc.u32 	%r2830, [%rd3014];
	mad.wide.u32 	%rd1418, %r2830, %r18, %rd3016;
	shr.u64 	%rd3016, %rd1418, 32;
	st.local.u32 	[%rd3015], %rd1418;
	add.s32 	%r7210, %r7210, 1;
	add.s64 	%rd3015, %rd3015, 4;
	add.s64 	%rd3014, %rd3014, 4;
	setp.ne.s32 	%p12, %r7210, 6;
	@%p12 bra 	$L__BB0_12;
	shr.u32 	%r2831, %r17, 23;
	st.local.u32 	[%rd1+24], %rd3016;
	and.b32  	%r21, %r2831, 31;
	and.b32  	%r2832, %r2831, 224;
	add.s32 	%r2833, %r2832, -128;
	shr.u32 	%r2834, %r2833, 5;
	mul.wide.u32 	%rd1419, %r2834, 4;
	sub.s64 	%rd15, %rd1, %rd1419;
	ld.local.u32 	%r7211, [%rd15+24];
	ld.local.u32 	%r7212, [%rd15+20];
	setp.eq.s32 	%p13, %r21, 0;
	@%p13 bra 	$L__BB0_15;
	shf.l.wrap.b32 	%r7211, %r7212, %r7211, %r21;
	ld.local.u32 	%r2835, [%rd15+16];
	shf.l.wrap.b32 	%r7212, %r2835, %r7212, %r21;
$L__BB0_15:
	shr.u32 	%r2836, %r7211, 30;
	shf.l.wrap.b32 	%r2837, %r7212, %r7211, 2;
	shl.b32 	%r2838, %r7212, 2;
	shr.u32 	%r2839, %r2837, 31;
	add.s32 	%r2840, %r2839, %r2836;
	neg.s32 	%r2841, %r2840;
	setp.lt.s32 	%p14, %r17, 0;
	selp.b32 	%r7213, %r2841, %r2840, %p14;
	xor.b32  	%r2842, %r2837, %r17;
	shr.s32 	%r2843, %r2837, 31;
	xor.b32  	%r2844, %r2843, %r2837;
	xor.b32  	%r2845, %r2843, %r2838;
	cvt.u64.u32 	%rd1420, %r2844;
	shl.b64 	%rd1421, %rd1420, 32;
	cvt.u64.u32 	%rd1422, %r2845;
	or.b64  	%rd1423, %rd1421, %rd1422;
	cvt.rn.f64.s64 	%fd3, %rd1423;
	mul.f64 	%fd4, %fd3, 0d3BF921FB54442D19;
	cvt.rn.f32.f64 	%f1423, %fd4;
	neg.f32 	%f1424, %f1423;
	setp.lt.s32 	%p15, %r2842, 0;
	selp.f32 	%f5594, %f1424, %f1423, %p15;
	bra.uni 	$L__BB0_17;
$L__BB0_16:
	mov.f32 	%f1425, 0f00000000;
	mul.rn.f32 	%f5594, %f1, %f1425;
	mov.b32 	%r7213, 0;
$L__BB0_17:
	add.s32 	%r2847, %r7213, 1;
	mul.rn.f32 	%f1426, %f5594, %f5594;
	and.b32  	%r2848, %r7213, 1;
	setp.eq.b32 	%p16, %r2848, 1;
	selp.f32 	%f1427, %f5594, 0f3F800000, %p16;
	fma.rn.f32 	%f1428, %f1426, %f1427, 0f00000000;
	fma.rn.f32 	%f1429, %f1426, 0f37CBAC00, 0fBAB607ED;
	selp.f32 	%f1430, 0fB94D4153, %f1429, %p16;
	selp.f32 	%f1431, 0f3C0885E4, 0f3D2AAABB, %p16;
	fma.rn.f32 	%f1432, %f1430, %f1426, %f1431;
	selp.f32 	%f1433, 0fBE2AAAA8, 0fBEFFFFFF, %p16;
	fma.rn.f32 	%f1434, %f1432, %f1426, %f1433;
	fma.rn.f32 	%f1435, %f1434, %f1428, %f1427;
	and.b32  	%r2849, %r2847, 2;
	setp.eq.s32 	%p17, %r2849, 0;
	mov.f32 	%f1436, 0f00000000;
	sub.f32 	%f1437, %f1436, %f1435;
	selp.f32 	%f1438, %f1435, %f1437, %p17;
	add.f32 	%f1439, %f8, 0f00000000;
	fma.rn.f32 	%f14, %f1438, 0f3F000000, %f1439;
	add.f32 	%f15, %f1, %f1;
	mul.f32 	%f1440, %f15, 0f3F22F983;
	cvt.rni.s32.f32 	%r7217, %f1440;
	cvt.rn.f32.s32 	%f1441, %r7217;
	fma.rn.f32 	%f1442, %f1441, 0fBFC90FDA, %f15;
	fma.rn.f32 	%f1443, %f1441, 0fB3A22168, %f1442;
	fma.rn.f32 	%f5595, %f1441, 0fA7C234C5, %f1443;
	abs.f32 	%f17, %f15;
	setp.ltu.f32 	%p18, %f17, 0f47CE4780;
	@%p18 bra 	$L__BB0_25;
	setp.eq.f32 	%p19, %f17, 0f7F800000;
	@%p19 bra 	$L__BB0_24;
	mov.b32 	%r31, %f15;
	shl.b32 	%r2851, %r31, 8;
	or.b32  	%r32, %r2851, -2147483648;
	mov.b64 	%rd3019, 0;
	mov.b32 	%r7214, 0;
	mov.u64 	%rd3017, __cudart_i2opi_f;
	mov.u64 	%rd3018, %rd1;
$L__BB0_20:
	.pragma "nounroll";
	ld.global.nc.u32 	%r2852, [%rd3017];
	mad.wide.u32 	%rd1426, %r2852, %r32, %rd3019;
	shr.u64 	%rd3019, %rd1426, 32;
	st.local.u32 	[%rd3018], %rd1426;
	add.s32 	%r7214, %r7214, 1;
	add.s64 	%rd3018, %rd3018, 4;
	add.s64 	%rd3017, %rd3017, 4;
	setp.ne.s32 	%p20, %r7214, 6;
	@%p20 bra 	$L__BB0_20;
	shr.u32 	%r2853, %r31, 23;
	st.local.u32 	[%rd1+24], %rd3019;
	and.b32  	%r35, %r2853, 31;
	and.b32  	%r2854, %r2853, 224;
	add.s32 	%r2855, %r2854, -128;
	shr.u32 	%r2856, %r2855, 5;
	mul.wide.u32 	%rd1427, %r2856, 4;
	sub.s64 	%rd22, %rd1, %rd1427;
	ld.local.u32 	%r7215, [%rd22+24];
	ld.local.u32 	%r7216, [%rd22+20];
	setp.eq.s32 	%p21, %r35, 0;
	@%p21 bra 	$L__BB0_23;
	shf.l.wrap.b32 	%r7215, %r7216, %r7215, %r35;
	ld.local.u32 	%r2857, [%rd22+16];
	shf.l.wrap.b32 	%r7216, %r2857, %r7216, %r35;
$L__BB0_23:
	shr.u32 	%r2858, %r7215, 30;
	shf.l.wrap.b32 	%r2859, %r7216, %r7215, 2;
	shl.b32 	%r2860, %r7216, 2;
	shr.u32 	%r2861, %r2859, 31;
	add.s32 	%r2862, %r2861, %r2858;
	neg.s32 	%r2863, %r2862;
	setp.lt.s32 	%p22, %r31, 0;
	selp.b32 	%r7217, %r2863, %r2862, %p22;
	xor.b32  	%r2864, %r2859, %r31;
	shr.s32 	%r2865, %r2859, 31;
	xor.b32  	%r2866, %r2865, %r2859;
	xor.b32  	%r2867, %r2865, %r2860;
	cvt.u64.u32 	%rd1428, %r2866;
	shl.b64 	%rd1429, %rd1428, 32;
	cvt.u64.u32 	%rd1430, %r2867;
	or.b64  	%rd1431, %rd1429, %rd1430;
	cvt.rn.f64.s64 	%fd5, %rd1431;
	mul.f64 	%fd6, %fd5, 0d3BF921FB54442D19;
	cvt.rn.f32.f64 	%f1444, %fd6;
	neg.f32 	%f1445, %f1444;
	setp.lt.s32 	%p23, %r2864, 0;
	selp.f32 	%f5595, %f1445, %f1444, %p23;
	bra.uni 	$L__BB0_25;
$L__BB0_24:
	mov.f32 	%f1446, 0f00000000;
	mul.rn.f32 	%f5595, %f15, %f1446;
	mov.b32 	%r7217, 0;
$L__BB0_25:
	add.s32 	%r2869, %r7217, 1;
	mul.rn.f32 	%f1447, %f5595, %f5595;
	and.b32  	%r2870, %r7217, 1;
	setp.eq.b32 	%p24, %r2870, 1;
	selp.f32 	%f1448, %f5595, 0f3F800000, %p24;
	fma.rn.f32 	%f1449, %f1447, %f1448, 0f00000000;
	fma.rn.f32 	%f1450, %f1447, 0f37CBAC00, 0fBAB607ED;
	selp.f32 	%f1451, 0fB94D4153, %f1450, %p24;
	selp.f32 	%f1452, 0f3C0885E4, 0f3D2AAABB, %p24;
	fma.rn.f32 	%f1453, %f1451, %f1447, %f1452;
	selp.f32 	%f1454, 0fBE2AAAA8, 0fBEFFFFFF, %p24;
	fma.rn.f32 	%f1455, %f1453, %f1447, %f1454;
	fma.rn.f32 	%f1456, %f1455, %f1449, %f1448;
	and.b32  	%r2871, %r2869, 2;
	setp.eq.s32 	%p25, %r2871, 0;
	mov.f32 	%f1457, 0f00000000;
	sub.f32 	%f1458, %f1457, %f1456;
	selp.f32 	%f1459, %f1456, %f1458, %p25;
	div.rn.f32 	%f1460, %f1459, 0f40400000;
	add.f32 	%f21, %f14, %f1460;
	mul.f32 	%f22, %f1, 0f40400000;
	mul.f32 	%f1461, %f22, 0f3F22F983;
	cvt.rni.s32.f32 	%r7221, %f1461;
	cvt.rn.f32.s32 	%f1462, %r7221;
	fma.rn.f32 	%f1463, %f1462, 0fBFC90FDA, %f22;
	fma.rn.f32 	%f1464, %f1462, 0fB3A22168, %f1463;
	fma.rn.f32 	%f5596, %f1462, 0fA7C234C5, %f1464;
	abs.f32 	%f24, %f22;
	setp.ltu.f32 	%p26, %f24, 0f47CE4780;
	@%p26 bra 	$L__BB0_33;
	setp.eq.f32 	%p27, %f24, 0f7F800000;
	@%p27 bra 	$L__BB0_32;
	mov.b32 	%r45, %f22;
	shl.b32 	%r2873, %r45, 8;
	or.b32  	%r46, %r2873, -2147483648;
	mov.b64 	%rd3022, 0;
	mov.b32 	%r7218, 0;
	mov.u64 	%rd3020, __cudart_i2opi_f;
	mov.u64 	%rd3021, %rd1;
$L__BB0_28:
	.pragma "nounroll";
	ld.global.nc.u32 	%r2874, [%rd3020];
	mad.wide.u32 	%rd1434, %r2874, %r46, %rd3022;
	shr.u64 	%rd3022, %rd1434, 32;
	st.local.u32 	[%rd3021], %rd1434;
	add.s32 	%r7218, %r7218, 1;
	add.s64 	%rd3021, %rd3021, 4;
	add.s64 	%rd3020, %rd3020, 4;
	setp.ne.s32 	%p28, %r7218, 6;
	@%p28 bra 	$L__BB0_28;
	shr.u32 	%r2875, %r45, 23;
	st.local.u32 	[%rd1+24], %rd3022;
	and.b32  	%r49, %r2875, 31;
	and.b32  	%r2876, %r2875, 224;
	add.s32 	%r2877, %r2876, -128;
	shr.u32 	%r2878, %r2877, 5;
	mul.wide.u32 	%rd1435, %r2878, 4;
	sub.s64 	%rd29, %rd1, %rd1435;
	ld.local.u32 	%r7219, [%rd29+24];
	ld.local.u32 	%r7220, [%rd29+20];
	setp.eq.s32 	%p29, %r49, 0;
	@%p29 bra 	$L__BB0_31;
	shf.l.wrap.b32 	%r7219, %r7220, %r7219, %r49;
	ld.local.u32 	%r2879, [%rd29+16];
	shf.l.wrap.b32 	%r7220, %r2879, %r7220, %r49;
$L__BB0_31:
	shr.u32 	%r2880, %r7219, 30;
	shf.l.wrap.b32 	%r2881, %r7220, %r7219, 2;
	shl.b32 	%r2882, %r7220, 2;
	shr.u32 	%r2883, %r2881, 31;
	add.s32 	%r2884, %r2883, %r2880;
	neg.s32 	%r2885, %r2884;
	setp.lt.s32 	%p30, %r45, 0;
	selp.b32 	%r7221, %r2885, %r2884, %p30;
	xor.b32  	%r2886, %r2881, %r45;
	shr.s32 	%r2887, %r2881, 31;
	xor.b32  	%r2888, %r2887, %r2881;
	xor.b32  	%r2889, %r2887, %r2882;
	cvt.u64.u32 	%rd1436, %r2888;
	shl.b64 	%rd1437, %rd1436, 32;
	cvt.u64.u32 	%rd1438, %r2889;
	or.b64  	%rd1439, %rd1437, %rd1438;
	cvt.rn.f64.s64 	%fd7, %rd1439;
	mul.f64 	%fd8, %fd7, 0d3BF921FB54442D19;
	cvt.rn.f32.f64 	%f1465, %fd8;
	neg.f32 	%f1466, %f1465;
	setp.lt.s32 	%p31, %r2886, 0;
	selp.f32 	%f5596, %f1466, %f1465, %p31;
	bra.uni 	$L__BB0_33;
$L__BB0_32:
	mov.f32 	%f1467, 0f00000000;
	mul.rn.f32 	%f5596, %f22, %f1467;
	mov.b32 	%r7221, 0;
$L__BB0_33:
	add.s32 	%r2891, %r7221, 1;
	mul.rn.f32 	%f1468, %f5596, %f5596;
	and.b32  	%r2892, %r7221, 1;
	setp.eq.b32 	%p32, %r2892, 1;
	selp.f32 	%f1469, %f5596, 0f3F800000, %p32;
	fma.rn.f32 	%f1470, %f1468, %f1469, 0f00000000;
	fma.rn.f32 	%f1471, %f1468, 0f37CBAC00, 0fBAB607ED;
	selp.f32 	%f1472, 0fB94D4153, %f1471, %p32;
	selp.f32 	%f1473, 0f3C0885E4, 0f3D2AAABB, %p32;
	fma.rn.f32 	%f1474, %f1472, %f1468, %f1473;
	selp.f32 	%f1475, 0fBE2AAAA8, 0fBEFFFFFF, %p32;
	fma.rn.f32 	%f1476, %f1474, %f1468, %f1475;
	fma.rn.f32 	%f1477, %f1476, %f1470, %f1469;
	and.b32  	%r2893, %r2891, 2;
	setp.eq.s32 	%p33, %r2893, 0;
	mov.f32 	%f1478, 0f00000000;
	sub.f32 	%f1479, %f1478, %f1477;
	selp.f32 	%f1480, %f1477, %f1479, %p33;
	fma.rn.f32 	%f28, %f1480, 0f3E800000, %f21;
	mul.f32 	%f29, %f1, 0f40800000;
	mul.f32 	%f1481, %f29, 0f3F22F983;
	cvt.rni.s32.f32 	%r7225, %f1481;
	cvt.rn.f32.s32 	%f1482, %r7225;
	fma.rn.f32 	%f1483, %f1482, 0fBFC90FDA, %f29;
	fma.rn.f32 	%f1484, %f1482, 0fB3A22168, %f1483;
	fma.rn.f32 	%f5597, %f1482, 0fA7C234C5, %f1484;
	abs.f32 	%f31, %f29;
	setp.ltu.f32 	%p34, %f31, 0f47CE4780;
	@%p34 bra 	$L__BB0_41;
	setp.eq.f32 	%p35, %f31, 0f7F800000;
	@%p35 bra 	$L__BB0_40;
	mov.b32 	%r59, %f29;
	shl.b32 	%r2895, %r59, 8;
	or.b32  	%r60, %r2895, -2147483648;
	mov.b64 	%rd3025, 0;
	mov.b32 	%r7222, 0;
	mov.u64 	%rd3023, __cudart_i2opi_f;
	mov.u64 	%rd3024, %rd1;
$L__BB0_36:
	.pragma "nounroll";
	ld.global.nc.u32 	%r2896, [%rd3023];
	mad.wide.u32 	%rd1442, %r2896, %r60, %rd3025;
	shr.u64 	%rd3025, %rd1442, 32;
	st.local.u32 	[%rd3024], %rd1442;
	add.s32 	%r7222, %r7222, 1;
	add.s64 	%rd3024, %rd3024, 4;
	add.s64 	%rd3023, %rd3023, 4;
	setp.ne.s32 	%p36, %r7222, 6;
	@%p36 bra 	$L__BB0_36;
	shr.u32 	%r2897, %r59, 23;
	st.local.u32 	[%rd1+24], %rd3025;
	and.b32  	%r63, %r2897, 31;
	and.b32  	%r2898, %r2897, 224;
	add.s32 	%r2899, %r2898, -128;
	shr.u32 	%r2900, %r2899, 5;
	mul.wide.u32 	%rd1443, %r2900, 4;
	sub.s64 	%rd36, %rd1, %rd1443;
	ld.local.u32 	%r7223, [%rd36+24];
	ld.local.u32 	%r7224, [%rd36+20];
	setp.eq.s32 	%p37, %r63, 0;
	@%p37 bra 	$L__BB0_39;
	shf.l.wrap.b32 	%r7223, %r7224, %r7223, %r63;
	ld.local.u32 	%r2901, [%rd36+16];
	shf.l.wrap.b32 	%r7224, %r2901, %r7224, %r63;
$L__BB0_39:
	shr.u32 	%r2902, %r7223, 30;
	shf.l.wrap.b32 	%r2903, %r7224, %r7223, 2;
	shl.b32 	%r2904, %r7224, 2;
	shr.u32 	%r2905, %r2903, 31;
	add.s32 	%r2906, %r2905, %r2902;
	neg.s32 	%r2907, %r2906;
	setp.lt.s32 	%p38, %r59, 0;
	selp.b32 	%r7225, %r2907, %r2906, %p38;
	xor.b32  	%r2908, %r2903, %r59;
	shr.s32 	%r2909, %r2903, 31;
	xor.b32  	%r2910, %r2909, %r2903;
	xor.b32  	%r2911, %r2909, %r2904;
	cvt.u64.u32 	%rd1444, %r2910;
	shl.b64 	%rd1445, %rd1444, 32;
	cvt.u64.u32 	%rd1446, %r2911;
	or.b64  	%rd1447, %rd1445, %rd1446;
	cvt.rn.f64.s64 	%fd9, %rd1447;
	mul.f64 	%fd10, %fd9, 0d3BF921FB54442D19;
	cvt.rn.f32.f64 	%f1485, %fd10;
	neg.f32 	%f1486, %f1485;
	setp.lt.s32 	%p39, %r2908, 0;
	selp.f32 	%f5597, %f1486, %f1485, %p39;
	bra.uni 	$L__BB0_41;
$L__BB0_40:
	mov.f32 	%f1487, 0f00000000;
	mul.rn.f32 	%f5597, %f29, %f1487;
	mov.b32 	%r7225, 0;
$L__BB0_41:
	add.s32 	%r2913, %r7225, 1;
	mul.rn.f32 	%f1488, %f5597, %f5597;
	and.b32  	%r2914, %r7225, 1;
	setp.eq.b32 	%p40, %r2914, 1;
	selp.f32 	%f1489, %f5597, 0f3F800000, %p40;
	fma.rn.f32 	%f1490, %f1488, %f1489, 0f00000000;
	fma.rn.f32 	%f1491, %f1488, 0f37CBAC00, 0fBAB607ED;
	selp.f32 	%f1492, 0fB94D4153, %f1491, %p40;
	selp.f32 	%f1493, 0f3C0885E4, 0f3D2AAABB, %p40;
	fma.rn.f32 	%f1494, %f1492, %f1488, %f1493;
	selp.f32 	%f1495, 0fBE2AAAA8, 0fBEFFFFFF, %p40;
	fma.rn.f32 	%f1496, %f1494, %f1488, %f1495;
	fma.rn.f32 	%f1497, %f1496, %f1490, %f1489;
	and.b32  	%r2915, %r2913, 2;
	setp.eq.s32 	%p41, %r2915, 0;
	mov.f32 	%f1498, 0f00000000;
	sub.f32 	%f1499, %f1498, %f1497;
	selp.f32 	%f1500, %f1497, %f1499, %p41;
	div.rn.f32 	%f1501, %f1500, 0f40A00000;
	add.f32 	%f35, %f28, %f1501;
	mul.f32 	%f36, %f1, 0f40A00000;
	mul.f32 	%f1502, %f36, 0f3F22F983;
	cvt.rni.s32.f32 	%r7229, %f1502;
	cvt.rn.f32.s32 	%f1503, %r7229;
	fma.rn.f32 	%f1504, %f1503, 0fBFC90FDA, %f36;
	fma.rn.f32 	%f1505, %f1503, 0fB3A22168, %f1504;
	fma.rn.f32 	%f5598, %f1503, 0fA7C234C5, %f1505;
	abs.f32 	%f38, %f36;
	setp.ltu.f32 	%p42, %f38, 0f47CE4780;
	@%p42 bra 	$L__BB0_49;
	setp.eq.f32 	%p43, %f38, 0f7F800000;
	@%p43 bra 	$L__BB0_48;
	mov.b32 	%r73, %f36;
	shl.b32 	%r2917, %r73, 8;
	or.b32  	%r74, %r2917, -2147483648;
	mov.b64 	%rd3028, 0;
	mov.b32 	%r7226, 0;
	mov.u64 	%rd3026, __cudart_i2opi_f;
	mov.u64 	%rd3027, %rd1;
$L__BB0_44:
	.pragma "nounroll";
	ld.global.nc.u32 	%r2918, [%rd3026];
	mad.wide.u32 	%rd1450, %r2918, %r74, %rd3028;
	shr.u64 	%rd3028, %rd1450, 32;
	st.local.u32 	[%rd3027], %rd1450;
	add.s32 	%r7226, %r7226, 1;
	add.s64 	%rd3027, %rd3027, 4;
	add.s64 	%rd3026, %rd3026, 4;
	setp.ne.s32 	%p44, %r7226, 6;
	@%p44 bra 	$L__BB0_44;
	shr.u32 	%r2919, %r73, 23;
	st.local.u32 	[%rd1+24], %rd3028;
	and.b32  	%r77, %r2919, 31;
	and.b32  	%r2920, %r2919, 224;
	add.s32 	%r2921, %r2920, -128;
	shr.u32 	%r2922, %r2921, 5;
	mul.wide.u32 	%rd1451, %r2922, 4;
	sub.s64 	%rd43, %rd1, %rd1451;
	ld.local.u32 	%r7227, [%rd43+24];
	ld.local.u32 	%r7228, [%rd43+20];
	setp.eq.s32 	%p45, %r77, 0;
	@%p45 bra 	$L__BB0_47;
	shf.l.wrap.b32 	%r7227, %r7228, %r7227, %r77;
	ld.local.u32 	%r2923, [%rd43+16];
	shf.l.wrap.b32 	%r7228, %r2923, %r7228, %r77;
$L__BB0_47:
	shr.u32 	%r2924, %r7227, 30;
	shf.l.wrap.b32 	%r2925, %r7228, %r7227, 2;
	shl.b32 	%r2926, %r7228, 2;
	shr.u32 	%r2927, %r2925, 31;
	add.s32 	%r2928, %r2927, %r2924;
	neg.s32 	%r2929, %r2928;
	setp.lt.s32 	%p46, %r73, 0;
	selp.b32 	%r7229, %r2929, %r2928, %p46;
	xor.b32  	%r2930, %r2925, %r73;
	shr.s32 	%r2931, %r2925, 31;
	xor.b32  	%r2932, %r2931, %r2925;
	xor.b32  	%r2933, %r2931, %r2926;
	cvt.u64.u32 	%rd1452, %r2932;
	shl.b64 	%rd1453, %rd1452, 32;
	cvt.u64.u32 	%rd1454, %r2933;
	or.b64  	%rd1455, %rd1453, %rd1454;
	cvt.rn.f64.s64 	%fd11, %rd1455;
	mul.f64 	%fd12, %fd11, 0d3BF921FB54442D19;
	cvt.rn.f32.f64 	%f1506, %fd12;
	neg.f32 	%f1507, %f1506;
	setp.lt.s32 	%p47, %r2930, 0;
	selp.f32 	%f5598, %f1507, %f1506, %p47;
	bra.uni 	$L__BB0_49;
$L__BB0_48:
	mov.f32 	%f1508, 0f00000000;
	mul.rn.f32 	%f5598, %f36, %f1508;
	mov.b32 	%r7229, 0;
$L__BB0_49:
	add.s32 	%r2935, %r7229, 1;
	mul.rn.f32 	%f1509, %f5598, %f5598;
	and.b32  	%r2936, %r7229, 1;
	setp.eq.b32 	%p48, %r2936, 1;
	selp.f32 	%f1510, %f5598, 0f3F800000, %p48;
	fma.rn.f32 	%f1511, %f1509, %f1510, 0f00000000;
	fma.rn.f32 	%f1512, %f1509, 0f37CBAC00, 0fBAB607ED;
	selp.f32 	%f1513, 0fB94D4153, %f1512, %p48;
	selp.f32 	%f1514, 0f3C0885E4, 0f3D2AAABB, %p48;
	fma.rn.f32 	%f1515, %f1513, %f1509, %f1514;
	selp.f32 	%f1516, 0fBE2AAAA8, 0fBEFFFFFF, %p48;
	fma.rn.f32 	%f1517, %f1515, %f1509, %f1516;
	fma.rn.f32 	%f1518, %f1517, %f1511, %f1510;
	and.b32  	%r2937, %r2935, 2;
	setp.eq.s32 	%p49, %r2937, 0;
	mov.f32 	%f1519, 0f00000000;
	sub.f32 	%f1520, %f1519, %f1518;
	selp.f32 	%f1521, %f1518, %f1520, %p49;
	div.rn.f32 	%f1522, %f1521, 0f40C00000;
	add.f32 	%f42, %f35, %f1522;
	mul.f32 	%f43, %f1, 0f40C00000;
	mul.f32 	%f1523, %f43, 0f3F22F983;
	cvt.rni.s32.f32 	%r7233, %f1523;
	cvt.rn.f32.s32 	%f1524, %r7233;
	fma.rn.f32 	%f1525, %f1524, 0fBFC90FDA, %f43;
	fma.rn.f32 	%f1526, %f1524, 0fB3A22168, %f1525;
	fma.rn.f32 	%f5599, %f1524, 0fA7C234C5, %f1526;
	abs.f32 	%f45, %f43;
	setp.ltu.f32 	%p50, %f45, 0f47CE4780;
	@%p50 bra 	$L__BB0_57;
	setp.eq.f32 	%p51, %f45, 0f7F800000;
	@%p51 bra 	$L__BB0_56;
	mov.b32 	%r87, %f43;
	shl.b32 	%r2939, %r87, 8;
	or.b32  	%r88, %r2939, -2147483648;
	mov.b64 	%rd3031, 0;
	mov.b32 	%r7230, 0;
	mov.u64 	%rd3029, __cudart_i2opi_f;
	mov.u64 	%rd3030, %rd1;
$L__BB0_52:
	.pragma "nounroll";
	ld.global.nc.u32 	%r2940, [%rd3029];
	mad.wide.u32 	%rd1458, %r2940, %r88, %rd3031;
	shr.u64 	%rd3031, %rd1458, 32;
	st.local.u32 	[%rd3030], %rd1458;
	add.s32 	%r7230, %r7230, 1;
	add.s64 	%rd3030, %rd3030, 4;
	add.s64 	%rd3029, %rd3029, 4;
	setp.ne.s32 	%p52, %r7230, 6;
	@%p52 bra 	$L__BB0_52;
	shr.u32 	%r2941, %r87, 23;
	st.local.u32 	[%rd1+24], %rd3031;
	and.b32  	%r91, %r2941, 31;
	and.b32  	%r2942, %r2941, 224;
	add.s32 	%r2943, %r2942, -128;
	shr.u32 	%r2944, %r2943, 5;
	mul.wide.u32 	%rd1459, %r2944, 4;
	sub.s64 	%rd50, %rd1, %rd1459;
	ld.local.u32 	%r7231, [%rd50+24];
	ld.local.u32 	%r7232, [%rd50+20];
	setp.eq.s32 	%p53, %r91, 0;
	@%p53 bra 	$L__BB0_55;
	shf.l.wrap.b32 	%r7231, %r7232, %r7231, %r91;
	ld.local.u32 	%r2945, [%rd50+16];
	shf.l.wrap.b32 	%r7232, %r2945, %r7232, %r91;
$L__BB0_55:
	shr.u32 	%r2946, %r7231, 30;
	shf.l.wrap.b32 	%r2947, %r7232, %r7231, 2;
	shl.b32 	%r2948, %r7232, 2;
	shr.u32 	%r2949, %r2947, 31;
	add.s32 	%r2950, %r2949, %r2946;
	neg.s32 	%r2951, %r2950;
	setp.lt.s32 	%p54, %r87, 0;
	selp.b32 	%r7233, %r2951, %r2950, %p54;
	xor.b32  	%r2952, %r2947, %r87;
	shr.s32 	%r2953, %r2947, 31;
	xor.b32  	%r2954, %r2953, %r2947;
	xor.b32  	%r2955, %r2953, %r2948;
	cvt.u64.u32 	%rd1460, %r2954;
	shl.b64 	%rd1461, %rd1460, 32;
	cvt.u64.u32 	%rd1462, %r2955;
	or.b64  	%rd1463, %rd1461, %rd1462;
	cvt.rn.f64.s64 	%fd13, %rd1463;
	mul.f64 	%fd14, %fd13, 0d3BF921FB54442D19;
	cvt.rn.f32.f64 	%f1527, %fd14;
	neg.f32 	%f1528, %f1527;
	setp.lt.s32 	%p55, %r2952, 0;
	selp.f32 	%f5599, %f1528, %f1527, %p55;
	bra.uni 	$L__BB0_57;
$L__BB0_56:
	mov.f32 	%f1529, 0f00000000;
	mul.rn.f32 	%f5599, %f43, %f1529;
	mov.b32 	%r7233, 0;
$L__BB0_57:
	add.s32 	%r2957, %r7233, 1;
	mul.rn.f32 	%f1530, %f5599, %f5599;
	and.b32  	%r2958, %r7233, 1;
	setp.eq.b32 	%p56, %r2958, 1;
	selp.f32 	%f1531, %f5599, 0f3F800000, %p56;
	fma.rn.f32 	%f1532, %f1530, %f1531, 0f00000000;
	fma.rn.f32 	%f1533, %f1530, 0f37CBAC00, 0fBAB607ED;
	selp.f32 	%f1534, 0fB94D4153, %f1533, %p56;
	selp.f32 	%f1535, 0f3C0885E4, 0f3D2AAABB, %p56;
	fma.rn.f32 	%f1536, %f1534, %f1530, %f1535;
	selp.f32 	%f1537, 0fBE2AAAA8, 0fBEFFFFFF, %p56;
	fma.rn.f32 	%f1538, %f1536, %f1530, %f1537;
	fma.rn.f32 	%f1539, %f1538, %f1532, %f1531;
	and.b32  	%r2959, %r2957, 2;
	setp.eq.s32 	%p57, %r2959, 0;
	mov.f32 	%f1540, 0f00000000;
	sub.f32 	%f1541, %f1540, %f1539;
	selp.f32 	%f1542, %f1539, %f1541, %p57;
	div.rn.f32 	%f1543, %f1542, 0f40E00000;
	add.f32 	%f49, %f42, %f1543;
	mul.f32 	%f50, %f1, 0f40E00000;
	mul.f32 	%f1544, %f50, 0f3F22F983;
	cvt.rni.s32.f32 	%r7237, %f1544;
	cvt.rn.f32.s32 	%f1545, %r7237;
	fma.rn.f32 	%f1546, %f1545, 0fBFC90FDA, %f50;
	fma.rn.f32 	%f1547, %f1545, 0fB3A22168, %f1546;
	fma.rn.f32 	%f5600, %f1545, 0fA7C234C5, %f1547;
	abs.f32 	%f52, %f50;
	setp.ltu.f32 	%p58, %f52, 0f47CE4780;
	@%p58 bra 	$L__BB0_65;
	setp.eq.f32 	%p59, %f52, 0f7F800000;
	@%p59 bra 	$L__BB0_64;
	mov.b32 	%r101, %f50;
	shl.b32 	%r2961, %r101, 8;
	or.b32  	%r102, %r2961, -2147483648;
	mov.b64 	%rd3034, 0;
	mov.b32 	%r7234, 0;
	mov.u64 	%rd3032, __cudart_i2opi_f;
	mov.u64 	%rd3033, %rd1;
$L__BB0_60:
	.pragma "nounroll";
	ld.global.nc.u32 	%r2962, [%rd3032];
	mad.wide.u32 	%rd1466, %r2962, %r102, %rd3034;
	shr.u64 	%rd3034, %rd1466, 32;
	st.local.u32 	[%rd3033], %rd1466;
	add.s32 	%r7234, %r7234, 1;
	add.s64 	%rd3033, %rd3033, 4;
	add.s64 	%rd3032, %rd3032, 4;
	setp.ne.s32 	%p60, %r7234, 6;
	@%p60 bra 	$L__BB0_60;
	shr.u32 	%r2963, %r101, 23;
	st.local.u32 	[%rd1+24], %rd3034;
	and.b32  	%r105, %r2963, 31;
	and.b32  	%r2964, %r2963, 224;
	add.s32 	%r2965, %r2964, -128;
	shr.u32 	%r2966, %r2965, 5;
	mul.wide.u32 	%rd1467, %r2966, 4;
	sub.s64 	%rd57, %rd1, %rd1467;
	ld.local.u32 	%r7235, [%rd57+24];
	ld.local.u32 	%r7236, [%rd57+20];
	setp.eq.s32 	%p61, %r105, 0;
	@%p61 bra 	$L__BB0_63;
	shf.l.wrap.b32 	%r7235, %r7236, %r7235, %r105;
	ld.local.u32 	%r2967, [%rd57+16];
	shf.l.wrap.b32 	%r7236, %r2967, %r7236, %r105;
$L__BB0_63:
	shr.u32 	%r2968, %r7235, 30;
	shf.l.wrap.b32 	%r2969, %r7236, %r7235, 2;
	shl.b32 	%r2970, %r7236, 2;
	shr.u32 	%r2971, %r2969, 31;
	add.s32 	%r2972, %r2971, %r2968;
	neg.s32 	%r2973, %r2972;
	setp.lt.s32 	%p62, %r101, 0;
	selp.b32 	%r7237, %r2973, %r2972, %p62;
	xor.b32  	%r2974, %r2969, %r101;
	shr.s32 	%r2975, %r2969, 31;
	xor.b32  	%r2976, %r2975, %r2969;
	xor.b32  	%r2977, %r2975, %r2970;
	cvt.u64.u32 	%rd1468, %r2976;
	shl.b64 	%rd1469, %rd1468, 32;
	cvt.u64.u32 	%rd1470, %r2977;
	or.b64  	%rd1471, %rd1469, %rd1470;
	cvt.rn.f64.s64 	%fd15, %rd1471;
	mul.f64 	%fd16, %fd15, 0d3BF921FB54442D19;
	cvt.rn.f32.f64 	%f1548, %fd16;
	neg.f32 	%f1549, %f1548;
	setp.lt.s32 	%p63, %r2974, 0;
	selp.f32 	%f5600, %f1549, %f1548, %p63;
	bra.uni 	$L__BB0_65;
$L__BB0_64:
	mov.f32 	%f1550, 0f00000000;
	mul.rn.f32 	%f5600, %f50, %f1550;
	mov.b32 	%r7237, 0;
$L__BB0_65:
	add.s32 	%r2979, %r7237, 1;
	mul.rn.f32 	%f1551, %f5600, %f5600;
	and.b32  	%r2980, %r7237, 1;
	setp.eq.b32 	%p64, %r2980, 1;
	selp.f32 	%f1552, %f5600, 0f3F800000, %p64;
	fma.rn.f32 	%f1553, %f1551, %f1552, 0f00000000;
	fma.rn.f32 	%f1554, %f1551, 0f37CBAC00, 0fBAB607ED;
	selp.f32 	%f1555, 0fB94D4153, %f1554, %p64;
	selp.f32 	%f1556, 0f3C0885E4, 0f3D2AAABB, %p64;
	fma.rn.f32 	%f1557, %f1555, %f1551, %f1556;
	selp.f32 	%f1558, 0fBE2AAAA8, 0fBEFFFFFF, %p64;
	fma.rn.f32 	%f1559, %f1557, %f1551, %f1558;
	fma.rn.f32 	%f1560, %f1559, %f1553, %f1552;
	and.b32  	%r2981, %r2979, 2;
	setp.eq.s32 	%p65, %r2981, 0;
	mov.f32 	%f1561, 0f00000000;
	sub.f32 	%f1562, %f1561, %f1560;
	selp.f32 	%f1563, %f1560, %f1562, %p65;
	fma.rn.f32 	%f56, %f1563, 0f3E000000, %f49;
	mul.f32 	%f57, %f1, 0f41000000;
	mul.f32 	%f1564, %f57, 0f3F22F983;
	cvt.rni.s32.f32 	%r7241, %f1564;
	cvt.rn.f32.s32 	%f1565, %r7241;
	fma.rn.f32 	%f1566, %f1565, 0fBFC90FDA, %f57;
	fma.rn.f32 	%f1567, %f1565, 0fB3A22168, %f1566;
	fma.rn.f32 	%f5601, %f1565, 0fA7C234C5, %f1567;
	abs.f32 	%f59, %f57;
	setp.ltu.f32 	%p66, %f59, 0f47CE4780;
	@%p66 bra 	$L__BB0_73;
	setp.eq.f32 	%p67, %f59, 0f7F800000;
	@%p67 bra 	$L__BB0_72;
	mov.b32 	%r115, %f57;
	shl.b32 	%r2983, %r115, 8;
	or.b32  	%r116, %r2983, -2147483648;
	mov.b64 	%rd3037, 0;
	mov.b32 	%r7238, 0;
	mov.u64 	%rd3035, __cudart_i2opi_f;
	mov.u64 	%rd3036, %rd1;
$L__BB0_68:
	.pragma "nounroll";
	ld.global.nc.u32 	%r2984, [%rd3035];
	mad.wide.u32 	%rd1474, %r2984, %r116, %rd3037;
	shr.u64 	%rd3037, %rd1474, 32;
	st.local.u32 	[%rd3036], %rd1474;
	add.s32 	%r7238, %r7238, 1;
	add.s64 	%rd3036, %rd3036, 4;
	add.s64 	%rd3035, %rd3035, 4;
	setp.ne.s32 	%p68, %r7238, 6;
	@%p68 bra 	$L__BB0_68;
	shr.u32 	%r2985, %r115, 23;
	st.local.u32 	[%rd1+24], %rd3037;
	and.b32  	%r119, %r2985, 31;
	and.b32  	%r2986, %r2985, 224;
	add.s32 	%r2987, %r2986, -128;
	shr.u32 	%r2988, %r2987, 5;
	mul.wide.u32 	%rd1475, %r2988, 4;
	sub.s64 	%rd64, %rd1, %rd1475;
	ld.local.u32 	%r7239, [%rd64+24];
	ld.local.u32 	%r7240, [%rd64+20];
	setp.eq.s32 	%p69, %r119, 0;
	@%p69 bra 	$L__BB0_71;
	shf.l.wrap.b32 	%r7239, %r7240, %r7239, %r119;
	ld.local.u32 	%r2989, [%rd64+16];
	shf.l.wrap.b32 	%r7240, %r2989, %r7240, %r119;
$L__BB0_71:
	shr.u32 	%r2990, %r7239, 30;
	shf.l.wrap.b32 	%r2991, %r7240, %r7239, 2;
	shl.b32 	%r2992, %r7240, 2;
	shr.u32 	%r2993, %r2991, 31;
	add.s32 	%r2994, %r2993, %r2990;
	neg.s32 	%r2995, %r2994;
	setp.lt.s32 	%p70, %r115, 0;
	selp.b32 	%r7241, %r2995, %r2994, %p70;
	xor.b32  	%r2996, %r2991, %r115;
	shr.s32 	%r2997, %r2991, 31;
	xor.b32  	%r2998, %r2997, %r2991;
	xor.b32  	%r2999, %r2997, %r2992;
	cvt.u64.u32 	%rd1476, %r2998;
	shl.b64 	%rd1477, %rd1476, 32;
	cvt.u64.u32 	%rd1478, %r2999;
	or.b64  	%rd1479, %rd1477, %rd1478;
	cvt.rn.f64.s64 	%fd17, %rd1479;
	mul.f64 	%fd18, %fd17, 0d3BF921FB54442D19;
	cvt.rn.f32.f64 	%f1568, %fd18;
	neg.f32 	%f1569, %f1568;
	setp.lt.s32 	%p71, %r2996, 0;
	selp.f32 	%f5601, %f1569, %f1568, %p71;
	bra.uni 	$L__BB0_73;
$L__BB0_72:
	mov.f32 	%f1570, 0f00000000;
	mul.rn.f32 	%f5601, %f57, %f1570;
	mov.b32 	%r7241, 0;
$L__BB0_73:
	add.s32 	%r3001, %r7241, 1;
	mul.rn.f32 	%f1571, %f5601, %f5601;
	and.b32  	%r3002, %r7241, 1;
	setp.eq.b32 	%p72, %r3002, 1;
	selp.f32 	%f1572, %f5601, 0f3F800000, %p72;
	fma.rn.f32 	%f1573, %f1571, %f1572, 0f00000000;
	fma.rn.f32 	%f1574, %f1571, 0f37CBAC00, 0fBAB607ED;
	selp.f32 	%f1575, 0fB94D4153, %f1574, %p72;
	selp.f32 	%f1576, 0f3C0885E4, 0f3D2AAABB, %p72;
	fma.rn.f32 	%f1577, %f1575, %f1571, %f1576;
	selp.f32 	%f1578, 0fBE2AAAA8, 0fBEFFFFFF, %p72;
	fma.rn.f32 	%f1579, %f1577, %f1571, %f1578;
	fma.rn.f32 	%f1580, %f1579, %f1573, %f1572;
	and.b32  	%r3003, %r3001, 2;
	setp.eq.s32 	%p73, %r3003, 0;
	mov.f32 	%f1581, 0f00000000;
	sub.f32 	%f1582, %f1581, %f1580;
	selp.f32 	%f1583, %f1580, %f1582, %p73;
	div.rn.f32 	%f1584, %f1583, 0f41100000;
	add.f32 	%f63, %f56, %f1584;
	mul.f32 	%f64, %f1, 0f41100000;
	mul.f32 	%f1585, %f64, 0f3F22F983;
	cvt.rni.s32.f32 	%r7245, %f1585;
	cvt.rn.f32.s32 	%f1586, %r7245;
	fma.rn.f32 	%f1587, %f1586, 0fBFC90FDA, %f64;
	fma.rn.f32 	%f1588, %f1586, 0fB3A22168, %f1587;
	fma.rn.f32 	%f5602, %f1586, 0fA7C234C5, %f1588;
	abs.f32 	%f66, %f64;
	setp.ltu.f32 	%p74, %f66, 0f47CE4780;
	@%p74 bra 	$L__BB0_81;
	setp.eq.f32 	%p75, %f66, 0f7F800000;
	@%p75 bra 	$L__BB0_80;
	mov.b32 	%r129, %f64;
	shl.b32 	%r3005, %r129, 8;
	or.b32  	%r130, %r3005, -2147483648;
	mov.b64 	%rd3040, 0;
	mov.b32 	%r7242, 0;
	mov.u64 	%rd3038, __cudart_i2opi_f;
	mov.u64 	%rd3039, %rd1;
$L__BB0_76:
	.pragma "nounroll";
	ld.global.nc.u32 	%r3006, [%rd3038];
	mad.wide.u32 	%rd1482, %r3006, %r130, %rd3040;
	shr.u64 	%rd3040, %rd1482, 32;
	st.local.u32 	[%rd3039], %rd1482;
	add.s32 	%r7242, %r7242, 1;
	add.s64 	%rd3039, %rd3039, 4;
	add.s64 	%rd3038, %rd3038, 4;
	setp.ne.s32 	%p76, %r7242, 6;
	@%p76 bra 	$L__BB0_76;
	shr.u32 	%r3007, %r129, 23;
	st.local.u32 	[%rd1+24], %rd3040;
	and.b32  	%r133, %r3007, 31;
	and.b32  	%r3008, %r3007, 224;
	add.s32 	%r3009, %r3008, -128;
	shr.u32 	%r3010, %r3009, 5;
	mul.wide.u32 	%rd1483, %r3010, 4;
	sub.s64 	%rd71, %rd1, %rd1483;
	ld.local.u32 	%r7243, [%rd71+24];
	ld.local.u32 	%r7244, [%rd71+20];
	setp.eq.s32 	%p77, %r133, 0;
	@%p77 bra 	$L__BB0_79;
	shf.l.wrap.b32 	%r7243, %r7244, %r7243, %r133;
	ld.local.u32 	%r3011, [%rd71+16];
	shf.l.wrap.b32 	%r7244, %r3011, %r7244, %r133;
$L__BB0_79:
	shr.u32 	%r3012, %r7243, 30;
	shf.l.wrap.b32 	%r3013, %r7244, %r7243, 2;
	shl.b32 	%r3014, %r7244, 2;
	shr.u32 	%r3015, %r3013, 31;
	add.s32 	%r3016, %r3015, %r3012;
	neg.s32 	%r3017, %r3016;
	setp.lt.s32 	%p78, %r129, 0;
	selp.b32 	%r7245, %r3017, %r3016, %p78;
	xor.b32  	%r3018, %r3013, %r129;
	shr.s32 	%r3019, %r3013, 31;
	xor.b32  	%r3020, %r3019, %r3013;
	xor.b32  	%r3021, %r3019, %r3014;
	cvt.u64.u32 	%rd1484, %r3020;
	shl.b64 	%rd1485, %rd1484, 32;
	cvt.u64.u32 	%rd1486, %r3021;
	or.b64  	%rd1487, %rd1485, %rd1486;
	cvt.rn.f64.s64 	%fd19, %rd1487;
	mul.f64 	%fd20, %fd19, 0d3BF921FB54442D19;
	cvt.rn.f32.f64 	%f1589, %fd20;
	neg.f32 	%f1590, %f1589;
	setp.lt.s32 	%p79, %r3018, 0;
	selp.f32 	%f5602, %f1590, %f1589, %p79;
	bra.uni 	$L__BB0_81;
$L__BB0_80:
	mov.f32 	%f1591, 0f00000000;
	mul.rn.f32 	%f5602, %f64, %f1591;
	mov.b32 	%r7245, 0;
$L__BB0_81:
	add.s32 	%r3023, %r7245, 1;
	mul.rn.f32 	%f1592, %f5602, %f5602;
	and.b32  	%r3024, %r7245, 1;
	setp.eq.b32 	%p80, %r3024, 1;
	selp.f32 	%f1593, %f5602, 0f3F800000, %p80;
	fma.rn.f32 	%f1594, %f1592, %f1593, 0f00000000;
	fma.rn.f32 	%f1595, %f1592, 0f37CBAC00, 0fBAB607ED;
	selp.f32 	%f1596, 0fB94D4153, %f1595, %p80;
	selp.f32 	%f1597, 0f3C0885E4, 0f3D2AAABB, %p80;
	fma.rn.f32 	%f1598, %f1596, %f1592, %f1597;
	selp.f32 	%f1599, 0fBE2AAAA8, 0fBEFFFFFF, %p80;
	fma.rn.f32 	%f1600, %f1598, %f1592, %f1599;
	fma.rn.f32 	%f1601, %f1600, %f1594, %f1593;
	and.b32  	%r3025, %r3023, 2;
	setp.eq.s32 	%p81, %r3025, 0;
	mov.f32 	%f1602, 0f00000000;
	sub.f32 	%f1603, %f1602, %f1601;
	selp.f32 	%f1604, %f1601, %f1603, %p81;
	div.rn.f32 	%f1605, %f1604, 0f41200000;
	add.f32 	%f70, %f63, %f1605;
	mul.f32 	%f71, %f1, 0f41200000;
	mul.f32 	%f1606, %f71, 0f3F22F983;
	cvt.rni.s32.f32 	%r7249, %f1606;
	cvt.rn.f32.s32 	%f1607, %r7249;
	fma.rn.f32 	%f1608, %f1607, 0fBFC90FDA, %f71;
	fma.rn.f32 	%f1609, %f1607, 0fB3A22168, %f1608;
	fma.rn.f32 	%f5603, %f1607, 0fA7C234C5, %f1609;
	abs.f32 	%f73, %f71;
	setp.ltu.f32 	%p82, %f73, 0f47CE4780;
	@%p82 bra 	$L__BB0_89;
	setp.eq.f32 	%p83, %f73, 0f7F800000;
	@%p83 bra 	$L__BB0_88;
	mov.b32 	%r143, %f71;
	shl.b32 	%r3027, %r143, 8;
	or.b32  	%r144, %r3027, -2147483648;
	mov.b64 	%rd3043, 0;
	mov.b32 	%r7246, 0;
	mov.u64 	%rd3041, __cudart_i2opi_f;
	mov.u64 	%rd3042, %rd1;
$L__BB0_84:
	.pragma "nounroll";
	ld.global.nc.u32 	%r3028, [%rd3041];
	mad.wide.u32 	%rd1490, %r3028, %r144, %rd3043;
	shr.u64 	%rd3043, %rd1490, 32;
	st.local.u32 	[%rd3042], %rd1490;
	add.s32 	%r7246, %r7246, 1;
	add.s64 	%rd3042, %rd3042, 4;
	add.s64 	%rd3041, %rd3041, 4;
	setp.ne.s32 	%p84, %r7246, 6;
	@%p84 bra 	$L__BB0_84;
	shr.u32 	%r3029, %r143, 23;
	st.local.u32 	[%rd1+24], %rd3043;
	and.b32  	%r147, %r3029, 31;
	and.b32  	%r3030, %r3029, 224;
	add.s32 	%r3031, %r3030, -128;
	shr.u32 	%r3032, %r3031, 5;
	mul.wide.u32 	%rd1491, %r3032, 4;
	sub.s64 	%rd78, %rd1, %rd1491;
	ld.local.u32 	%r7247, [%rd78+24];
	ld.local.u32 	%r7248, [%rd78+20];
	setp.eq.s32 	%p85, %r147, 0;
	@%p85 bra 	$L__BB0_87;
	shf.l.wrap.b32 	%r7247, %r7248, %r7247, %r147;
	ld.local.u32 	%r3033, [%rd78+16];
	shf.l.wrap.b32 	%r7248, %r3033, %r7248, %r147;
$L__BB0_87:
	shr.u32 	%r3034, %r7247, 30;
	shf.l.wrap.b32 	%r3035, %r7248, %r7247, 2;
	shl.b32 	%r3036, %r7248, 2;
	shr.u32 	%r3037, %r3035, 31;
	add.s32 	%r3038, %r3037, %r3034;
	neg.s32 	%r3039, %r3038;
	setp.lt.s32 	%p86, %r143, 0;
	selp.b32 	%r7249, %r3039, %r3038, %p86;
	xor.b32  	%r3040, %r3035, %r143;
	shr.s32 	%r3041, %r3035, 31;
	xor.b32  	%r3042, %r3041, %r3035;
	xor.b32  	%r3043, %r3041, %r3036;
	cvt.u64.u32 	%rd1492, %r3042;
	shl.b64 	%rd1493, %rd1492, 32;
	cvt.u64.u32 	%rd1494, %r3043;
	or.b64  	%rd1495, %rd1493, %rd1494;
	cvt.rn.f64.s64 	%fd21, %rd1495;
	mul.f64 	%fd22, %fd21, 0d3BF921FB54442D19;
	cvt.rn.f32.f64 	%f1610, %fd22;
	neg.f32 	%f1611, %f1610;
	setp.lt.s32 	%p87, %r3040, 0;
	selp.f32 	%f5603, %f1611, %f1610, %p87;
	bra.uni 	$L__BB0_89;
$L__BB0_88:
	mov.f32 	%f1612, 0f00000000;
	mul.rn.f32 	%f5603, %f71, %f1612;
	mov.b32 	%r7249, 0;
$L__BB0_89:
	add.s32 	%r3045, %r7249, 1;
	mul.rn.f32 	%f1613, %f5603, %f5603;
	and.b32  	%r3046, %r7249, 1;
	setp.eq.b32 	%p88, %r3046, 1;
	selp.f32 	%f1614, %f5603, 0f3F800000, %p88;
	fma.rn.f32 	%f1615, %f1613, %f1614, 0f00000000;
	fma.rn.f32 	%f1616, %f1613, 0f37CBAC00, 0fBAB607ED;
	selp.f32 	%f1617, 0fB94D4153, %f1616, %p88;
	selp.f32 	%f1618, 0f3C0885E4, 0f3D2AAABB, %p88;
	fma.rn.f32 	%f1619, %f1617, %f1613, %f1618;
	selp.f32 	%f1620, 0fBE2AAAA8, 0fBEFFFFFF, %p88;
	fma.rn.f32 	%f1621, %f1619, %f1613, %f1620;
	fma.rn.f32 	%f1622, %f1621, %f1615, %f1614;
	and.b32  	%r3047, %r3045, 2;
	setp.eq.s32 	%p89, %r3047, 0;
	mov.f32 	%f1623, 0f00000000;
	sub.f32 	%f1624, %f1623, %f1622;
	selp.f32 	%f1625, %f1622, %f1624, %p89;
	div.rn.f32 	%f1626, %f1625, 0f41300000;
	add.f32 	%f77, %f70, %f1626;
	mul.f32 	%f78, %f1, 0f41300000;
	mul.f32 	%f1627, %f78, 0f3F22F983;
	cvt.rni.s32.f32 	%r7253, %f1627;
	cvt.rn.f32.s32 	%f1628, %r7253;
	fma.rn.f32 	%f1629, %f1628, 0fBFC90FDA, %f78;
	fma.rn.f32 	%f1630, %f1628, 0fB3A22168, %f1629;
	fma.rn.f32 	%f5604, %f1628, 0fA7C234C5, %f1630;
	abs.f32 	%f80, %f78;
	setp.ltu.f32 	%p90, %f80, 0f47CE4780;
	@%p90 bra 	$L__BB0_97;
	setp.eq.f32 	%p91, %f80, 0f7F800000;
	@%p91 bra 	$L__BB0_96;
	mov.b32 	%r157, %f78;
	shl.b32 	%r3049, %r157, 8;
	or.b32  	%r158, %r3049, -2147483648;
	mov.b64 	%rd3046, 0;
	mov.b32 	%r7250, 0;
	mov.u64 	%rd3044, __cudart_i2opi_f;
	mov.u64 	%rd3045, %rd1;
$L__BB0_92:
	.pragma "nounroll";
	ld.global.nc.u32 	%r3050, [%rd3044];
	mad.wide.u32 	%rd1498, %r3050, %r158, %rd3046;
	shr.u64 	%rd3046, %rd1498, 32;
	st.local.u32 	[%rd3045], %rd1498;
	add.s32 	%r7250, %r7250, 1;
	add.s64 	%rd3045, %rd3045, 4;
	add.s64 	%rd3044, %rd3044, 4;
	setp.ne.s32 	%p92, %r7250, 6;
	@%p92 bra 	$L__BB0_92;
	shr.u32 	%r3051, %r157, 23;
	st.local.u32 	[%rd1+24], %rd3046;
	and.b32  	%r161, %r3051, 31;
	and.b32  	%r3052, %r3051, 224;
	add.s32 	%r3053, %r3052, -128;
	shr.u32 	%r3054, %r3053, 5;
	mul.wide.u32 	%rd1499, %r3054, 4;
	sub.s64 	%rd85, %rd1, %rd1499;
	ld.local.u32 	%r7251, [%rd85+24];
	ld.local.u32 	%r7252, [%rd85+20];
	setp.eq.s32 	%p93, %r161, 0;
	@%p93 bra 	$L__BB0_95;
	shf.l.wrap.b32 	%r7251, %r7252, %r7251, %r161;
	ld.local.u32 	%r3055, [%rd85+16];
	shf.l.wrap.b32 	%r7252, %r3055, %r7252, %r161;
$L__BB0_95:
	shr.u32 	%r3056, %r7251, 30;
	shf.l.wrap.b32 	%r3057, %r7252, %r7251, 2;
	shl.b32 	%r3058, %r7252, 2;
	shr.u32 	%r3059, %r3057, 31;
	add.s32 	%r3060, %r3059, %r3056;
	neg.s32 	%r3061, %r3060;
	setp.lt.s32 	%p94, %r157, 0;
	selp.b32 	%r7253, %r3061, %r3060, %p94;
	xor.b32  	%r3062, %r3057, %r157;
	shr.s32 	%r3063, %r3057, 31;
	xor.b32  	%r3064, %r3063, %r3057;
	xor.b32  	%r3065, %r3063, %r3058;
	cvt.u64.u32 	%rd1500, %r3064;
	shl.b64 	%rd1501, %rd1500, 32;
	cvt.u64.u32 	%rd1502, %r3065;
	or.b64  	%rd1503, %rd1501, %rd1502;
	cvt.rn.f64.s64 	%fd23, %rd1503;
	mul.f64 	%fd24, %fd23, 0d3BF921FB54442D19;
	cvt.rn.f32.f64 	%f1631, %fd24;
	neg.f32 	%f1632, %f1631;
	setp.lt.s32 	%p95, %r3062, 0;
	selp.f32 	%f5604, %f1632, %f1631, %p95;
	bra.uni 	$L__BB0_97;
$L__BB0_96:
	mov.f32 	%f1633, 0f00000000;
	mul.rn.f32 	%f5604, %f78, %f1633;
	mov.b32 	%r7253, 0;
$L__BB0_97:
	add.s32 	%r3067, %r7253, 1;
	mul.rn.f32 	%f1634, %f5604, %f5604;
	and.b32  	%r3068, %r7253, 1;
	setp.eq.b32 	%p96, %r3068, 1;
	selp.f32 	%f1635, %f5604, 0f3F800000, %p96;
	fma.rn.f32 	%f1636, %f1634, %f1635, 0f00000000;
	fma.rn.f32 	%f1637, %f1634, 0f37CBAC00, 0fBAB607ED;
	selp.f32 	%f1638, 0fB94D4153, %f1637, %p96;
	selp.f32 	%f1639, 0f3C0885E4, 0f3D2AAABB, %p96;
	fma.rn.f32 	%f1640, %f1638, %f1634, %f1639;
	selp.f32 	%f1641, 0fBE2AAAA8, 0fBEFFFFFF, %p96;
	fma.rn.f32 	%f1642, %f1640, %f1634, %f1641;
	fma.rn.f32 	%f1643, %f1642, %f1636, %f1635;
	and.b32  	%r3069, %r3067, 2;
	setp.eq.s32 	%p97, %r3069, 0;
	mov.f32 	%f1644, 0f00000000;
	sub.f32 	%f1645, %f1644, %f1643;
	selp.f32 	%f1646, %f1643, %f1645, %p97;
	div.rn.f32 	%f1647, %f1646, 0f41400000;
	add.f32 	%f84, %f77, %f1647;
	mul.f32 	%f85, %f1, 0f41400000;
	mul.f32 	%f1648, %f85, 0f3F22F983;
	cvt.rni.s32.f32 	%r7257, %f1648;
	cvt.rn.f32.s32 	%f1649, %r7257;
	fma.rn.f32 	%f1650, %f1649, 0fBFC90FDA, %f85;
	fma.rn.f32 	%f1651, %f1649, 0fB3A22168, %f1650;
	fma.rn.f32 	%f5605, %f1649, 0fA7C234C5, %f1651;
	abs.f32 	%f87, %f85;
	setp.ltu.f32 	%p98, %f87, 0f47CE4780;
	@%p98 bra 	$L__BB0_105;
	setp.eq.f32 	%p99, %f87, 0f7F800000;
	@%p99 bra 	$L__BB0_104;
	mov.b32 	%r171, %f85;
	shl.b32 	%r3071, %r171, 8;
	or.b32  	%r172, %r3071, -2147483648;
	mov.b64 	%rd3049, 0;
	mov.b32 	%r7254, 0;
	mov.u64 	%rd3047, __cudart_i2opi_f;
	mov.u64 	%rd3048, %rd1;
$L__BB0_100:
	.pragma "nounroll";
	ld.global.nc.u32 	%r3072, [%rd3047];
	mad.wide.u32 	%rd1506, %r3072, %r172, %rd3049;
	shr.u64 	%rd3049, %rd1506, 32;
	st.local.u32 	[%rd3048], %rd1506;
	add.s32 	%r7254, %r7254, 1;
	add.s64 	%rd3048, %rd3048, 4;
	add.s64 	%rd3047, %rd3047, 4;
	setp.ne.s32 	%p100, %r7254, 6;
	@%p100 bra 	$L__BB0_100;
	shr.u32 	%r3073, %r171, 23;
	st.local.u32 	[%rd1+24], %rd3049;
	and.b32  	%r175, %r3073, 31;
	and.b32  	%r3074, %r3073, 224;
	add.s32 	%r3075, %r3074, -128;
	shr.u32 	%r3076, %r3075, 5;
	mul.wide.u32 	%rd1507, %r3076, 4;
	sub.s64 	%rd92, %rd1, %rd1507;
	ld.local.u32 	%r7255, [%rd92+24];
	ld.local.u32 	%r7256, [%rd92+20];
	setp.eq.s32 	%p101, %r175, 0;
	@%p101 bra 	$L__BB0_103;
	shf.l.wrap.b32 	%r7255, %r7256, %r7255, %r175;
	ld.local.u32 	%r3077, [%rd92+16];
	shf.l.wrap.b32 	%r7256, %r3077, %r7256, %r175;
$L__BB0_103:
	shr.u32 	%r3078, %r7255, 30;
	shf.l.wrap.b32 	%r3079, %r7256, %r7255, 2;
	shl.b32 	%r3080, %r7256, 2;
	shr.u32 	%r3081, %r3079, 31;
	add.s32 	%r3082, %r3081, %r3078;
	neg.s32 	%r3083, %r3082;
	setp.lt.s32 	%p102, %r171, 0;
	selp.b32 	%r7257, %r3083, %r3082, %p102;
	xor.b32  	%r3084, %r3079, %r171;
	shr.s32 	%r3085, %r3079, 31;
	xor.b32  	%r3086, %r3085, %r3079;
	xor.b32  	%r3087, %r3085, %r3080;
	cvt.u64.u32 	%rd1508, %r3086;
	shl.b64 	%rd1509, %rd1508, 32;
	cvt.u64.u32 	%rd1510, %r3087;
	or.b64  	%rd1511, %rd1509, %rd1510;
	cvt.rn.f64.s64 	%fd25, %rd1511;
	mul.f64 	%fd26, %fd25, 0d3BF921FB54442D19;
	cvt.rn.f32.f64 	%f1652, %fd26;
	neg.f32 	%f1653, %f1652;
	setp.lt.s32 	%p103, %r3084, 0;
	selp.f32 	%f5605, %f1653, %f1652, %p103;
	bra.uni 	$L__BB0_105;
$L__BB0_104:
	mov.f32 	%f1654, 0f00000000;
	mul.rn.f32 	%f5605, %f85, %f1654;
	mov.b32 	%r7257, 0;
$L__BB0_105:
	add.s32 	%r3089, %r7257, 1;
	mul.rn.f32 	%f1655, %f5605, %f5605;
	and.b32  	%r3090, %r7257, 1;
	setp.eq.b32 	%p104, %r3090, 1;
	selp.f32 	%f1656, %f5605, 0f3F800000, %p104;
	fma.rn.f32 	%f1657, %f1655, %f1656, 0f00000000;
	fma.rn.f32 	%f1658, %f1655, 0f37CBAC00, 0fBAB607ED;
	selp.f32 	%f1659, 0fB94D4153, %f1658, %p104;
	selp.f32 	%f1660, 0f3C0885E4, 0f3D2AAABB, %p104;
	fma.rn.f32 	%f1661, %f1659, %f1655, %f1660;
	selp.f32 	%f1662, 0fBE2AAAA8, 0fBEFFFFFF, %p104;
	fma.rn.f32 	%f1663, %f1661, %f1655, %f1662;
	fma.rn.f32 	%f1664, %f1663, %f1657, %f1656;
	and.b32  	%r3091, %r3089, 2;
	setp.eq.s32 	%p105, %r3091, 0;
	mov.f32 	%f1665, 0f00000000;
	sub.f32 	%f1666, %f1665, %f1664;
	selp.f32 	%f1667, %f1664, %f1666, %p105;
	div.rn.f32 	%f1668, %f1667, 0f41500000;
	add.f32 	%f91, %f84, %f1668;
	mul.f32 	%f92, %f1, 0f41500000;
	mul.f32 	%f1669, %f92, 0f3F22F983;
	cvt.rni.s32.f32 	%r7261, %f1669;
	cvt.rn.f32.s32 	%f1670, %r7261;
	fma.rn.f32 	%f1671, %f1670, 0fBFC90FDA, %f92;
	fma.rn.f32 	%f1672, %f1670, 0fB3A22168, %f1671;
	fma.rn.f32 	%f5606, %f1670, 0fA7C234C5, %f1672;
	abs.f32 	%f94, %f92;
	setp.ltu.f32 	%p106, %f94, 0f47CE4780;
	@%p106 bra 	$L__BB0_113;
	setp.eq.f32 	%p107, %f94, 0f7F800000;
	@%p107 bra 	$L__BB0_112;
	mov.b32 	%r185, %f92;
	shl.b32 	%r3093, %r185, 8;
	or.b32  	%r186, %r3093, -2147483648;
	mov.b64 	%rd3052, 0;
	mov.b32 	%r7258, 0;
	mov.u64 	%rd3050, __cudart_i2opi_f;
	mov.u64 	%rd3051, %rd1;
$L__BB0_108:
	.pragma "nounroll";
	ld.global.nc.u32 	%r3094, [%rd3050];
	mad.wide.u32 	%rd1514, %r3094, %r186, %rd3052;
	shr.u64 	%rd3052, %rd1514, 32;
	st.local.u32 	[%rd3051], %rd1514;
	add.s32 	%r7258, %r7258, 1;
	add.s64 	%rd3051, %rd3051, 4;
	add.s64 	%rd3050, %rd3050, 4;
	setp.ne.s32 	%p108, %r7258, 6;
	@%p108 bra 	$L__BB0_108;
	shr.u32 	%r3095, %r185, 23;
	st.local.u32 	[%rd1+24], %rd3052;
	and.b32  	%r189, %r3095, 31;
	and.b32  	%r3096, %r3095, 224;
	add.s32 	%r3097, %r3096, -128;
	shr.u32 	%r3098, %r3097, 5;
	mul.wide.u32 	%rd1515, %r3098, 4;
	sub.s64 	%rd99, %rd1, %rd1515;
	ld.local.u32 	%r7259, [%rd99+24];
	ld.local.u32 	%r7260, [%rd99+20];
	setp.eq.s32 	%p109, %r189, 0;
	@%p109 bra 	$L__BB0_111;
	shf.l.wrap.b32 	%r7259, %r7260, %r7259, %r189;
	ld.local.u32 	%r3099, [%rd99+16];
	shf.l.wrap.b32 	%r7260, %r3099, %r7260, %r189;
$L__BB0_111:
	shr.u32 	%r3100, %r7259, 30;
	shf.l.wrap.b32 	%r3101, %r7260, %r7259, 2;
	shl.b32 	%r3102, %r7260, 2;
	shr.u32 	%r3103, %r3101, 31;
	add.s32 	%r3104, %r3103, %r3100;
	neg.s32 	%r3105, %r3104;
	setp.lt.s32 	%p110, %r185, 0;
	selp.b32 	%r7261, %r3105, %r3104, %p110;
	xor.b32  	%r3106, %r3101, %r185;
	shr.s32 	%r3107, %r3101, 31;
	xor.b32  	%r3108, %r3107, %r3101;
	xor.b32  	%r3109, %r3107, %r3102;
	cvt.u64.u32 	%rd1516, %r3108;
	shl.b64 	%rd1517, %rd1516, 32;
	cvt.u64.u32 	%rd1518, %r3109;
	or.b64  	%rd1519, %rd1517, %rd1518;
	cvt.rn.f64.s64 	%fd27, %rd1519;
	mul.f64 	%fd28, %fd27, 0d3BF921FB54442D19;
	cvt.rn.f32.f64 	%f1673, %fd28;
	neg.f32 	%f1674, %f1673;
	setp.lt.s32 	%p111, %r3106, 0;
	selp.f32 	%f5606, %f1674, %f1673, %p111;
	bra.uni 	$L__BB0_113;
$L__BB0_112:
	mov.f32 	%f1675, 0f00000000;
	mul.rn.f32 	%f5606, %f92, %f1675;
	mov.b32 	%r7261, 0;
$L__BB0_113:
	add.s32 	%r3111, %r7261, 1;
	mul.rn.f32 	%f1676, %f5606, %f5606;
	and.b32  	%r3112, %r7261, 1;
	setp.eq.b32 	%p112, %r3112, 1;
	selp.f32 	%f1677, %f5606, 0f3F800000, %p112;
	fma.rn.f32 	%f1678, %f1676, %f1677, 0f00000000;
	fma.rn.f32 	%f1679, %f1676, 0f37CBAC00, 0fBAB607ED;
	selp.f32 	%f1680, 0fB94D4153, %f1679, %p112;
	selp.f32 	%f1681, 0f3C0885E4, 0f3D2AAABB, %p112;
	fma.rn.f32 	%f1682, %f1680, %f1676, %f1681;
	selp.f32 	%f1683, 0fBE2AAAA8, 0fBEFFFFFF, %p112;
	fma.rn.f32 	%f1684, %f1682, %f1676, %f1683;
	fma.rn.f32 	%f1685, %f1684, %f1678, %f1677;
	and.b32  	%r3113, %r3111, 2;
	setp.eq.s32 	%p113, %r3113, 0;
	mov.f32 	%f1686, 0f00000000;
	sub.f32 	%f1687, %f1686, %f1685;
	selp.f32 	%f1688, %f1685, %f1687, %p113;
	div.rn.f32 	%f1689, %f1688, 0f41600000;
	add.f32 	%f98, %f91, %f1689;
	mul.f32 	%f99, %f1, 0f41600000;
	mul.f32 	%f1690, %f99, 0f3F22F983;
	cvt.rni.s32.f32 	%r7265, %f1690;
	cvt.rn.f32.s32 	%f1691, %r7265;
	fma.rn.f32 	%f1692, %f1691, 0fBFC90FDA, %f99;
	fma.rn.f32 	%f1693, %f1691, 0fB3A22168, %f1692;
	fma.rn.f32 	%f5607, %f1691, 0fA7C234C5, %f1693;
	abs.f32 	%f101, %f99;
	setp.ltu.f32 	%p114, %f101, 0f47CE4780;
	@%p114 bra 	$L__BB0_121;
	setp.eq.f32 	%p115, %f101, 0f7F800000;
	@%p115 bra 	$L__BB0_120;
	mov.b32 	%r199, %f99;
	shl.b32 	%r3115, %r199, 8;
	or.b32  	%r200, %r3115, -2147483648;
	mov.b64 	%rd3055, 0;
	mov.b32 	%r7262, 0;
	mov.u64 	%rd3053, __cudart_i2opi_f;
	mov.u64 	%rd3054, %rd1;
$L__BB0_116:
	.pragma "nounroll";
	ld.global.nc.u32 	%r3116, [%rd3053];
	mad.wide.u32 	%rd1522, %r3116, %r200, %rd3055;
	shr.u64 	%rd3055, %rd1522, 32;
	st.local.u32 	[%rd3054], %rd1522;
	add.s32 	%r7262, %r7262, 1;
	add.s64 	%rd3054, %rd3054, 4;
	add.s64 	%rd3053, %rd3053, 4;
	setp.ne.s32 	%p116, %r7262, 6;
	@%p116 bra 	$L__BB0_116;
	shr.u32 	%r3117, %r199, 23;
	st.local.u32 	[%rd1+24], %rd3055;
	and.b32  	%r203, %r3117, 31;
	and.b32  	%r3118, %r3117, 224;
	add.s32 	%r3119, %r3118, -128;
	shr.u32 	%r3120, %r3119, 5;
	mul.wide.u32 	%rd1523, %r3120, 4;
	sub.s64 	%rd106, %rd1, %rd1523;
	ld.local.u32 	%r7263, [%rd106+24];
	ld.local.u32 	%r7264, [%rd106+20];
	setp.eq.s32 	%p117, %r203, 0;
	@%p117 bra 	$L__BB0_119;
	shf.l.wrap.b32 	%r7263, %r7264, %r7263, %r203;
	ld.local.u32 	%r3121, [%rd106+16];
	shf.l.wrap.b32 	%r7264, %r3121, %r7264, %r203;
$L__BB0_119:
	shr.u32 	%r3122, %r7263, 30;
	shf.l.wrap.b32 	%r3123, %r7264, %r7263, 2;
	shl.b32 	%r3124, %r7264, 2;
	shr.u32 	%r3125, %r3123, 31;
	add.s32 	%r3126, %r3125, %r3122;
	neg.s32 	%r3127, %r3126;
	setp.lt.s32 	%p118, %r199, 0;
	selp.b32 	%r7265, %r3127, %r3126, %p118;
	xor.b32  	%r3128, %r3123, %r199;
	shr.s32 	%r3129, %r3123, 31;
	xor.b32  	%r3130, %r3129, %r3123;
	xor.b32  	%r3131, %r3129, %r3124;
	cvt.u64.u32 	%rd1524, %r3130;
	shl.b64 	%rd1525, %rd1524, 32;
	cvt.u64.u32 	%rd1526, %r3131;
	or.b64  	%rd1527, %rd1525, %rd1526;
	cvt.rn.f64.s64 	%fd29, %rd1527;
	mul.f64 	%fd30, %fd29, 0d3BF921FB54442D19;
	cvt.rn.f32.f64 	%f1694, %fd30;
	neg.f32 	%f1695, %f1694;
	setp.lt.s32 	%p119, %r3128, 0;
	selp.f32 	%f5607, %f1695, %f1694, %p119;
	bra.uni 	$L__BB0_121;
$L__BB0_120:
	mov.f32 	%f1696, 0f00000000;
	mul.rn.f32 	%f5607, %f99, %f1696;
	mov.b32 	%r7265, 0;
$L__BB0_121:
	add.s32 	%r3133, %r7265, 1;
	mul.rn.f32 	%f1697, %f5607, %f5607;
	and.b32  	%r3134, %r7265, 1;
	setp.eq.b32 	%p120, %r3134, 1;
	selp.f32 	%f1698, %f5607, 0f3F800000, %p120;
	fma.rn.f32 	%f1699, %f1697, %f1698, 0f00000000;
	fma.rn.f32 	%f1700, %f1697, 0f37CBAC00, 0fBAB607ED;
	selp.f32 	%f1701, 0fB94D4153, %f1700, %p120;
	selp.f32 	%f1702, 0f3C0885E4, 0f3D2AAABB, %p120;
	fma.rn.f32 	%f1703, %f1701, %f1697, %f1702;
	selp.f32 	%f1704, 0fBE2AAAA8, 0fBEFFFFFF, %p120;
	fma.rn.f32 	%f1705, %f1703, %f1697, %f1704;
	fma.rn.f32 	%f1706, %f1705, %f1699, %f1698;
	and.b32  	%r3135, %r3133, 2;
	setp.eq.s32 	%p121, %r3135, 0;
	mov.f32 	%f1707, 0f00000000;
	sub.f32 	%f1708, %f1707, %f1706;
	selp.f32 	%f1709, %f1706, %f1708, %p121;
	div.rn.f32 	%f1710, %f1709, 0f41700000;
	add.f32 	%f105, %f98, %f1710;
	mul.f32 	%f106, %f1, 0f41700000;
	mul.f32 	%f1711, %f106, 0f3F22F983;
	cvt.rni.s32.f32 	%r7269, %f1711;
	cvt.rn.f32.s32 	%f1712, %r7269;
	fma.rn.f32 	%f1713, %f1712, 0fBFC90FDA, %f106;
	fma.rn.f32 	%f1714, %f1712, 0fB3A22168, %f1713;
	fma.rn.f32 	%f5608, %f1712, 0fA7C234C5, %f1714;
	abs.f32 	%f108, %f106;
	setp.ltu.f32 	%p122, %f108, 0f47CE4780;
	@%p122 bra 	$L__BB0_129;
	setp.eq.f32 	%p123, %f108, 0f7F800000;
	@%p123 bra 	$L__BB0_128;
	mov.b32 	%r213, %f106;
	shl.b32 	%r3137, %r213, 8;
	or.b32  	%r214, %r3137, -2147483648;
	mov.b64 	%rd3058, 0;
	mov.b32 	%r7266, 0;
	mov.u64 	%rd3056, __cudart_i2opi_f;
	mov.u64 	%rd3057, %rd1;
$L__BB0_124:
	.pragma "nounroll";
	ld.global.nc.u32 	%r3138, [%rd3056];
	mad.wide.u32 	%rd1530, %r3138, %r214, %rd3058;
	shr.u64 	%rd3058, %rd1530, 32;
	st.local.u32 	[%rd3057], %rd1530;
	add.s32 	%r7266, %r7266, 1;
	add.s64 	%rd3057, %rd3057, 4;
	add.s64 	%rd3056, %rd3056, 4;
	setp.ne.s32 	%p124, %r7266, 6;
	@%p124 bra 	$L__BB0_124;
	shr.u32 	%r3139, %r213, 23;
	st.local.u32 	[%rd1+24], %rd3058;
	and.b32  	%r217, %r3139, 31;
	and.b32  	%r3140, %r3139, 224;
	add.s32 	%r3141, %r3140, -128;
	shr.u32 	%r3142, %r3141, 5;
	mul.wide.u32 	%rd1531, %r3142, 4;
	sub.s64 	%rd113, %rd1, %rd1531;
	ld.local.u32 	%r7267, [%rd113+24];
	ld.local.u32 	%r7268, [%rd113+20];
	setp.eq.s32 	%p125, %r217, 0;
	@%p125 bra 	$L__BB0_127;
	shf.l.wrap.b32 	%r7267, %r7268, %r7267, %r217;
	ld.local.u32 	%r3143, [%rd113+16];
	shf.l.wrap.b32 	%r7268, %r3143, %r7268, %r217;
$L__BB0_127:
	shr.u32 	%r3144, %r7267, 30;
	shf.l.wrap.b32 	%r3145, %r7268, %r7267, 2;
	shl.b32 	%r3146, %r7268, 2;
	shr.u32 	%r3147, %r3145, 31;
	add.s32 	%r3148, %r3147, %r3144;
	neg.s32 	%r3149, %r3148;
	setp.lt.s32 	%p126, %r213, 0;
	selp.b32 	%r7269, %r3149, %r3148, %p126;
	xor.b32  	%r3150, %r3145, %r213;
	shr.s32 	%r3151, %r3145, 31;
	xor.b32  	%r3152, %r3151, %r3145;
	xor.b32  	%r3153, %r3151, %r3146;
	cvt.u64.u32 	%rd1532, %r3152;
	shl.b64 	%rd1533, %rd1532, 32;
	cvt.u64.u32 	%rd1534, %r3153;
	or.b64  	%rd1535, %rd1533, %rd1534;
	cvt.rn.f64.s64 	%fd31, %rd1535;
	mul.f64 	%fd32, %fd31, 0d3BF921FB54442D19;
	cvt.rn.f32.f64 	%f1715, %fd32;
	neg.f32 	%f1716, %f1715;
	setp.lt.s32 	%p127, %r3150, 0;
	selp.f32 	%f5608, %f1716, %f1715, %p127;
	bra.uni 	$L__BB0_129;
$L__BB0_128:
	mov.f32 	%f1717, 0f00000000;
	mul.rn.f32 	%f5608, %f106, %f1717;
	mov.b32 	%r7269, 0;
$L__BB0_129:
	add.s32 	%r3155, %r7269, 1;
	mul.rn.f32 	%f1718, %f5608, %f5608;
	and.b32  	%r3156, %r7269, 1;
	setp.eq.b32 	%p128, %r3156, 1;
	selp.f32 	%f1719, %f5608, 0f3F800000, %p128;
	fma.rn.f32 	%f1720, %f1718, %f1719, 0f00000000;
	fma.rn.f32 	%f1721, %f1718, 0f37CBAC00, 0fBAB607ED;
	selp.f32 	%f1722, 0fB94D4153, %f1721, %p128;
	selp.f32 	%f1723, 0f3C0885E4, 0f3D2AAABB, %p128;
	fma.rn.f32 	%f1724, %f1722, %f1718, %f1723;
	selp.f32 	%f1725, 0fBE2AAAA8, 0fBEFFFFFF, %p128;
	fma.rn.f32 	%f1726, %f1724, %f1718, %f1725;
	fma.rn.f32 	%f1727, %f1726, %f1720, %f1719;
	and.b32  	%r3157, %r3155, 2;
	setp.eq.s32 	%p129, %r3157, 0;
	mov.f32 	%f1728, 0f00000000;
	sub.f32 	%f1729, %f1728, %f1727;
	selp.f32 	%f1730, %f1727, %f1729, %p129;
	fma.rn.f32 	%f112, %f1730, 0f3D800000, %f105;
	mul.f32 	%f113, %f1, 0f41800000;
	mul.f32 	%f1731, %f113, 0f3F22F983;
	cvt.rni.s32.f32 	%r7273, %f1731;
	cvt.rn.f32.s32 	%f1732, %r7273;
	fma.rn.f32 	%f1733, %f1732, 0fBFC90FDA, %f113;
	fma.rn.f32 	%f1734, %f1732, 0fB3A22168, %f1733;
	fma.rn.f32 	%f5609, %f1732, 0fA7C234C5, %f1734;
	abs.f32 	%f115, %f113;
	setp.ltu.f32 	%p130, %f115, 0f47CE4780;
	@%p130 bra 	$L__BB0_137;
	setp.eq.f32 	%p131, %f115, 0f7F800000;
	@%p131 bra 	$L__BB0_136;
	mov.b32 	%r227, %f113;
	shl.b32 	%r3159, %r227, 8;
	or.b32  	%r228, %r3159, -2147483648;
	mov.b64 	%rd3061, 0;
	mov.b32 	%r7270, 0;
	mov.u64 	%rd3059, __cudart_i2opi_f;
	mov.u64 	%rd3060, %rd1;
$L__BB0_132:
	.pragma "nounroll";
	ld.global.nc.u32 	%r3160, [%rd3059];
	mad.wide.u32 	%rd1538, %r3160, %r228, %rd3061;
	shr.u64 	%rd3061, %rd1538, 32;
	st.local.u32 	[%rd3060], %rd1538;
	add.s32 	%r7270, %r7270, 1;
	add.s64 	%rd3060, %rd3060, 4;
	add.s64 	%rd3059, %rd3059, 4;
	setp.ne.s32 	%p132, %r7270, 6;
	@%p132 bra 	$L__BB0_132;
	shr.u32 	%r3161, %r227, 23;
	st.local.u32 	[%rd1+24], %rd3061;
	and.b32  	%r231, %r3161, 31;
	and.b32  	%r3162, %r3161, 224;
	add.s32 	%r3163, %r3162, -128;
	shr.u32 	%r3164, %r3163, 5;
	mul.wide.u32 	%rd1539, %r3164, 4;
	sub.s64 	%rd120, %rd1, %rd1539;
	ld.local.u32 	%r7271, [%rd120+24];
	ld.local.u32 	%r7272, [%rd120+20];
	setp.eq.s32 	%p133, %r231, 0;
	@%p133 bra 	$L__BB0_135;
	shf.l.wrap.b32 	%r7271, %r7272, %r7271, %r231;
	ld.local.u32 	%r3165, [%rd120+16];
	shf.l.wrap.b32 	%r7272, %r3165, %r7272, %r231;
$L__BB0_135:
	shr.u32 	%r3166, %r7271, 30;
	shf.l.wrap.b32 	%r3167, %r7272, %r7271, 2;
	shl.b32 	%r3168, %r7272, 2;
	shr.u32 	%r3169, %r3167, 31;
	add.s32 	%r3170, %r3169, %r3166;
	neg.s32 	%r3171, %r3170;
	setp.lt.s32 	%p134, %r227, 0;
	selp.b32 	%r7273, %r3171, %r3170, %p134;
	xor.b32  	%r3172, %r3167, %r227;
	shr.s32 	%r3173, %r3167, 31;
	xor.b32  	%r3174, %r3173, %r3167;
	xor.b32  	%r3175, %r3173, %r3168;
	cvt.u64.u32 	%rd1540, %r3174;
	shl.b64 	%rd1541, %rd1540, 32;
	cvt.u64.u32 	%rd1542, %r3175;
	or.b64  	%rd1543, %rd1541, %rd1542;
	cvt.rn.f64.s64 	%fd33, %rd1543;
	mul.f64 	%fd34, %fd33, 0d3BF921FB54442D19;
	cvt.rn.f32.f64 	%f1735, %fd34;
	neg.f32 	%f1736, %f1735;
	setp.lt.s32 	%p135, %r3172, 0;
	selp.f32 	%f5609, %f1736, %f1735, %p135;
	bra.uni 	$L__BB0_137;
$L__BB0_136:
	mov.f32 	%f1737, 0f00000000;
	mul.rn.f32 	%f5609, %f113, %f1737;
	mov.b32 	%r7273, 0;
$L__BB0_137:
	add.s32 	%r3177, %r7273, 1;
	mul.rn.f32 	%f1738, %f5609, %f5609;
	and.b32  	%r3178, %r7273, 1;
	setp.eq.b32 	%p136, %r3178, 1;
	selp.f32 	%f1739, %f5609, 0f3F800000, %p136;
	fma.rn.f32 	%f1740, %f1738, %f1739, 0f00000000;
	fma.rn.f32 	%f1741, %f1738, 0f37CBAC00, 0fBAB607ED;
	selp.f32 	%f1742, 0fB94D4153, %f1741, %p136;
	selp.f32 	%f1743, 0f3C0885E4, 0f3D2AAABB, %p136;
	fma.rn.f32 	%f1744, %f1742, %f1738, %f1743;
	selp.f32 	%f1745, 0fBE2AAAA8, 0fBEFFFFFF, %p136;
	fma.rn.f32 	%f1746, %f1744, %f1738, %f1745;
	fma.rn.f32 	%f1747, %f1746, %f1740, %f1739;
	and.b32  	%r3179, %r3177, 2;
	setp.eq.s32 	%p137, %r3179, 0;
	mov.f32 	%f1748, 0f00000000;
	sub.f32 	%f1749, %f1748, %f1747;
	selp.f32 	%f1750, %f1747, %f1749, %p137;
	div.rn.f32 	%f1751, %f1750, 0f41880000;
	add.f32 	%f119, %f112, %f1751;
	mul.f32 	%f120, %f1, 0f41880000;
	mul.f32 	%f1752, %f120, 0f3F22F983;
	cvt.rni.s32.f32 	%r7277, %f1752;
	cvt.rn.f32.s32 	%f1753, %r7277;
	fma.rn.f32 	%f1754, %f1753, 0fBFC90FDA, %f120;
	fma.rn.f32 	%f1755, %f1753, 0fB3A22168, %f1754;
	fma.rn.f32 	%f5610, %f1753, 0fA7C234C5, %f1755;
	abs.f32 	%f122, %f120;
	setp.ltu.f32 	%p138, %f122, 0f47CE4780;
	@%p138 bra 	$L__BB0_145;
	setp.eq.f32 	%p139, %f122, 0f7F800000;
	@%p139 bra 	$L__BB0_144;
	mov.b32 	%r241, %f120;
	shl.b32 	%r3181, %r241, 8;
	or.b32  	%r242, %r3181, -2147483648;
	mov.b64 	%rd3064, 0;
	mov.b32 	%r7274, 0;
	mov.u64 	%rd3062, __cudart_i2opi_f;
	mov.u64 	%rd3063, %rd1;
$L__BB0_140:
	.pragma "nounroll";
	ld.global.nc.u32 	%r3182, [%rd3062];
	mad.wide.u32 	%rd1546, %r3182, %r242, %rd3064;
	shr.u64 	%rd3064, %rd1546, 32;
	st.local.u32 	[%rd3063], %rd1546;
	add.s32 	%r7274, %r7274, 1;
	add.s64 	%rd3063, %rd3063, 4;
	add.s64 	%rd3062, %rd3062, 4;
	setp.ne.s32 	%p140, %r7274, 6;
	@%p140 bra 	$L__BB0_140;
	shr.u32 	%r3183, %r241, 23;
	st.local.u32 	[%rd1+24], %rd3064;
	and.b32  	%r245, %r3183, 31;
	and.b32  	%r3184, %r3183, 224;
	add.s32 	%r3185, %r3184, -128;
	shr.u32 	%r3186, %r3185, 5;
	mul.wide.u32 	%rd1547, %r3186, 4;
	sub.s64 	%rd127, %rd1, %rd1547;
	ld.local.u32 	%r7275, [%rd127+24];
	ld.local.u32 	%r7276, [%rd127+20];
	setp.eq.s32 	%p141, %r245, 0;
	@%p141 bra 	$L__BB0_143;
	shf.l.wrap.b32 	%r7275, %r7276, %r7275, %r245;
	ld.local.u32 	%r3187, [%rd127+16];
	shf.l.wrap.b32 	%r7276, %r3187, %r7276, %r245;
$L__BB0_143:
	shr.u32 	%r3188, %r7275, 30;
	shf.l.wrap.b32 	%r3189, %r7276, %r7275, 2;
	shl.b32 	%r3190, %r7276, 2;
	shr.u32 	%r3191, %r3189, 31;
	add.s32 	%r3192, %r3191, %r3188;
	neg.s32 	%r3193, %r3192;
	setp.lt.s32 	%p142, %r241, 0;
	selp.b32 	%r7277, %r3193, %r3192, %p142;
	xor.b32  	%r3194, %r3189, %r241;
	shr.s32 	%r3195, %r3189, 31;
	xor.b32  	%r3196, %r3195, %r3189;
	xor.b32  	%r3197, %r3195, %r3190;
	cvt.u64.u32 	%rd1548, %r3196;
	shl.b64 	%rd1549, %rd1548, 32;
	cvt.u64.u32 	%rd1550, %r3197;
	or.b64  	%rd1551, %rd1549, %rd1550;
	cvt.rn.f64.s64 	%fd35, %rd1551;
	mul.f64 	%fd36, %fd35, 0d3BF921FB54442D19;
	cvt.rn.f32.f64 	%f1756, %fd36;
	neg.f32 	%f1757, %f1756;
	setp.lt.s32 	%p143, %r3194, 0;
	selp.f32 	%f5610, %f1757, %f1756, %p143;
	bra.uni 	$L__BB0_145;
$L__BB0_144:
	mov.f32 	%f1758, 0f00000000;
	mul.rn.f32 	%f5610, %f120, %f1758;
	mov.b32 	%r7277, 0;
$L__BB0_145:
	add.s32 	%r3199, %r7277, 1;
	mul.rn.f32 	%f1759, %f5610, %f5610;
	and.b32  	%r3200, %r7277, 1;
	setp.eq.b32 	%p144, %r3200, 1;
	selp.f32 	%f1760, %f5610, 0f3F800000, %p144;
	fma.rn.f32 	%f1761, %f1759, %f1760, 0f00000000;
	fma.rn.f32 	%f1762, %f1759, 0f37CBAC00, 0fBAB607ED;
	selp.f32 	%f1763, 0fB94D4153, %f1762, %p144;
	selp.f32 	%f1764, 0f3C0885E4, 0f3D2AAABB, %p144;
	fma.rn.f32 	%f1765, %f1763, %f1759, %f1764;
	selp.f32 	%f1766, 0fBE2AAAA8, 0fBEFFFFFF, %p144;
	fma.rn.f32 	%f1767, %f1765, %f1759, %f1766;
	fma.rn.f32 	%f1768, %f1767, %f1761, %f1760;
	and.b32  	%r3201, %r3199, 2;
	setp.eq.s32 	%p145, %r3201, 0;
	mov.f32 	%f1769, 0f00000000;
	sub.f32 	%f1770, %f1769, %f1768;
	selp.f32 	%f1771, %f1768, %f1770, %p145;
	div.rn.f32 	%f1772, %f1771, 0f41900000;
	add.f32 	%f126, %f119, %f1772;
	mul.f32 	%f127, %f1, 0f41900000;
	mul.f32 	%f1773, %f127, 0f3F22F983;
	cvt.rni.s32.f32 	%r7281, %f1773;
	cvt.rn.f32.s32 	%f1774, %r7281;
	fma.rn.f32 	%f1775, %f1774, 0fBFC90FDA, %f127;
	fma.rn.f32 	%f1776, %f1774, 0fB3A22168, %f1775;
	fma.rn.f32 	%f5611, %f1774, 0fA7C234C5, %f1776;
	abs.f32 	%f129, %f127;
	setp.ltu.f32 	%p146, %f129, 0f47CE4780;
	@%p146 bra 	$L__BB0_153;
	setp.eq.f32 	%p147, %f129, 0f7F800000;
	@%p147 bra 	$L__BB0_152;
	mov.b32 	%r255, %f127;
	shl.b32 	%r3203, %r255, 8;
	or.b32  	%r256, %r3203, -2147483648;
	mov.b64 	%rd3067, 0;
	mov.b32 	%r7278, 0;
	mov.u64 	%rd3065, __cudart_i2opi_f;
	mov.u64 	%rd3066, %rd1;
$L__BB0_148:
	.pragma "nounroll";
	ld.global.nc.u32 	%r3204, [%rd3065];
	mad.wide.u32 	%rd1554, %r3204, %r256, %rd3067;
	shr.u64 	%rd3067, %rd1554, 32;
	st.local.u32 	[%rd3066], %rd1554;
	add.s32 	%r7278, %r7278, 1;
	add.s64 	%rd3066, %rd3066, 4;
	add.s64 	%rd3065, %rd3065, 4;
	setp.ne.s32 	%p148, %r7278, 6;
	@%p148 bra 	$L__BB0_148;
	shr.u32 	%r3205, %r255, 23;
	st.local.u32 	[%rd1+24], %rd3067;
	and.b32  	%r259, %r3205, 31;
	and.b32  	%r3206, %r3205, 224;
	add.s32 	%r3207, %r3206, -128;
	shr.u32 	%r3208, %r3207, 5;
	mul.wide.u32 	%rd1555, %r3208, 4;
	sub.s64 	%rd134, %rd1, %rd1555;
	ld.local.u32 	%r7279, [%rd134+24];
	ld.local.u32 	%r7280, [%rd134+20];
	setp.eq.s32 	%p149, %r259, 0;
	@%p149 bra 	$L__BB0_151;
	shf.l.wrap.b32 	%r7279, %r7280, %r7279, %r259;
	ld.local.u32 	%r3209, [%rd134+16];
	shf.l.wrap.b32 	%r7280, %r3209, %r7280, %r259;
$L__BB0_151:
	shr.u32 	%r3210, %r7279, 30;
	shf.l.wrap.b32 	%r3211, %r7280, %r7279, 2;
	shl.b32 	%r3212, %r7280, 2;
	shr.u32 	%r3213, %r3211, 31;
	add.s32 	%r3214, %r3213, %r3210;
	neg.s32 	%r3215, %r3214;
	setp.lt.s32 	%p150, %r255, 0;
	selp.b32 	%r7281, %r3215, %r3214, %p150;
	xor.b32  	%r3216, %r3211, %r255;
	shr.s32 	%r3217, %r3211, 31;
	xor.b32  	%r3218, %r3217, %r3211;
	xor.b32  	%r3219, %r3217, %r3212;
	cvt.u64.u32 	%rd1556, %r3218;
	shl.b64 	%rd1557, %rd1556, 32;
	cvt.u64.u32 	%rd1558, %r3219;
	or.b64  	%rd1559, %rd1557, %rd1558;
	cvt.rn.f64.s64 	%fd37, %rd1559;
	mul.f64 	%fd38, %fd37, 0d3BF921FB54442D19;
	cvt.rn.f32.f64 	%f1777, %fd38;
	neg.f32 	%f1778, %f1777;
	setp.lt.s32 	%p151, %r3216, 0;
	selp.f32 	%f5611, %f1778, %f1777, %p151;
	bra.uni 	$L__BB0_153;
$L__BB0_152:
	mov.f32 	%f1779, 0f00000000;
	mul.rn.f32 	%f5611, %f127, %f1779;
	mov.b32 	%r7281, 0;
$L__BB0_153:
	add.s32 	%r3221, %r7281, 1;
	mul.rn.f32 	%f1780, %f5611, %f5611;
	and.b32  	%r3222, %r7281, 1;
	setp.eq.b32 	%p152, %r3222, 1;
	selp.f32 	%f1781, %f5611, 0f3F800000, %p152;
	fma.rn.f32 	%f1782, %f1780, %f1781, 0f00000000;
	fma.rn.f32 	%f1783, %f1780, 0f37CBAC00, 0fBAB607ED;
	selp.f32 	%f1784, 0fB94D4153, %f1783, %p152;
	selp.f32 	%f1785, 0f3C0885E4, 0f3D2AAABB, %p152;
	fma.rn.f32 	%f1786, %f1784, %f1780, %f1785;
	selp.f32 	%f1787, 0fBE2AAAA8, 0fBEFFFFFF, %p152;
	fma.rn.f32 	%f1788, %f1786, %f1780, %f1787;
	fma.rn.f32 	%f1789, %f1788, %f1782, %f1781;
	and.b32  	%r3223, %r3221, 2;
	setp.eq.s32 	%p153, %r3223, 0;
	mov.f32 	%f1790, 0f00000000;
	sub.f32 	%f1791, %f1790, %f1789;
	selp.f32 	%f1792, %f1789, %f1791, %p153;
	div.rn.f32 	%f1793, %f1792, 0f41980000;
	add.f32 	%f133, %f126, %f1793;
	mul.f32 	%f134, %f1, 0f41980000;
	mul.f32 	%f1794, %f134, 0f3F22F983;
	cvt.rni.s32.f32 	%r7285, %f1794;
	cvt.rn.f32.s32 	%f1795, %r7285;
	fma.rn.f32 	%f1796, %f1795, 0fBFC90FDA, %f134;
	fma.rn.f32 	%f1797, %f1795, 0fB3A22168, %f1796;
	fma.rn.f32 	%f5612, %f1795, 0fA7C234C5, %f1797;
	abs.f32 	%f136, %f134;
	setp.ltu.f32 	%p154, %f136, 0f47CE4780;
	@%p154 bra 	$L__BB0_161;
	setp.eq.f32 	%p155, %f136, 0f7F800000;
	@%p155 bra 	$L__BB0_160;
	mov.b32 	%r269, %f134;
	shl.b32 	%r3225, %r269, 8;
	or.b32  	%r270, %r3225, -2147483648;
	mov.b64 	%rd3070, 0;
	mov.b32 	%r7282, 0;
	mov.u64 	%rd3068, __cudart_i2opi_f;
	mov.u64 	%rd3069, %rd1;
$L__BB0_156:
	.pragma "nounroll";
	ld.global.nc.u32 	%r3226, [%rd3068];
	mad.wide.u32 	%rd1562, %r3226, %r270, %rd3070;
	shr.u64 	%rd3070, %rd1562, 32;
	st.local.u32 	[%rd3069], %rd1562;
	add.s32 	%r7282, %r7282, 1;
	add.s64 	%rd3069, %rd3069, 4;
	add.s64 	%rd3068, %rd3068, 4;
	setp.ne.s32 	%p156, %r7282, 6;
	@%p156 bra 	$L__BB0_156;
	shr.u32 	%r3227, %r269, 23;
	st.local.u32 	[%rd1+24], %rd3070;
	and.b32  	%r273, %r3227, 31;
	and.b32  	%r3228, %r3227, 224;
	add.s32 	%r3229, %r3228, -128;
	shr.u32 	%r3230, %r3229, 5;
	mul.wide.u32 	%rd1563, %r3230, 4;
	sub.s64 	%rd141, %rd1, %rd1563;
	ld.local.u32 	%r7283, [%rd141+24];
	ld.local.u32 	%r7284, [%rd141+20];
	setp.eq.s32 	%p157, %r273, 0;
	@%p157 bra 	$L__BB0_159;
	shf.l.wrap.b32 	%r7283, %r7284, %r7283, %r273;
	ld.local.u32 	%r3231, [%rd141+16];
	shf.l.wrap.b32 	%r7284, %r3231, %r7284, %r273;
$L__BB0_159:
	shr.u32 	%r3232, %r7283, 30;
	shf.l.wrap.b32 	%r3233, %r7284, %r7283, 2;
	shl.b32 	%r3234, %r7284, 2;
	shr.u32 	%r3235, %r3233, 31;
	add.s32 	%r3236, %r3235, %r3232;
	neg.s32 	%r3237, %r3236;
	setp.lt.s32 	%p158, %r269, 0;
	selp.b32 	%r7285, %r3237, %r3236, %p158;
	xor.b32  	%r3238, %r3233, %r269;
	shr.s32 	%r3239, %r3233, 31;
	xor.b32  	%r3240, %r3239, %r3233;
	xor.b32  	%r3241, %r3239, %r3234;
	cvt.u64.u32 	%rd1564, %r3240;
	shl.b64 	%rd1565, %rd1564, 32;
	cvt.u64.u32 	%rd1566, %r3241;
	or.b64  	%rd1567, %rd1565, %rd1566;
	cvt.rn.f64.s64 	%fd39, %rd1567;
	mul.f64 	%fd40, %fd39, 0d3BF921FB54442D19;
	cvt.rn.f32.f64 	%f1798, %fd40;
	neg.f32 	%f1799, %f1798;
	setp.lt.s32 	%p159, %r3238, 0;
	selp.f32 	%f5612, %f1799, %f1798, %p159;
	bra.uni 	$L__BB0_161;
$L__BB0_160:
	mov.f32 	%f1800, 0f00000000;
	mul.rn.f32 	%f5612, %f134, %f1800;
	mov.b32 	%r7285, 0;
$L__BB0_161:
	add.s32 	%r3243, %r7285, 1;
	mul.rn.f32 	%f1801, %f5612, %f5612;
	and.b32  	%r3244, %r7285, 1;
	setp.eq.b32 	%p160, %r3244, 1;
	selp.f32 	%f1802, %f5612, 0f3F800000, %p160;
	fma.rn.f32 	%f1803, %f1801, %f1802, 0f00000000;
	fma.rn.f32 	%f1804, %f1801, 0f37CBAC00, 0fBAB607ED;
	selp.f32 	%f1805, 0fB94D4153, %f1804, %p160;
	selp.f32 	%f1806, 0f3C0885E4, 0f3D2AAABB, %p160;
	fma.rn.f32 	%f1807, %f1805, %f1801, %f1806;
	selp.f32 	%f1808, 0fBE2AAAA8, 0fBEFFFFFF, %p160;
	fma.rn.f32 	%f1809, %f1807, %f1801, %f1808;
	fma.rn.f32 	%f1810, %f1809, %f1803, %f1802;
	and.b32  	%r3245, %r3243, 2;
	setp.eq.s32 	%p161, %r3245, 0;
	mov.f32 	%f1811, 0f00000000;
	sub.f32 	%f1812, %f1811, %f1810;
	selp.f32 	%f1813, %f1810, %f1812, %p161;
	div.rn.f32 	%f1814, %f1813, 0f41A00000;
	add.f32 	%f140, %f133, %f1814;
	mul.f32 	%f141, %f1, 0f41A00000;
	mul.f32 	%f1815, %f141, 0f3F22F983;
	cvt.rni.s32.f32 	%r7289, %f1815;
	cvt.rn.f32.s32 	%f1816, %r7289;
	fma.rn.f32 	%f1817, %f1816, 0fBFC90FDA, %f141;
	fma.rn.f32 	%f1818, %f1816, 0fB3A22168, %f1817;
	fma.rn.f32 	%f5613, %f1816, 0fA7C234C5, %f1818;
	abs.f32 	%f143, %f141;
	setp.ltu.f32 	%p162, %f143, 0f47CE4780;
	@%p162 bra 	$L__BB0_169;
	setp.eq.f32 	%p163, %f143, 0f7F800000;
	@%p163 bra 	$L__BB0_168;
	mov.b32 	%r283, %f141;
	shl.b32 	%r3247, %r283, 8;
	or.b32  	%r284, %r3247, -2147483648;
	mov.b64 	%rd3073, 0;
	mov.b32 	%r7286, 0;
	mov.u64 	%rd3071, __cudart_i2opi_f;
	mov.u64 	%rd3072, %rd1;
$L__BB0_164:
	.pragma "nounroll";
	ld.global.nc.u32 	%r3248, [%rd3071];
	mad.wide.u32 	%rd1570, %r3248, %r284, %rd3073;
	shr.u64 	%rd3073, %rd1570, 32;
	st.local.u32 	[%rd3072], %rd1570;
	add.s32 	%r7286, %r7286, 1;
	add.s64 	%rd3072, %rd3072, 4;
	add.s64 	%rd3071, %rd3071, 4;
	setp.ne.s32 	%p164, %r7286, 6;
	@%p164 bra 	$L__BB0_164;
	shr.u32 	%r3249, %r283, 23;
	st.local.u32 	[%rd1+24], %rd3073;
	and.b32  	%r287, %r3249, 31;
	and.b32  	%r3250, %r3249, 224;
	add.s32 	%r3251, %r3250, -128;
	shr.u32 	%r3252, %r3251, 5;
	mul.wide.u32 	%rd1571, %r3252, 4;
	sub.s64 	%rd148, %rd1, %rd1571;
	ld.local.u32 	%r7287, [%rd148+24];
	ld.local.u32 	%r7288, [%rd148+20];
	setp.eq.s32 	%p165, %r287, 0;
	@%p165 bra 	$L__BB0_167;
	shf.l.wrap.b32 	%r7287, %r7288, %r7287, %r287;
	ld.local.u32 	%r3253, [%rd148+16];
	shf.l.wrap.b32 	%r7288, %r3253, %r7288, %r287;
$L__BB0_167:
	shr.u32 	%r3254, %r7287, 30;
	shf.l.wrap.b32 	%r3255, %r7288, %r7287, 2;
	shl.b32 	%r3256, %r7288, 2;
	shr.u32 	%r3257, %r3255, 31;
	add.s32 	%r3258, %r3257, %r3254;
	neg.s32 	%r3259, %r3258;
	setp.lt.s32 	%p166, %r283, 0;
	selp.b32 	%r7289, %r3259, %r3258, %p166;
	xor.b32  	%r3260, %r3255, %r283;
	shr.s32 	%r3261, %r3255, 31;
	xor.b32  	%r3262, %r3261, %r3255;
	xor.b32  	%r3263, %r3261, %r3256;
	cvt.u64.u32 	%rd1572, %r3262;
	shl.b64 	%rd1573, %rd1572, 32;
	cvt.u64.u32 	%rd1574, %r3263;
	or.b64  	%rd1575, %rd1573, %rd1574;
	cvt.rn.f64.s64 	%fd41, %rd1575;
	mul.f64 	%fd42, %fd41, 0d3BF921FB54442D19;
	cvt.rn.f32.f64 	%f1819, %fd42;
	neg.f32 	%f1820, %f1819;
	setp.lt.s32 	%p167, %r3260, 0;
	selp.f32 	%f5613, %f1820, %f1819, %p167;
	bra.uni 	$L__BB0_169;
$L__BB0_168:
	mov.f32 	%f1821, 0f00000000;
	mul.rn.f32 	%f5613, %f141, %f1821;
	mov.b32 	%r7289, 0;
$L__BB0_169:
	add.s32 	%r3265, %r7289, 1;
	mul.rn.f32 	%f1822, %f5613, %f5613;
	and.b32  	%r3266, %r7289, 1;
	setp.eq.b32 	%p168, %r3266, 1;
	selp.f32 	%f1823, %f5613, 0f3F800000, %p168;
	fma.rn.f32 	%f1824, %f1822, %f1823, 0f00000000;
	fma.rn.f32 	%f1825, %f1822, 0f37CBAC00, 0fBAB607ED;
	selp.f32 	%f1826, 0fB94D4153, %f1825, %p168;
	selp.f32 	%f1827, 0f3C0885E4, 0f3D2AAABB, %p168;
	fma.rn.f32 	%f1828, %f1826, %f1822, %f1827;
	selp.f32 	%f1829, 0fBE2AAAA8, 0fBEFFFFFF, %p168;
	fma.rn.f32 	%f1830, %f1828, %f1822, %f1829;
	fma.rn.f32 	%f1831, %f1830, %f1824, %f1823;
	and.b32  	%r3267, %r3265, 2;
	setp.eq.s32 	%p169, %r3267, 0;
	mov.f32 	%f1832, 0f00000000;
	sub.f32 	%f1833, %f1832, %f1831;
	selp.f32 	%f1834, %f1831, %f1833, %p169;
	div.rn.f32 	%f1835, %f1834, 0f41A80000;
	add.f32 	%f147, %f140, %f1835;
	mul.f32 	%f148, %f1, 0f41A80000;
	mul.f32 	%f1836, %f148, 0f3F22F983;
	cvt.rni.s32.f32 	%r7293, %f1836;
	cvt.rn.f32.s32 	%f1837, %r7293;
	fma.rn.f32 	%f1838, %f1837, 0fBFC90FDA, %f148;
	fma.rn.f32 	%f1839, %f1837, 0fB3A22168, %f1838;
	fma.rn.f32 	%f5614, %f1837, 0fA7C234C5, %f1839;
	abs.f32 	%f150, %f148;
	setp.ltu.f32 	%p170, %f150, 0f47CE4780;
	@%p170 bra 	$L__BB0_177;
	setp.eq.f32 	%p171, %f150, 0f7F800000;
	@%p171 bra 	$L__BB0_176;
	mov.b32 	%r297, %f148;
	shl.b32 	%r3269, %r297, 8;
	or.b32  	%r298, %r3269, -2147483648;
	mov.b64 	%rd3076, 0;
	mov.b32 	%r7290, 0;
	mov.u64 	%rd3074, __cudart_i2opi_f;
	mov.u64 	%rd3075, %rd1;
$L__BB0_172:
	.pragma "nounroll";
	ld.global.nc.u32 	%r3270, [%rd3074];
	mad.wide.u32 	%rd1578, %r3270, %r298, %rd3076;
	shr.u64 	%rd3076, %rd1578, 32;
	st.local.u32 	[%rd3075], %rd1578;
	add.s32 	%r7290, %r7290, 1;
	add.s64 	%rd3075, %rd3075, 4;
	add.s64 	%rd3074, %rd3074, 4;
	setp.ne.s32 	%p172, %r7290, 6;
	@%p172 bra 	$L__BB0_172;
	shr.u32 	%r3271, %r297, 23;
	st.local.u32 	[%rd1+24], %rd3076;
	and.b32  	%r301, %r3271, 31;
	and.b32  	%r3272, %r3271, 224;
	add.s32 	%r3273, %r3272, -128;
	shr.u32 	%r3274, %r3273, 5;
	mul.wide.u32 	%rd1579, %r3274, 4;
	sub.s64 	%rd155, %rd1, %rd1579;
	ld.local.u32 	%r7291, [%rd155+24];
	ld.local.u32 	%r7292, [%rd155+20];
	setp.eq.s32 	%p173, %r301, 0;
	@%p173 bra 	$L__BB0_175;
	shf.l.wrap.b32 	%r7291, %r7292, %r7291, %r301;
	ld.local.u32 	%r3275, [%rd155+16];
	shf.l.wrap.b32 	%r7292, %r3275, %r7292, %r301;
$L__BB0_175:
	shr.u32 	%r3276, %r7291, 30;
	shf.l.wrap.b32 	%r3277, %r7292, %r7291, 2;
	shl.b32 	%r3278, %r7292, 2;
	shr.u32 	%r3279, %r3277, 31;
	add.s32 	%r3280, %r3279, %r3276;
	neg.s32 	%r3281, %r3280;
	setp.lt.s32 	%p174, %r297, 0;
	selp.b32 	%r7293, %r3281, %r3280, %p174;
	xor.b32  	%r3282, %r3277, %r297;
	shr.s32 	%r3283, %r3277, 31;
	xor.b32  	%r3284, %r3283, %r3277;
	xor.b32  	%r3285, %r3283, %r3278;
	cvt.u64.u32 	%rd1580, %r3284;
	shl.b64 	%rd1581, %rd1580, 32;
	cvt.u64.u32 	%rd1582, %r3285;
	or.b64  	%rd1583, %rd1581, %rd1582;
	cvt.rn.f64.s64 	%fd43, %rd1583;
	mul.f64 	%fd44, %fd43, 0d3BF921FB54442D19;
	cvt.rn.f32.f64 	%f1840, %fd44;
	neg.f32 	%f1841, %f1840;
	setp.lt.s32 	%p175, %r3282, 0;
	selp.f32 	%f5614, %f1841, %f1840, %p175;
	bra.uni 	$L__BB0_177;
$L__BB0_176:
	mov.f32 	%f1842, 0f00000000;
	mul.rn.f32 	%f5614, %f148, %f1842;
	mov.b32 	%r7293, 0;
$L__BB0_177:
	add.s32 	%r3287, %r7293, 1;
	mul.rn.f32 	%f1843, %f5614, %f5614;
	and.b32  	%r3288, %r7293, 1;
	setp.eq.b32 	%p176, %r3288, 1;
	selp.f32 	%f1844, %f5614, 0f3F800000, %p176;
	fma.rn.f32 	%f1845, %f1843, %f1844, 0f00000000;
	fma.rn.f32 	%f1846, %f1843, 0f37CBAC00, 0fBAB607ED;
	selp.f32 	%f1847, 0fB94D4153, %f1846, %p176;
	selp.f32 	%f1848, 0f3C0885E4, 0f3D2AAABB, %p176;
	fma.rn.f32 	%f1849, %f1847, %f1843, %f1848;
	selp.f32 	%f1850, 0fBE2AAAA8, 0fBEFFFFFF, %p176;
	fma.rn.f32 	%f1851, %f1849, %f1843, %f1850;
	fma.rn.f32 	%f1852, %f1851, %f1845, %f1844;
	and.b32  	%r3289, %r3287, 2;
	setp.eq.s32 	%p177, %r3289, 0;
	mov.f32 	%f1853, 0f00000000;
	sub.f32 	%f1854, %f1853, %f1852;
	selp.f32 	%f1855, %f1852, %f1854, %p177;
	div.rn.f32 	%f1856, %f1855, 0f41B00000;
	add.f32 	%f154, %f147, %f1856;
	mul.f32 	%f155, %f1, 0f41B00000;
	mul.f32 	%f1857, %f155, 0f3F22F983;
	cvt.rni.s32.f32 	%r7297, %f1857;
	cvt.rn.f32.s32 	%f1858, %r7297;
	fma.rn.f32 	%f1859, %f1858, 0fBFC90FDA, %f155;
	fma.rn.f32 	%f1860, %f1858, 0fB3A22168, %f1859;
	fma.rn.f32 	%f5615, %f1858, 0fA7C234C5, %f1860;
	abs.f32 	%f157, %f155;
	setp.ltu.f32 	%p178, %f157, 0f47CE4780;
	@%p178 bra 	$L__BB0_185;
	setp.eq.f32 	%p179, %f157, 0f7F800000;
	@%p179 bra 	$L__BB0_184;
	mov.b32 	%r311, %f155;
	shl.b32 	%r3291, %r311, 8;
	or.b32  	%r312, %r3291, -2147483648;
	mov.b64 	%rd3079, 0;
	mov.b32 	%r7294, 0;
	mov.u64 	%rd3077, __cudart_i2opi_f;
	mov.u64 	%rd3078, %rd1;
$L__BB0_180:
	.pragma "nounroll";
	ld.global.nc.u32 	%r3292, [%rd3077];
	mad.wide.u32 	%rd1586, %r3292, %r312, %rd3079;
	shr.u64 	%rd3079, %rd1586, 32;
	st.local.u32 	[%rd3078], %rd1586;
	add.s32 	%r7294, %r7294, 1;
	add.s64 	%rd3078, %rd3078, 4;
	add.s64 	%rd3077, %rd3077, 4;
	setp.ne.s32 	%p180, %r7294, 6;
	@%p180 bra 	$L__BB0_180;
	shr.u32 	%r3293, %r311, 23;
	st.local.u32 	[%rd1+24], %rd3079;
	and.b32  	%r315, %r3293, 31;
	and.b32  	%r3294, %r3293, 224;
	add.s32 	%r3295, %r3294, -128;
	shr.u32 	%r3296, %r3295, 5;
	mul.wide.u32 	%rd1587, %r3296, 4;
	sub.s64 	%rd162, %rd1, %rd1587;
	ld.local.u32 	%r7295, [%rd162+24];
	ld.local.u32 	%r7296, [%rd162+20];
	setp.eq.s32 	%p181, %r315, 0;
	@%p181 bra 	$L__BB0_183;
	shf.l.wrap.b32 	%r7295, %r7296, %r7295, %r315;
	ld.local.u32 	%r3297, [%rd162+16];
	shf.l.wrap.b32 	%r7296, %r3297, %r7296, %r315;
$L__BB0_183:
	shr.u32 	%r3298, %r7295, 30;
	shf.l.wrap.b32 	%r3299, %r7296, %r7295, 2;
	shl.b32 	%r3300, %r7296, 2;
	shr.u32 	%r3301, %r3299, 31;
	add.s32 	%r3302, %r3301, %r3298;
	neg.s32 	%r3303, %r3302;
	setp.lt.s32 	%p182, %r311, 0;
	selp.b32 	%r7297, %r3303, %r3302, %p182;
	xor.b32  	%r3304, %r3299, %r311;
	shr.s32 	%r3305, %r3299, 31;
	xor.b32  	%r3306, %r3305, %r3299;
	xor.b32  	%r3307, %r3305, %r3300;
	cvt.u64.u32 	%rd1588, %r3306;
	shl.b64 	%rd1589, %rd1588, 32;
	cvt.u64.u32 	%rd1590, %r3307;
	or.b64  	%rd1591, %rd1589, %rd1590;
	cvt.rn.f64.s64 	%fd45, %rd1591;
	mul.f64 	%fd46, %fd45, 0d3BF921FB54442D19;
	cvt.rn.f32.f64 	%f1861, %fd46;
	neg.f32 	%f1862, %f1861;
	setp.lt.s32 	%p183, %r3304, 0;
	selp.f32 	%f5615, %f1862, %f1861, %p183;
	bra.uni 	$L__BB0_185;
$L__BB0_184:
	mov.f32 	%f1863, 0f00000000;
	mul.rn.f32 	%f5615, %f155, %f1863;
	mov.b32 	%r7297, 0;
$L__BB0_185:
	add.s32 	%r3309, %r7297, 1;
	mul.rn.f32 	%f1864, %f5615, %f5615;
	and.b32  	%r3310, %r7297, 1;
	setp.eq.b32 	%p184, %r3310, 1;
	selp.f32 	%f1865, %f5615, 0f3F800000, %p184;
	fma.rn.f32 	%f1866, %f1864, %f1865, 0f00000000;
	fma.rn.f32 	%f1867, %f1864, 0f37CBAC00, 0fBAB607ED;
	selp.f32 	%f1868, 0fB94D4153, %f1867, %p184;
	selp.f32 	%f1869, 0f3C0885E4, 0f3D2AAABB, %p184;
	fma.rn.f32 	%f1870, %f1868, %f1864, %f1869;
	selp.f32 	%f1871, 0fBE2AAAA8, 0fBEFFFFFF, %p184;
	fma.rn.f32 	%f1872, %f1870, %f1864, %f1871;
	fma.rn.f32 	%f1873, %f1872, %f1866, %f1865;
	and.b32  	%r3311, %r3309, 2;
	setp.eq.s32 	%p185, %r3311, 0;
	mov.f32 	%f1874, 0f00000000;
	sub.f32 	%f1875, %f1874, %f1873;
	selp.f32 	%f1876, %f1873, %f1875, %p185;
	div.rn.f32 	%f1877, %f1876, 0f41B80000;
	add.f32 	%f161, %f154, %f1877;
	mul.f32 	%f162, %f1, 0f41B80000;
	mul.f32 	%f1878, %f162, 0f3F22F983;
	cvt.rni.s32.f32 	%r7301, %f1878;
	cvt.rn.f32.s32 	%f1879, %r7301;
	fma.rn.f32 	%f1880, %f1879, 0fBFC90FDA, %f162;
	fma.rn.f32 	%f1881, %f1879, 0fB3A22168, %f1880;
	fma.rn.f32 	%f5616, %f1879, 0fA7C234C5, %f1881;
	abs.f32 	%f164, %f162;
	setp.ltu.f32 	%p186, %f164, 0f47CE4780;
	@%p186 bra 	$L__BB0_193;
	setp.eq.f32 	%p187, %f164, 0f7F800000;
	@%p187 bra 	$L__BB0_192;
	mov.b32 	%r325, %f162;
	shl.b32 	%r3313, %r325, 8;
	or.b32  	%r326, %r3313, -2147483648;
	mov.b64 	%rd3082, 0;
	mov.b32 	%r7298, 0;
	mov.u64 	%rd3080, __cudart_i2opi_f;
	mov.u64 	%rd3081, %rd1;
$L__BB0_188:
	.pragma "nounroll";
	ld.global.nc.u32 	%r3314, [%rd3080];
	mad.wide.u32 	%rd1594, %r3314, %r326, %rd3082;
	shr.u64 	%rd3082, %rd1594, 32;
	st.local.u32 	[%rd3081], %rd1594;
	add.s32 	%r7298, %r7298, 1;
	add.s64 	%rd3081, %rd3081, 4;
	add.s64 	%rd3080, %rd3080, 4;
	setp.ne.s32 	%p188, %r7298, 6;
	@%p188 bra 	$L__BB0_188;
	shr.u32 	%r3315, %r325, 23;
	st.local.u32 	[%rd1+24], %rd3082;
	and.b32  	%r329, %r3315, 31;
	and.b32  	%r3316, %r3315, 224;
	add.s32 	%r3317, %r3316, -128;
	shr.u32 	%r3318, %r3317, 5;
	mul.wide.u32 	%rd1595, %r3318, 4;
	sub.s64 	%rd169, %rd1, %rd1595;
	ld.local.u32 	%r7299, [%rd169+24];
	ld.local.u32 	%r7300, [%rd169+20];
	setp.eq.s32 	%p189, %r329, 0;
	@%p189 bra 	$L__BB0_191;
	shf.l.wrap.b32 	%r7299, %r7300, %r7299, %r329;
	ld.local.u32 	%r3319, [%rd169+16];
	shf.l.wrap.b32 	%r7300, %r3319, %r7300, %r329;
$L__BB0_191:
	shr.u32 	%r3320, %r7299, 30;
	shf.l.wrap.b32 	%r3321, %r7300, %r7299, 2;
	shl.b32 	%r3322, %r7300, 2;
	shr.u32 	%r3323, %r3321, 31;
	add.s32 	%r3324, %r3323, %r3320;
	neg.s32 	%r3325, %r3324;
	setp.lt.s32 	%p190, %r325, 0;
	selp.b32 	%r7301, %r3325, %r3324, %p190;
	xor.b32  	%r3326, %r3321, %r325;
	shr.s32 	%r3327, %r3321, 31;
	xor.b32  	%r3328, %r3327, %r3321;
	xor.b32  	%r3329, %r3327, %r3322;
	cvt.u64.u32 	%rd1596, %r3328;
	shl.b64 	%rd1597, %rd1596, 32;
	cvt.u64.u32 	%rd1598, %r3329;
	or.b64  	%rd1599, %rd1597, %rd1598;
	cvt.rn.f64.s64 	%fd47, %rd1599;
	mul.f64 	%fd48, %fd47, 0d3BF921FB54442D19;
	cvt.rn.f32.f64 	%f1882, %fd48;
	neg.f32 	%f1883, %f1882;
	setp.lt.s32 	%p191, %r3326, 0;
	selp.f32 	%f5616, %f1883, %f1882, %p191;
	bra.uni 	$L__BB0_193;
$L__BB0_192:
	mov.f32 	%f1884, 0f00000000;
	mul.rn.f32 	%f5616, %f162, %f1884;
	mov.b32 	%r7301, 0;
$L__BB0_193:
	add.s32 	%r3331, %r7301, 1;
	mul.rn.f32 	%f1885, %f5616, %f5616;
	and.b32  	%r3332, %r7301, 1;
	setp.eq.b32 	%p192, %r3332, 1;
	selp.f32 	%f1886, %f5616, 0f3F800000, %p192;
	fma.rn.f32 	%f1887, %f1885, %f1886, 0f00000000;
	fma.rn.f32 	%f1888, %f1885, 0f37CBAC00, 0fBAB607ED;
	selp.f32 	%f1889, 0fB94D4153, %f1888, %p192;
	selp.f32 	%f1890, 0f3C0885E4, 0f3D2AAABB, %p192;
	fma.rn.f32 	%f1891, %f1889, %f1885, %f1890;
	selp.f32 	%f1892, 0fBE2AAAA8, 0fBEFFFFFF, %p192;
	fma.rn.f32 	%f1893, %f1891, %f1885, %f1892;
	fma.rn.f32 	%f1894, %f1893, %f1887, %f1886;
	and.b32  	%r3333, %r3331, 2;
	setp.eq.s32 	%p193, %r3333, 0;
	mov.f32 	%f1895, 0f00000000;
	sub.f32 	%f1896, %f1895, %f1894;
	selp.f32 	%f1897, %f1894, %f1896, %p193;
	div.rn.f32 	%f1898, %f1897, 0f41C00000;
	add.f32 	%f168, %f161, %f1898;
	mul.f32 	%f169, %f1, 0f41C00000;
	mul.f32 	%f1899, %f169, 0f3F22F983;
	cvt.rni.s32.f32 	%r7305, %f1899;
	cvt.rn.f32.s32 	%f1900, %r7305;
	fma.rn.f32 	%f1901, %f1900, 0fBFC90FDA, %f169;
	fma.rn.f32 	%f1902, %f1900, 0fB3A22168, %f1901;
	fma.rn.f32 	%f5617, %f1900, 0fA7C234C5, %f1902;
	abs.f32 	%f171, %f169;
	setp.ltu.f32 	%p194, %f171, 0f47CE4780;
	@%p194 bra 	$L__BB0_201;
	setp.eq.f32 	%p195, %f171, 0f7F800000;
	@%p195 bra 	$L__BB0_200;
	mov.b32 	%r339, %f169;
	shl.b32 	%r3335, %r339, 8;
	or.b32  	%r340, %r3335, -2147483648;
	mov.b64 	%rd3085, 0;
	mov.b32 	%r7302, 0;
	mov.u64 	%rd3083, __cudart_i2opi_f;
	mov.u64 	%rd3084, %rd1;
$L__BB0_196:
	.pragma "nounroll";
	ld.global.nc.u32 	%r3336, [%rd3083];
	mad.wide.u32 	%rd1602, %r3336, %r340, %rd3085;
	shr.u64 	%rd3085, %rd1602, 32;
	st.local.u32 	[%rd3084], %rd1602;
	add.s32 	%r7302, %r7302, 1;
	add.s64 	%rd3084, %rd3084, 4;
	add.s64 	%rd3083, %rd3083, 4;
	setp.ne.s32 	%p196, %r7302, 6;
	@%p196 bra 	$L__BB0_196;
	shr.u32 	%r3337, %r339, 23;
	st.local.u32 	[%rd1+24], %rd3085;
	and.b32  	%r343, %r3337, 31;
	and.b32  	%r3338, %r3337, 224;
	add.s32 	%r3339, %r3338, -128;
	shr.u32 	%r3340, %r3339, 5;
	mul.wide.u32 	%rd1603, %r3340, 4;
	sub.s64 	%rd176, %rd1, %rd1603;
	ld.local.u32 	%r7303, [%rd176+24];
	ld.local.u32 	%r7304, [%rd176+20];
	setp.eq.s32 	%p197, %r343, 0;
	@%p197 bra 	$L__BB0_199;
	shf.l.wrap.b32 	%r7303, %r7304, %r7303, %r343;
	ld.local.u32 	%r3341, [%rd176+16];
	shf.l.wrap.b32 	%r7304, %r3341, %r7304, %r343;
$L__BB0_199:
	shr.u32 	%r3342, %r7303, 30;
	shf.l.wrap.b32 	%r3343, %r7304, %r7303, 2;
	shl.b32 	%r3344, %r7304, 2;
	shr.u32 	%r3345, %r3343, 31;
	add.s32 	%r3346, %r3345, %r3342;
	neg.s32 	%r3347, %r3346;
	setp.lt.s32 	%p198, %r339, 0;
	selp.b32 	%r7305, %r3347, %r3346, %p198;
	xor.b32  	%r3348, %r3343, %r339;
	shr.s32 	%r3349, %r3343, 31;
	xor.b32  	%r3350, %r3349, %r3343;
	xor.b32  	%r3351, %r3349, %r3344;
	cvt.u64.u32 	%rd1604, %r3350;
	shl.b64 	%rd1605, %rd1604, 32;
	cvt.u64.u32 	%rd1606, %r3351;
	or.b64  	%rd1607, %rd1605, %rd1606;
	cvt.rn.f64.s64 	%fd49, %rd1607;
	mul.f64 	%fd50, %fd49, 0d3BF921FB54442D19;
	cvt.rn.f32.f64 	%f1903, %fd50;
	neg.f32 	%f1904, %f1903;
	setp.lt.s32 	%p199, %r3348, 0;
	selp.f32 	%f5617, %f1904, %f1903, %p199;
	bra.uni 	$L__BB0_201;
$L__BB0_200:
	mov.f32 	%f1905, 0f00000000;
	mul.rn.f32 	%f5617, %f169, %f1905;
	mov.b32 	%r7305, 0;
$L__BB0_201:
	add.s32 	%r3353, %r7305, 1;
	mul.rn.f32 	%f1906, %f5617, %f5617;
	and.b32  	%r3354, %r7305, 1;
	setp.eq.b32 	%p200, %r3354, 1;
	selp.f32 	%f1907, %f5617, 0f3F800000, %p200;
	fma.rn.f32 	%f1908, %f1906, %f1907, 0f00000000;
	fma.rn.f32 	%f1909, %f1906, 0f37CBAC00, 0fBAB607ED;
	selp.f32 	%f1910, 0fB94D4153, %f1909, %p200;
	selp.f32 	%f1911, 0f3C0885E4, 0f3D2AAABB, %p200;
	fma.rn.f32 	%f1912, %f1910, %f1906, %f1911;
	selp.f32 	%f1913, 0fBE2AAAA8, 0fBEFFFFFF, %p200;
	fma.rn.f32 	%f1914, %f1912, %f1906, %f1913;
	fma.rn.f32 	%f1915, %f1914, %f1908, %f1907;
	and.b32  	%r3355, %r3353, 2;
	setp.eq.s32 	%p201, %r3355, 0;
	mov.f32 	%f1916, 0f00000000;
	sub.f32 	%f1917, %f1916, %f1915;
	selp.f32 	%f1918, %f1915, %f1917, %p201;
	div.rn.f32 	%f1919, %f1918, 0f41C80000;
	add.f32 	%f175, %f168, %f1919;
	mul.f32 	%f176, %f1, 0f41C80000;
	mul.f32 	%f1920, %f176, 0f3F22F983;
	cvt.rni.s32.f32 	%r7309, %f1920;
	cvt.rn.f32.s32 	%f1921, %r7309;
	fma.rn.f32 	%f1922, %f1921, 0fBFC90FDA, %f176;
	fma.rn.f32 	%f1923, %f1921, 0fB3A22168, %f1922;
	fma.rn.f32 	%f5618, %f1921, 0fA7C234C5, %f1923;
	abs.f32 	%f178, %f176;
	setp.ltu.f32 	%p202, %f178, 0f47CE4780;
	@%p202 bra 	$L__BB0_209;
	setp.eq.f32 	%p203, %f178, 0f7F800000;
	@%p203 bra 	$L__BB0_208;
	mov.b32 	%r353, %f176;
	shl.b32 	%r3357, %r353, 8;
	or.b32  	%r354, %r3357, -2147483648;
	mov.b64 	%rd3088, 0;
	mov.b32 	%r7306, 0;
	mov.u64 	%rd3086, __cudart_i2opi_f;
	mov.u64 	%rd3087, %rd1;
$L__BB0_204:
	.pragma "nounroll";
	ld.global.nc.u32 	%r3358, [%rd3086];
	mad.wide.u32 	%rd1610, %r3358, %r354, %rd3088;
	shr.u64 	%rd3088, %rd1610, 32;
	st.local.u32 	[%rd3087], %rd1610;
	add.s32 	%r7306, %r7306, 1;
	add.s64 	%rd3087, %rd3087, 4;
	add.s64 	%rd3086, %rd3086, 4;
	setp.ne.s32 	%p204, %r7306, 6;
	@%p204 bra 	$L__BB0_204;
	shr.u32 	%r3359, %r353, 23;
	st.local.u32 	[%rd1+24], %rd3088;
	and.b32  	%r357, %r3359, 31;
	and.b32  	%r3360, %r3359, 224;
	add.s32 	%r3361, %r3360, -128;
	shr.u32 	%r3362, %r3361, 5;
	mul.wide.u32 	%rd1611, %r3362, 4;
	sub.s64 	%rd183, %rd1, %rd1611;
	ld.local.u32 	%r7307, [%rd183+24];
	ld.local.u32 	%r7308, [%rd183+20];
	setp.eq.s32 	%p205, %r357, 0;
	@%p205 bra 	$L__BB0_207;
	shf.l.wrap.b32 	%r7307, %r7308, %r7307, %r357;
	ld.local.u32 	%r3363, [%rd183+16];
	shf.l.wrap.b32 	%r7308, %r3363, %r7308, %r357;
$L__BB0_207:
	shr.u32 	%r3364, %r7307, 30;
	shf.l.wrap.b32 	%r3365, %r7308, %r7307, 2;
	shl.b32 	%r3366, %r7308, 2;
	shr.u32 	%r3367, %r3365, 31;
	add.s32 	%r3368, %r3367, %r3364;
	neg.s32 	%r3369, %r3368;
	setp.lt.s32 	%p206, %r353, 0;
	selp.b32 	%r7309, %r3369, %r3368, %p206;
	xor.b32  	%r3370, %r3365, %r353;
	shr.s32 	%r3371, %r3365, 31;
	xor.b32  	%r3372, %r3371, %r3365;
	xor.b32  	%r3373, %r3371, %r3366;
	cvt.u64.u32 	%rd1612, %r3372;
	shl.b64 	%rd1613, %rd1612, 32;
	cvt.u64.u32 	%rd1614, %r3373;
	or.b64  	%rd1615, %rd1613, %rd1614;
	cvt.rn.f64.s64 	%fd51, %rd1615;
	mul.f64 	%fd52, %fd51, 0d3BF921FB54442D19;
	cvt.rn.f32.f64 	%f1924, %fd52;
	neg.f32 	%f1925, %f1924;
	setp.lt.s32 	%p207, %r3370, 0;
	selp.f32 	%f5618, %f1925, %f1924, %p207;
	bra.uni 	$L__BB0_209;
$L__BB0_208:
	mov.f32 	%f1926, 0f00000000;
	mul.rn.f32 	%f5618, %f176, %f1926;
	mov.b32 	%r7309, 0;
$L__BB0_209:
	add.s32 	%r3375, %r7309, 1;
	mul.rn.f32 	%f1927, %f5618, %f5618;
	and.b32  	%r3376, %r7309, 1;
	setp.eq.b32 	%p208, %r3376, 1;
	selp.f32 	%f1928, %f5618, 0f3F800000, %p208;
	fma.rn.f32 	%f1929, %f1927, %f1928, 0f00000000;
	fma.rn.f32 	%f1930, %f1927, 0f37CBAC00, 0fBAB607ED;
	selp.f32 	%f1931, 0fB94D4153, %f1930, %p208;
	selp.f32 	%f1932, 0f3C0885E4, 0f3D2AAABB, %p208;
	fma.rn.f32 	%f1933, %f1931, %f1927, %f1932;
	selp.f32 	%f1934, 0fBE2AAAA8, 0fBEFFFFFF, %p208;
	fma.rn.f32 	%f1935, %f1933, %f1927, %f1934;
	fma.rn.f32 	%f1936, %f1935, %f1929, %f1928;
	and.b32  	%r3377, %r3375, 2;
	setp.eq.s32 	%p209, %r3377, 0;
	mov.f32 	%f1937, 0f00000000;
	sub.f32 	%f1938, %f1937, %f1936;
	selp.f32 	%f1939, %f1936, %f1938, %p209;
	div.rn.f32 	%f1940, %f1939, 0f41D00000;
	add.f32 	%f182, %f175, %f1940;
	mul.f32 	%f183, %f1, 0f41D00000;
	mul.f32 	%f1941, %f183, 0f3F22F983;
	cvt.rni.s32.f32 	%r7313, %f1941;
	cvt.rn.f32.s32 	%f1942, %r7313;
	fma.rn.f32 	%f1943, %f1942, 0fBFC90FDA, %f183;
	fma.rn.f32 	%f1944, %f1942, 0fB3A22168, %f1943;
	fma.rn.f32 	%f5619, %f1942, 0fA7C234C5, %f1944;
	abs.f32 	%f185, %f183;
	setp.ltu.f32 	%p210, %f185, 0f47CE4780;
	@%p210 bra 	$L__BB0_217;
	setp.eq.f32 	%p211, %f185, 0f7F800000;
	@%p211 bra 	$L__BB0_216;
	mov.b32 	%r367, %f183;
	shl.b32 	%r3379, %r367, 8;
	or.b32  	%r368, %r3379, -2147483648;
	mov.b64 	%rd3091, 0;
	mov.b32 	%r7310, 0;
	mov.u64 	%rd3089, __cudart_i2opi_f;
	mov.u64 	%rd3090, %rd1;
$L__BB0_212:
	.pragma "nounroll";
	ld.global.nc.u32 	%r3380, [%rd3089];
	mad.wide.u32 	%rd1618, %r3380, %r368, %rd3091;
	shr.u64 	%rd3091, %rd1618, 32;
	st.local.u32 	[%rd3090], %rd1618;
	add.s32 	%r7310, %r7310, 1;
	add.s64 	%rd3090, %rd3090, 4;
	add.s64 	%rd3089, %rd3089, 4;
	setp.ne.s32 	%p212, %r7310, 6;
	@%p212 bra 	$L__BB0_212;
	shr.u32 	%r3381, %r367, 23;
	st.local.u32 	[%rd1+24], %rd3091;
	and.b32  	%r371, %r3381, 31;
	and.b32  	%r3382, %r3381, 224;
	add.s32 	%r3383, %r3382, -128;
	shr.u32 	%r3384, %r3383, 5;
	mul.wide.u32 	%rd1619, %r3384, 4;
	sub.s64 	%rd190, %rd1, %rd1619;
	ld.local.u32 	%r7311, [%rd190+24];
	ld.local.u32 	%r7312, [%rd190+20];
	setp.eq.s32 	%p213, %r371, 0;
	@%p213 bra 	$L__BB0_215;
	shf.l.wrap.b32 	%r7311, %r7312, %r7311, %r371;
	ld.local.u32 	%r3385, [%rd190+16];
	shf.l.wrap.b32 	%r7312, %r3385, %r7312, %r371;
$L__BB0_215:
	shr.u32 	%r3386, %r7311, 30;
	shf.l.wrap.b32 	%r3387, %r7312, %r7311, 2;
	shl.b32 	%r3388, %r7312, 2;
	shr.u32 	%r3389, %r3387, 31;
	add.s32 	%r3390, %r3389, %r3386;
	neg.s32 	%r3391, %r3390;
	setp.lt.s32 	%p214, %r367, 0;
	selp.b32 	%r7313, %r3391, %r3390, %p214;
	xor.b32  	%r3392, %r3387, %r367;
	shr.s32 	%r3393, %r3387, 31;
	xor.b32  	%r3394, %r3393, %r3387;
	xor.b32  	%r3395, %r3393, %r3388;
	cvt.u64.u32 	%rd1620, %r3394;
	shl.b64 	%rd1621, %rd1620, 32;
	cvt.u64.u32 	%rd1622, %r3395;
	or.b64  	%rd1623, %rd1621, %rd1622;
	cvt.rn.f64.s64 	%fd53, %rd1623;
	mul.f64 	%fd54, %fd53, 0d3BF921FB54442D19;
	cvt.rn.f32.f64 	%f1945, %fd54;
	neg.f32 	%f1946, %f1945;
	setp.lt.s32 	%p215, %r3392, 0;
	selp.f32 	%f5619, %f1946, %f1945, %p215;
	bra.uni 	$L__BB0_217;
$L__BB0_216:
	mov.f32 	%f1947, 0f00000000;
	mul.rn.f32 	%f5619, %f183, %f1947;
	mov.b32 	%r7313, 0;
$L__BB0_217:
	add.s32 	%r3397, %r7313, 1;
	mul.rn.f32 	%f1948, %f5619, %f5619;
	and.b32  	%r3398, %r7313, 1;
	setp.eq.b32 	%p216, %r3398, 1;
	selp.f32 	%f1949, %f5619, 0f3F800000, %p216;
	fma.rn.f32 	%f1950, %f1948, %f1949, 0f00000000;
	fma.rn.f32 	%f1951, %f1948, 0f37CBAC00, 0fBAB607ED;
	selp.f32 	%f1952, 0fB94D4153, %f1951, %p216;
	selp.f32 	%f1953, 0f3C0885E4, 0f3D2AAABB, %p216;
	fma.rn.f32 	%f1954, %f1952, %f1948, %f1953;
	selp.f32 	%f1955, 0fBE2AAAA8, 0fBEFFFFFF, %p216;
	fma.rn.f32 	%f1956, %f1954, %f1948, %f1955;
	fma.rn.f32 	%f1957, %f1956, %f1950, %f1949;
	and.b32  	%r3399, %r3397, 2;
	setp.eq.s32 	%p217, %r3399, 0;
	mov.f32 	%f1958, 0f00000000;
	sub.f32 	%f1959, %f1958, %f1957;
	selp.f32 	%f1960, %f1957, %f1959, %p217;
	div.rn.f32 	%f1961, %f1960, 0f41D80000;
	add.f32 	%f189, %f182, %f1961;
	mul.f32 	%f190, %f1, 0f41D80000;
	mul.f32 	%f1962, %f190, 0f3F22F983;
	cvt.rni.s32.f32 	%r7317, %f1962;
	cvt.rn.f32.s32 	%f1963, %r7317;
	fma.rn.f32 	%f1964, %f1963, 0fBFC90FDA, %f190;
	fma.rn.f32 	%f1965, %f1963, 0fB3A22168, %f1964;
	fma.rn.f32 	%f5620, %f1963, 0fA7C234C5, %f1965;
	abs.f32 	%f192, %f190;
	setp.ltu.f32 	%p218, %f192, 0f47CE4780;
	@%p218 bra 	$L__BB0_225;
	setp.eq.f32 	%p219, %f192, 0f7F800000;
	@%p219 bra 	$L__BB0_224;
	mov.b32 	%r381, %f190;
	shl.b32 	%r3401, %r381, 8;
	or.b32  	%r382, %r3401, -2147483648;
	mov.b64 	%rd3094, 0;
	mov.b32 	%r7314, 0;
	mov.u64 	%rd3092, __cudart_i2opi_f;
	mov.u64 	%rd3093, %rd1;
$L__BB0_220:
	.pragma "nounroll";
	ld.global.nc.u32 	%r3402, [%rd3092];
	mad.wide.u32 	%rd1626, %r3402, %r382, %rd3094;
	shr.u64 	%rd3094, %rd1626, 32;
	st.local.u32 	[%rd3093], %rd1626;
	add.s32 	%r7314, %r7314, 1;
	add.s64 	%rd3093, %rd3093, 4;
	add.s64 	%rd3092, %rd3092, 4;
	setp.ne.s32 	%p220, %r7314, 6;
	@%p220 bra 	$L__BB0_220;
	shr.u32 	%r3403, %r381, 23;
	st.local.u32 	[%rd1+24], %rd3094;
	and.b32  	%r385, %r3403, 31;
	and.b32  	%r3404, %r3403, 224;
	add.s32 	%r3405, %r3404, -128;
	shr.u32 	%r3406, %r3405, 5;
	mul.wide.u32 	%rd1627, %r3406, 4;
	sub.s64 	%rd197, %rd1, %rd1627;
	ld.local.u32 	%r7315, [%rd197+24];
	ld.local.u32 	%r7316, [%rd197+20];
	setp.eq.s32 	%p221, %r385, 0;
	@%p221 bra 	$L__BB0_223;
	shf.l.wrap.b32 	%r7315, %r7316, %r7315, %r385;
	ld.local.u32 	%r3407, [%rd197+16];
	shf.l.wrap.b32 	%r7316, %r3407, %r7316, %r385;
$L__BB0_223:
	shr.u32 	%r3408, %r7315, 30;
	shf.l.wrap.b32 	%r3409, %r7316, %r7315, 2;
	shl.b32 	%r3410, %r7316, 2;
	shr.u32 	%r3411, %r3409, 31;
	add.s32 	%r3412, %r3411, %r3408;
	neg.s32 	%r3413, %r3412;
	setp.lt.s32 	%p222, %r381, 0;
	selp.b32 	%r7317, %r3413, %r3412, %p222;
	xor.b32  	%r3414, %r3409, %r381;
	shr.s32 	%r3415, %r3409, 31;
	xor.b32  	%r3416, %r3415, %r3409;
	xor.b32  	%r3417, %r3415, %r3410;
	cvt.u64.u32 	%rd1628, %r3416;
	shl.b64 	%rd1629, %rd1628, 32;
	cvt.u64.u32 	%rd1630, %r3417;
	or.b64  	%rd1631, %rd1629, %rd1630;
	cvt.rn.f64.s64 	%fd55, %rd1631;
	mul.f64 	%fd56, %fd55, 0d3BF921FB54442D19;
	cvt.rn.f32.f64 	%f1966, %fd56;
	neg.f32 	%f1967, %f1966;
	setp.lt.s32 	%p223, %r3414, 0;
	selp.f32 	%f5620, %f1967, %f1966, %p223;
	bra.uni 	$L__BB0_225;
$L__BB0_224:
	mov.f32 	%f1968, 0f00000000;
	mul.rn.f32 	%f5620, %f190, %f1968;
	mov.b32 	%r7317, 0;
$L__BB0_225:
	add.s32 	%r3419, %r7317, 1;
	mul.rn.f32 	%f1969, %f5620, %f5620;
	and.b32  	%r3420, %r7317, 1;
	setp.eq.b32 	%p224, %r3420, 1;
	selp.f32 	%f1970, %f5620, 0f3F800000, %p224;
	fma.rn.f32 	%f1971, %f1969, %f1970, 0f00000000;
	fma.rn.f32 	%f1972, %f1969, 0f37CBAC00, 0fBAB607ED;
	selp.f32 	%f1973, 0fB94D4153, %f1972, %p224;
	selp.f32 	%f1974, 0f3C0885E4, 0f3D2AAABB, %p224;
	fma.rn.f32 	%f1975, %f1973, %f1969, %f1974;
	selp.f32 	%f1976, 0fBE2AAAA8, 0fBEFFFFFF, %p224;
	fma.rn.f32 	%f1977, %f1975, %f1969, %f1976;
	fma.rn.f32 	%f1978, %f1977, %f1971, %f1970;
	and.b32  	%r3421, %r3419, 2;
	setp.eq.s32 	%p225, %r3421, 0;
	mov.f32 	%f1979, 0f00000000;
	sub.f32 	%f1980, %f1979, %f1978;
	selp.f32 	%f1981, %f1978, %f1980, %p225;
	div.rn.f32 	%f1982, %f1981, 0f41E00000;
	add.f32 	%f196, %f189, %f1982;
	mul.f32 	%f197, %f1, 0f41E00000;
	mul.f32 	%f1983, %f197, 0f3F22F983;
	cvt.rni.s32.f32 	%r7321, %f1983;
	cvt.rn.f32.s32 	%f1984, %r7321;
	fma.rn.f32 	%f1985, %f1984, 0fBFC90FDA, %f197;
	fma.rn.f32 	%f1986, %f1984, 0fB3A22168, %f1985;
	fma.rn.f32 	%f5621, %f1984, 0fA7C234C5, %f1986;
	abs.f32 	%f199, %f197;
	setp.ltu.f32 	%p226, %f199, 0f47CE4780;
	@%p226 bra 	$L__BB0_233;
	setp.eq.f32 	%p227, %f199, 0f7F800000;
	@%p227 bra 	$L__BB0_232;
	mov.b32 	%r395, %f197;
	shl.b32 	%r3423, %r395, 8;
	or.b32  	%r396, %r3423, -2147483648;
	mov.b64 	%rd3097, 0;
	mov.b32 	%r7318, 0;
	mov.u64 	%rd3095, __cudart_i2opi_f;
	mov.u64 	%rd3096, %rd1;
$L__BB0_228:
	.pragma "nounroll";
	ld.global.nc.u32 	%r3424, [%rd3095];
	mad.wide.u32 	%rd1634, %r3424, %r396, %rd3097;
	shr.u64 	%rd3097, %rd1634, 32;
	st.local.u32 	[%rd3096], %rd1634;
	add.s32 	%r7318, %r7318, 1;
	add.s64 	%rd3096, %rd3096, 4;
	add.s64 	%rd3095, %rd3095, 4;
	setp.ne.s32 	%p228, %r7318, 6;
	@%p228 bra 	$L__BB0_228;
	shr.u32 	%r3425, %r395, 23;
	st.local.u32 	[%rd1+24], %rd3097;
	and.b32  	%r399, %r3425, 31;
	and.b32  	%r3426, %r3425, 224;
	add.s32 	%r3427, %r3426, -128;
	shr.u32 	%r3428, %r3427, 5;
	mul.wide.u32 	%rd1635, %r3428, 4;
	sub.s64 	%rd204, %rd1, %rd1635;
	ld.local.u32 	%r7319, [%rd204+24];
	ld.local.u32 	%r7320, [%rd204+20];
	setp.eq.s32 	%p229, %r399, 0;
	@%p229 bra 	$L__BB0_231;
	shf.l.wrap.b32 	%r7319, %r7320, %r7319, %r399;
	ld.local.u32 	%r3429, [%rd204+16];
	shf.l.wrap.b32 	%r7320, %r3429, %r7320, %r399;
$L__BB0_231:
	shr.u32 	%r3430, %r7319, 30;
	shf.l.wrap.b32 	%r3431, %r7320, %r7319, 2;
	shl.b32 	%r3432, %r7320, 2;
	shr.u32 	%r3433, %r3431, 31;
	add.s32 	%r3434, %r3433, %r3430;
	neg.s32 	%r3435, %r3434;
	setp.lt.s32 	%p230, %r395, 0;
	selp.b32 	%r7321, %r3435, %r3434, %p230;
	xor.b32  	%r3436, %r3431, %r395;
	shr.s32 	%r3437, %r3431, 31;
	xor.b32  	%r3438, %r3437, %r3431;
	xor.b32  	%r3439, %r3437, %r3432;
	cvt.u64.u32 	%rd1636, %r3438;
	shl.b64 	%rd1637, %rd1636, 32;
	cvt.u64.u32 	%rd1638, %r3439;
	or.b64  	%rd1639, %rd1637, %rd1638;
	cvt.rn.f64.s64 	%fd57, %rd1639;
	mul.f64 	%fd58, %fd57, 0d3BF921FB54442D19;
	cvt.rn.f32.f64 	%f1987, %fd58;
	neg.f32 	%f1988, %f1987;
	setp.lt.s32 	%p231, %r3436, 0;
	selp.f32 	%f5621, %f1988, %f1987, %p231;
	bra.uni 	$L__BB0_233;
$L__BB0_232:
	mov.f32 	%f1989, 0f00000000;
	mul.rn.f32 	%f5621, %f197, %f1989;
	mov.b32 	%r7321, 0;
$L__BB0_233:
	add.s32 	%r3441, %r7321, 1;
	mul.rn.f32 	%f1990, %f5621, %f5621;
	and.b32  	%r3442, %r7321, 1;
	setp.eq.b32 	%p232, %r3442, 1;
	selp.f32 	%f1991, %f5621, 0f3F800000, %p232;
	fma.rn.f32 	%f1992, %f1990, %f1991, 0f00000000;
	fma.rn.f32 	%f1993, %f1990, 0f37CBAC00, 0fBAB607ED;
	selp.f32 	%f1994, 0fB94D4153, %f1993, %p232;
	selp.f32 	%f1995, 0f3C0885E4, 0f3D2AAABB, %p232;
	fma.rn.f32 	%f1996, %f1994, %f1990, %f1995;
	selp.f32 	%f1997, 0fBE2AAAA8, 0fBEFFFFFF, %p232;
	fma.rn.f32 	%f1998, %f1996, %f1990, %f1997;
	fma.rn.f32 	%f1999, %f1998, %f1992, %f1991;
	and.b32  	%r3443, %r3441, 2;
	setp.eq.s32 	%p233, %r3443, 0;
	mov.f32 	%f2000, 0f00000000;
	sub.f32 	%f2001, %f2000, %f1999;
	selp.f32 	%f2002, %f1999, %f2001, %p233;
	div.rn.f32 	%f2003, %f2002, 0f41E80000;
	add.f32 	%f203, %f196, %f2003;
	mul.f32 	%f204, %f1, 0f41E80000;
	mul.f32 	%f2004, %f204, 0f3F22F983;
	cvt.rni.s32.f32 	%r7325, %f2004;
	cvt.rn.f32.s32 	%f2005, %r7325;
	fma.rn.f32 	%f2006, %f2005, 0fBFC90FDA, %f204;
	fma.rn.f32 	%f2007, %f2005, 0fB3A22168, %f2006;
	fma.rn.f32 	%f5622, %f2005, 0fA7C234C5, %f2007;
	abs.f32 	%f206, %f204;
	setp.ltu.f32 	%p234, %f206, 0f47CE4780;
	@%p234 bra 	$L__BB0_241;
	setp.eq.f32 	%p235, %f206, 0f7F800000;
	@%p235 bra 	$L__BB0_240;
	mov.b32 	%r409, %f204;
	shl.b32 	%r3445, %r409, 8;
	or.b32  	%r410, %r3445, -2147483648;
	mov.b64 	%rd3100, 0;
	mov.b32 	%r7322, 0;
	mov.u64 	%rd3098, __cudart_i2opi_f;
	mov.u64 	%rd3099, %rd1;
$L__BB0_236:
	.pragma "nounroll";
	ld.global.nc.u32 	%r3446, [%rd3098];
	mad.wide.u32 	%rd1642, %r3446, %r410, %rd3100;
	shr.u64 	%rd3100, %rd1642, 32;
	st.local.u32 	[%rd3099], %rd1642;
	add.s32 	%r7322, %r7322, 1;
	add.s64 	%rd3099, %rd3099, 4;
	add.s64 	%rd3098, %rd3098, 4;
	setp.ne.s32 	%p236, %r7322, 6;
	@%p236 bra 	$L__BB0_236;
	shr.u32 	%r3447, %r409, 23;
	st.local.u32 	[%rd1+24], %rd3100;
	and.b32  	%r413, %r3447, 31;
	and.b32  	%r3448, %r3447, 224;
	add.s32 	%r3449, %r3448, -128;
	shr.u32 	%r3450, %r3449, 5;
	mul.wide.u32 	%rd1643, %r3450, 4;
	sub.s64 	%rd211, %rd1, %rd1643;
	ld.local.u32 	%r7323, [%rd211+24];
	ld.local.u32 	%r7324, [%rd211+20];
	setp.eq.s32 	%p237, %r413, 0;
	@%p237 bra 	$L__BB0_239;
	shf.l.wrap.b32 	%r7323, %r7324, %r7323, %r413;
	ld.local.u32 	%r3451, [%rd211+16];
	shf.l.wrap.b32 	%r7324, %r3451, %r7324, %r413;
$L__BB0_239:
	shr.u32 	%r3452, %r7323, 30;
	shf.l.wrap.b32 	%r3453, %r7324, %r7323, 2;
	shl.b32 	%r3454, %r7324, 2;
	shr.u32 	%r3455, %r3453, 31;
	add.s32 	%r3456, %r3455, %r3452;
	neg.s32 	%r3457, %r3456;
	setp.lt.s32 	%p238, %r409, 0;
	selp.b32 	%r7325, %r3457, %r3456, %p238;
	xor.b32  	%r3458, %r3453, %r409;
	shr.s32 	%r3459, %r3453, 31;
	xor.b32  	%r3460, %r3459, %r3453;
	xor.b32  	%r3461, %r3459, %r3454;
	cvt.u64.u32 	%rd1644, %r3460;
	shl.b64 	%rd1645, %rd1644, 32;
	cvt.u64.u32 	%rd1646, %r3461;
	or.b64  	%rd1647, %rd1645, %rd1646;
	cvt.rn.f64.s64 	%fd59, %rd1647;
	mul.f64 	%fd60, %fd59, 0d3BF921FB54442D19;
	cvt.rn.f32.f64 	%f2008, %fd60;
	neg.f32 	%f2009, %f2008;
	setp.lt.s32 	%p239, %r3458, 0;
	selp.f32 	%f5622, %f2009, %f2008, %p239;
	bra.uni 	$L__BB0_241;
$L__BB0_240:
	mov.f32 	%f2010, 0f00000000;
	mul.rn.f32 	%f5622, %f204, %f2010;
	mov.b32 	%r7325, 0;
$L__BB0_241:
	add.s32 	%r3463, %r7325, 1;
	mul.rn.f32 	%f2011, %f5622, %f5622;
	and.b32  	%r3464, %r7325, 1;
	setp.eq.b32 	%p240, %r3464, 1;
	selp.f32 	%f2012, %f5622, 0f3F800000, %p240;
	fma.rn.f32 	%f2013, %f2011, %f2012, 0f00000000;
	fma.rn.f32 	%f2014, %f2011, 0f37CBAC00, 0fBAB607ED;
	selp.f32 	%f2015, 0fB94D4153, %f2014, %p240;
	selp.f32 	%f2016, 0f3C0885E4, 0f3D2AAABB, %p240;
	fma.rn.f32 	%f2017, %f2015, %f2011, %f2016;
	selp.f32 	%f2018, 0fBE2AAAA8, 0fBEFFFFFF, %p240;
	fma.rn.f32 	%f2019, %f2017, %f2011, %f2018;
	fma.rn.f32 	%f2020, %f2019, %f2013, %f2012;
	and.b32  	%r3465, %r3463, 2;
	setp.eq.s32 	%p241, %r3465, 0;
	mov.f32 	%f2021, 0f00000000;
	sub.f32 	%f2022, %f2021, %f2020;
	selp.f32 	%f2023, %f2020, %f2022, %p241;
	div.rn.f32 	%f2024, %f2023, 0f41F00000;
	add.f32 	%f210, %f203, %f2024;
	mul.f32 	%f211, %f1, 0f41F00000;
	mul.f32 	%f2025, %f211, 0f3F22F983;
	cvt.rni.s32.f32 	%r7329, %f2025;
	cvt.rn.f32.s32 	%f2026, %r7329;
	fma.rn.f32 	%f2027, %f2026, 0fBFC90FDA, %f211;
	fma.rn.f32 	%f2028, %f2026, 0fB3A22168, %f2027;
	fma.rn.f32 	%f5623, %f2026, 0fA7C234C5, %f2028;
	abs.f32 	%f213, %f211;
	setp.ltu.f32 	%p242, %f213, 0f47CE4780;
	@%p242 bra 	$L__BB0_249;
	setp.eq.f32 	%p243, %f213, 0f7F800000;
	@%p243 bra 	$L__BB0_248;
	mov.b32 	%r423, %f211;
	shl.b32 	%r3467, %r423, 8;
	or.b32  	%r424, %r3467, -2147483648;
	mov.b64 	%rd3103, 0;
	mov.b32 	%r7326, 0;
	mov.u64 	%rd3101, __cudart_i2opi_f;
	mov.u64 	%rd3102, %rd1;
$L__BB0_244:
	.pragma "nounroll";
	ld.global.nc.u32 	%r3468, [%rd3101];
	mad.wide.u32 	%rd1650, %r3468, %r424, %rd3103;
	shr.u64 	%rd3103, %rd1650, 32;
	st.local.u32 	[%rd3102], %rd1650;
	add.s32 	%r7326, %r7326, 1;
	add.s64 	%rd3102, %rd3102, 4;
	add.s64 	%rd3101, %rd3101, 4;
	setp.ne.s32 	%p244, %r7326, 6;
	@%p244 bra 	$L__BB0_244;
	shr.u32 	%r3469, %r423, 23;
	st.local.u32 	[%rd1+24], %rd3103;
	and.b32  	%r427, %r3469, 31;
	and.b32  	%r3470, %r3469, 224;
	add.s32 	%r3471, %r3470, -128;
	shr.u32 	%r3472, %r3471, 5;
	mul.wide.u32 	%rd1651, %r3472, 4;
	sub.s64 	%rd218, %rd1, %rd1651;
	ld.local.u32 	%r7327, [%rd218+24];
	ld.local.u32 	%r7328, [%rd218+20];
	setp.eq.s32 	%p245, %r427, 0;
	@%p245 bra 	$L__BB0_247;
	shf.l.wrap.b32 	%r7327, %r7328, %r7327, %r427;
	ld.local.u32 	%r3473, [%rd218+16];
	shf.l.wrap.b32 	%r7328, %r3473, %r7328, %r427;
$L__BB0_247:
	shr.u32 	%r3474, %r7327, 30;
	shf.l.wrap.b32 	%r3475, %r7328, %r7327, 2;
	shl.b32 	%r3476, %r7328, 2;
	shr.u32 	%r3477, %r3475, 31;
	add.s32 	%r3478, %r3477, %r3474;
	neg.s32 	%r3479, %r3478;
	setp.lt.s32 	%p246, %r423, 0;
	selp.b32 	%r7329, %r3479, %r3478, %p246;
	xor.b32  	%r3480, %r3475, %r423;
	shr.s32 	%r3481, %r3475, 31;
	xor.b32  	%r3482, %r3481, %r3475;
	xor.b32  	%r3483, %r3481, %r3476;
	cvt.u64.u32 	%rd1652, %r3482;
	shl.b64 	%rd1653, %rd1652, 32;
	cvt.u64.u32 	%rd1654, %r3483;
	or.b64  	%rd1655, %rd1653, %rd1654;
	cvt.rn.f64.s64 	%fd61, %rd1655;
	mul.f64 	%fd62, %fd61, 0d3BF921FB54442D19;
	cvt.rn.f32.f64 	%f2029, %fd62;
	neg.f32 	%f2030, %f2029;
	setp.lt.s32 	%p247, %r3480, 0;
	selp.f32 	%f5623, %f2030, %f2029, %p247;
	bra.uni 	$L__BB0_249;
$L__BB0_248:
	mov.f32 	%f2031, 0f00000000;
	mul.rn.f32 	%f5623, %f211, %f2031;
	mov.b32 	%r7329, 0;
$L__BB0_249:
	add.s32 	%r3485, %r7329, 1;
	mul.rn.f32 	%f2032, %f5623, %f5623;
	and.b32  	%r3486, %r7329, 1;
	setp.eq.b32 	%p248, %r3486, 1;
	selp.f32 	%f2033, %f5623, 0f3F800000, %p248;
	fma.rn.f32 	%f2034, %f2032, %f2033, 0f00000000;
	fma.rn.f32 	%f2035, %f2032, 0f37CBAC00, 0fBAB607ED;
	selp.f32 	%f2036, 0fB94D4153, %f2035, %p248;
	selp.f32 	%f2037, 0f3C0885E4, 0f3D2AAABB, %p248;
	fma.rn.f32 	%f2038, %f2036, %f2032, %f2037;
	selp.f32 	%f2039, 0fBE2AAAA8, 0fBEFFFFFF, %p248;
	fma.rn.f32 	%f2040, %f2038, %f2032, %f2039;
	fma.rn.f32 	%f2041, %f2040, %f2034, %f2033;
	and.b32  	%r3487, %r3485, 2;
	setp.eq.s32 	%p249, %r3487, 0;
	mov.f32 	%f2042, 0f00000000;
	sub.f32 	%f2043, %f2042, %f2041;
	selp.f32 	%f2044, %f2041, %f2043, %p249;
	div.rn.f32 	%f2045, %f2044, 0f41F80000;
	add.f32 	%f217, %f210, %f2045;
	mul.f32 	%f218, %f1, 0f41F80000;
	mul.f32 	%f2046, %f218, 0f3F22F983;
	cvt.rni.s32.f32 	%r7333, %f2046;
	cvt.rn.f32.s32 	%f2047, %r7333;
	fma.rn.f32 	%f2048, %f2047, 0fBFC90FDA, %f218;
	fma.rn.f32 	%f2049, %f2047, 0fB3A22168, %f2048;
	fma.rn.f32 	%f5624, %f2047, 0fA7C234C5, %f2049;
	abs.f32 	%f220, %f218;
	setp.ltu.f32 	%p250, %f220, 0f47CE4780;
	@%p250 bra 	$L__BB0_257;
	setp.eq.f32 	%p251, %f220, 0f7F800000;
	@%p251 bra 	$L__BB0_256;
	mov.b32 	%r437, %f218;
	shl.b32 	%r3489, %r437, 8;
	or.b32  	%r438, %r3489, -2147483648;
	mov.b64 	%rd3106, 0;
	mov.b32 	%r7330, 0;
	mov.u64 	%rd3104, __cudart_i2opi_f;
	mov.u64 	%rd3105, %rd1;
$L__BB0_252:
	.pragma "nounroll";
	ld.global.nc.u32 	%r3490, [%rd3104];
	mad.wide.u32 	%rd1658, %r3490, %r438, %rd3106;
	shr.u64 	%rd3106, %rd1658, 32;
	st.local.u32 	[%rd3105], %rd1658;
	add.s32 	%r7330, %r7330, 1;
	add.s64 	%rd3105, %rd3105, 4;
	add.s64 	%rd3104, %rd3104, 4;
	setp.ne.s32 	%p252, %r7330, 6;
	@%p252 bra 	$L__BB0_252;
	shr.u32 	%r3491, %r437, 23;
	st.local.u32 	[%rd1+24], %rd3106;
	and.b32  	%r441, %r3491, 31;
	and.b32  	%r3492, %r3491, 224;
	add.s32 	%r3493, %r3492, -128;
	shr.u32 	%r3494, %r3493, 5;
	mul.wide.u32 	%rd1659, %r3494, 4;
	sub.s64 	%rd225, %rd1, %rd1659;
	ld.local.u32 	%r7331, [%rd225+24];
	ld.local.u32 	%r7332, [%rd225+20];
	setp.eq.s32 	%p253, %r441, 0;
	@%p253 bra 	$L__BB0_255;
	shf.l.wrap.b32 	%r7331, %r7332, %r7331, %r441;
	ld.local.u32 	%r3495, [%rd225+16];
	shf.l.wrap.b32 	%r7332, %r3495, %r7332, %r441;
$L__BB0_255:
	shr.u32 	%r3496, %r7331, 30;
	shf.l.wrap.b32 	%r3497, %r7332, %r7331, 2;
	shl.b32 	%r3498, %r7332, 2;
	shr.u32 	%r3499, %r3497, 31;
	add.s32 	%r3500, %r3499, %r3496;
	neg.s32 	%r3501, %r3500;
	setp.lt.s32 	%p254, %r437, 0;
	selp.b32 	%r7333, %r3501, %r3500, %p254;
	xor.b32  	%r3502, %r3497, %r437;
	shr.s32 	%r3503, %r3497, 31;
	xor.b32  	%r3504, %r3503, %r3497;
	xor.b32  	%r3505, %r3503, %r3498;
	cvt.u64.u32 	%rd1660, %r3504;
	shl.b64 	%rd1661, %rd1660, 32;
	cvt.u64.u32 	%rd1662, %r3505;
	or.b64  	%rd1663, %rd1661, %rd1662;
	cvt.rn.f64.s64 	%fd63, %rd1663;
	mul.f64 	%fd64, %fd63, 0d3BF921FB54442D19;
	cvt.rn.f32.f64 	%f2050, %fd64;
	neg.f32 	%f2051, %f2050;
	setp.lt.s32 	%p255, %r3502, 0;
	selp.f32 	%f5624, %f2051, %f2050, %p255;
	bra.uni 	$L__BB0_257;
$L__BB0_256:
	mov.f32 	%f2052, 0f00000000;
	mul.rn.f32 	%f5624, %f218, %f2052;
	mov.b32 	%r7333, 0;
$L__BB0_257:
	add.s32 	%r3507, %r7333, 1;
	mul.rn.f32 	%f2053, %f5624, %f5624;
	and.b32  	%r3508, %r7333, 1;
	setp.eq.b32 	%p256, %r3508, 1;
	selp.f32 	%f2054, %f5624, 0f3F800000, %p256;
	fma.rn.f32 	%f2055, %f2053, %f2054, 0f00000000;
	fma.rn.f32 	%f2056, %f2053, 0f37CBAC00, 0fBAB607ED;
	selp.f32 	%f2057, 0fB94D4153, %f2056, %p256;
	selp.f32 	%f2058, 0f3C0885E4, 0f3D2AAABB, %p256;
	fma.rn.f32 	%f2059, %f2057, %f2053, %f2058;
	selp.f32 	%f2060, 0fBE2AAAA8, 0fBEFFFFFF, %p256;
	fma.rn.f32 	%f2061, %f2059, %f2053, %f2060;
	fma.rn.f32 	%f2062, %f2061, %f2055, %f2054;
	and.b32  	%r3509, %r3507, 2;
	setp.eq.s32 	%p257, %r3509, 0;
	mov.f32 	%f2063, 0f00000000;
	sub.f32 	%f2064, %f2063, %f2062;
	selp.f32 	%f2065, %f2062, %f2064, %p257;
	fma.rn.f32 	%f224, %f2065, 0f3D000000, %f217;
	mul.f32 	%f225, %f1, 0f42000000;
	mul.f32 	%f2066, %f225, 0f3F22F983;
	cvt.rni.s32.f32 	%r7337, %f2066;
	cvt.rn.f32.s32 	%f2067, %r7337;
	fma.rn.f32 	%f2068, %f2067, 0fBFC90FDA, %f225;
	fma.rn.f32 	%f2069, %f2067, 0fB3A22168, %f2068;
	fma.rn.f32 	%f5625, %f2067, 0fA7C234C5, %f2069;
	abs.f32 	%f227, %f225;
	setp.ltu.f32 	%p258, %f227, 0f47CE4780;
	@%p258 bra 	$L__BB0_265;
	setp.eq.f32 	%p259, %f227, 0f7F800000;
	@%p259 bra 	$L__BB0_264;
	mov.b32 	%r451, %f225;
	shl.b32 	%r3511, %r451, 8;
	or.b32  	%r452, %r3511, -2147483648;
	mov.b64 	%rd3109, 0;
	mov.b32 	%r7334, 0;
	mov.u64 	%rd3107, __cudart_i2opi_f;
	mov.u64 	%rd3108, %rd1;
$L__BB0_260:
	.pragma "nounroll";
	ld.global.nc.u32 	%r3512, [%rd3107];
	mad.wide.u32 	%rd1666, %r3512, %r452, %rd3109;
	shr.u64 	%rd3109, %rd1666, 32;
	st.local.u32 	[%rd3108], %rd1666;
	add.s32 	%r7334, %r7334, 1;
	add.s64 	%rd3108, %rd3108, 4;
	add.s64 	%rd3107, %rd3107, 4;
	setp.ne.s32 	%p260, %r7334, 6;
	@%p260 bra 	$L__BB0_260;
	shr.u32 	%r3513, %r451, 23;
	st.local.u32 	[%rd1+24], %rd3109;
	and.b32  	%r455, %r3513, 31;
	and.b32  	%r3514, %r3513, 224;
	add.s32 	%r3515, %r3514, -128;
	shr.u32 	%r3516, %r3515, 5;
	mul.wide.u32 	%rd1667, %r3516, 4;
	sub.s64 	%rd232, %rd1, %rd1667;
	ld.local.u32 	%r7335, [%rd232+24];
	ld.local.u32 	%r7336, [%rd232+20];
	setp.eq.s32 	%p261, %r455, 0;
	@%p261 bra 	$L__BB0_263;
	shf.l.wrap.b32 	%r7335, %r7336, %r7335, %r455;
	ld.local.u32 	%r3517, [%rd232+16];
	shf.l.wrap.b32 	%r7336, %r3517, %r7336, %r455;
$L__BB0_263:
	shr.u32 	%r3518, %r7335, 30;
	shf.l.wrap.b32 	%r3519, %r7336, %r7335, 2;
	shl.b32 	%r3520, %r7336, 2;
	shr.u32 	%r3521, %r3519, 31;
	add.s32 	%r3522, %r3521, %r3518;
	neg.s32 	%r3523, %r3522;
	setp.lt.s32 	%p262, %r451, 0;
	selp.b32 	%r7337, %r3523, %r3522, %p262;
	xor.b32  	%r3524, %r3519, %r451;
	shr.s32 	%r3525, %r3519, 31;
	xor.b32  	%r3526, %r3525, %r3519;
	xor.b32  	%r3527, %r3525, %r3520;
	cvt.u64.u32 	%rd1668, %r3526;
	shl.b64 	%rd1669, %rd1668, 32;
	cvt.u64.u32 	%rd1670, %r3527;
	or.b64  	%rd1671, %rd1669, %rd1670;
	cvt.rn.f64.s64 	%fd65, %rd1671;
	mul.f64 	%fd66, %fd65, 0d3BF921FB54442D19;
	cvt.rn.f32.f64 	%f2070, %fd66;
	neg.f32 	%f2071, %f2070;
	setp.lt.s32 	%p263, %r3524, 0;
	selp.f32 	%f5625, %f2071, %f2070, %p263;
	bra.uni 	$L__BB0_265;
$L__BB0_264:
	mov.f32 	%f2072, 0f00000000;
	mul.rn.f32 	%f5625, %f225, %f2072;
	mov.b32 	%r7337, 0;
$L__BB0_265:
	add.s32 	%r3529, %r7337, 1;
	mul.rn.f32 	%f2073, %f5625, %f5625;
	and.b32  	%r3530, %r7337, 1;
	setp.eq.b32 	%p264, %r3530, 1;
	selp.f32 	%f2074, %f5625, 0f3F800000, %p264;
	fma.rn.f32 	%f2075, %f2073, %f2074, 0f00000000;
	fma.rn.f32 	%f2076, %f2073, 0f37CBAC00, 0fBAB607ED;
	selp.f32 	%f2077, 0fB94D4153, %f2076, %p264;
	selp.f32 	%f2078, 0f3C0885E4, 0f3D2AAABB, %p264;
	fma.rn.f32 	%f2079, %f2077, %f2073, %f2078;
	selp.f32 	%f2080, 0fBE2AAAA8, 0fBEFFFFFF, %p264;
	fma.rn.f32 	%f2081, %f2079, %f2073, %f2080;
	fma.rn.f32 	%f2082, %f2081, %f2075, %f2074;
	and.b32  	%r3531, %r3529, 2;
	setp.eq.s32 	%p265, %r3531, 0;
	mov.f32 	%f2083, 0f00000000;
	sub.f32 	%f2084, %f2083, %f2082;
	selp.f32 	%f2085, %f2082, %f2084, %p265;
	div.rn.f32 	%f2086, %f2085, 0f42040000;
	add.f32 	%f231, %f224, %f2086;
	mul.f32 	%f232, %f1, 0f42040000;
	mul.f32 	%f2087, %f232, 0f3F22F983;
	cvt.rni.s32.f32 	%r7341, %f2087;
	cvt.rn.f32.s32 	%f2088, %r7341;
	fma.rn.f32 	%f2089, %f2088, 0fBFC90FDA, %f232;
	fma.rn.f32 	%f2090, %f2088, 0fB3A22168, %f2089;
	fma.rn.f32 	%f5626, %f2088, 0fA7C234C5, %f2090;
	abs.f32 	%f234, %f232;
	setp.ltu.f32 	%p266, %f234, 0f47CE4780;
	@%p266 bra 	$L__BB0_273;
	setp.eq.f32 	%p267, %f234, 0f7F800000;
	@%p267 bra 	$L__BB0_272;
	mov.b32 	%r465, %f232;
	shl.b32 	%r3533, %r465, 8;
	or.b32  	%r466, %r3533, -2147483648;
	mov.b64 	%rd3112, 0;
	mov.b32 	%r7338, 0;
	mov.u64 	%rd3110, __cudart_i2opi_f;
	mov.u64 	%rd3111, %rd1;
$L__BB0_268:
	.pragma "nounroll";
	ld.global.nc.u32 	%r3534, [%rd3110];
	mad.wide.u32 	%rd1674, %r3534, %r466, %rd3112;
	shr.u64 	%rd3112, %rd1674, 32;
	st.local.u32 	[%rd3111], %rd1674;
	add.s32 	%r7338, %r7338, 1;
	add.s64 	%rd3111, %rd3111, 4;
	add.s64 	%rd3110, %rd3110, 4;
	setp.ne.s32 	%p268, %r7338, 6;
	@%p268 bra 	$L__BB0_268;
	shr.u32 	%r3535, %r465, 23;
	st.local.u32 	[%rd1+24], %rd3112;
	and.b32  	%r469, %r3535, 31;
	and.b32  	%r3536, %r3535, 224;
	add.s32 	%r3537, %r3536, -128;
	shr.u32 	%r3538, %r3537, 5;
	mul.wide.u32 	%rd1675, %r3538, 4;
	sub.s64 	%rd239, %rd1, %rd1675;
	ld.local.u32 	%r7339, [%rd239+24];
	ld.local.u32 	%r7340, [%rd239+20];
	setp.eq.s32 	%p269, %r469, 0;
	@%p269 bra 	$L__BB0_271;
	shf.l.wrap.b32 	%r7339, %r7340, %r7339, %r469;
	ld.local.u32 	%r3539, [%rd239+16];
	shf.l.wrap.b32 	%r7340, %r3539, %r7340, %r469;
$L__BB0_271:
	shr.u32 	%r3540, %r7339, 30;
	shf.l.wrap.b32 	%r3541, %r7340, %r7339, 2;
	shl.b32 	%r3542, %r7340, 2;
	shr.u32 	%r3543, %r3541, 31;
	add.s32 	%r3544, %r3543, %r3540;
	neg.s32 	%r3545, %r3544;
	setp.lt.s32 	%p270, %r465, 0;
	selp.b32 	%r7341, %r3545, %r3544, %p270;
	xor.b32  	%r3546, %r3541, %r465;
	shr.s32 	%r3547, %r3541, 31;
	xor.b32  	%r3548, %r3547, %r3541;
	xor.b32  	%r3549, %r3547, %r3542;
	cvt.u64.u32 	%rd1676, %r3548;
	shl.b64 	%rd1677, %rd1676, 32;
	cvt.u64.u32 	%rd1678, %r3549;
	or.b64  	%rd1679, %rd1677, %rd1678;
	cvt.rn.f64.s64 	%fd67, %rd1679;
	mul.f64 	%fd68, %fd67, 0d3BF921FB54442D19;
	cvt.rn.f32.f64 	%f2091, %fd68;
	neg.f32 	%f2092, %f2091;
	setp.lt.s32 	%p271, %r3546, 0;
	selp.f32 	%f5626, %f2092, %f2091, %p271;
	bra.uni 	$L__BB0_273;
$L__BB0_272:
	mov.f32 	%f2093, 0f00000000;
	mul.rn.f32 	%f5626, %f232, %f2093;
	mov.b32 	%r7341, 0;
$L__BB0_273:
	add.s32 	%r3551, %r7341, 1;
	mul.rn.f32 	%f2094, %f5626, %f5626;
	and.b32  	%r3552, %r7341, 1;
	setp.eq.b32 	%p272, %r3552, 1;
	selp.f32 	%f2095, %f5626, 0f3F800000, %p272;
	fma.rn.f32 	%f2096, %f2094, %f2095, 0f00000000;
	fma.rn.f32 	%f2097, %f2094, 0f37CBAC00, 0fBAB607ED;
	selp.f32 	%f2098, 0fB94D4153, %f2097, %p272;
	selp.f32 	%f2099, 0f3C0885E4, 0f3D2AAABB, %p272;
	fma.rn.f32 	%f2100, %f2098, %f2094, %f2099;
	selp.f32 	%f2101, 0fBE2AAAA8, 0fBEFFFFFF, %p272;
	fma.rn.f32 	%f2102, %f2100, %f2094, %f2101;
	fma.rn.f32 	%f2103, %f2102, %f2096, %f2095;
	and.b32  	%r3553, %r3551, 2;
	setp.eq.s32 	%p273, %r3553, 0;
	mov.f32 	%f2104, 0f00000000;
	sub.f32 	%f2105, %f2104, %f2103;
	selp.f32 	%f2106, %f2103, %f2105, %p273;
	div.rn.f32 	%f2107, %f2106, 0f42080000;
	add.f32 	%f238, %f231, %f2107;
	mul.f32 	%f239, %f1, 0f42080000;
	mul.f32 	%f2108, %f239, 0f3F22F983;
	cvt.rni.s32.f32 	%r7345, %f2108;
	cvt.rn.f32.s32 	%f2109, %r7345;
	fma.rn.f32 	%f2110, %f2109, 0fBFC90FDA, %f239;
	fma.rn.f32 	%f2111, %f2109, 0fB3A22168, %f2110;
	fma.rn.f32 	%f5627, %f2109, 0fA7C234C5, %f2111;
	abs.f32 	%f241, %f239;
	setp.ltu.f32 	%p274, %f241, 0f47CE4780;
	@%p274 bra 	$L__BB0_281;
	setp.eq.f32 	%p275, %f241, 0f7F800000;
	@%p275 bra 	$L__BB0_280;
	mov.b32 	%r479, %f239;
	shl.b32 	%r3555, %r479, 8;
	or.b32  	%r480, %r3555, -2147483648;
	mov.b64 	%rd3115, 0;
	mov.b32 	%r7342, 0;
	mov.u64 	%rd3113, __cudart_i2opi_f;
	mov.u64 	%rd3114, %rd1;
$L__BB0_276:
	.pragma "nounroll";
	ld.global.nc.u32 	%r3556, [%rd3113];
	mad.wide.u32 	%rd1682, %r3556, %r480, %rd3115;
	shr.u64 	%rd3115, %rd1682, 32;
	st.local.u32 	[%rd3114], %rd1682;
	add.s32 	%r7342, %r7342, 1;
	add.s64 	%rd3114, %rd3114, 4;
	add.s64 	%rd3113, %rd3113, 4;
	setp.ne.s32 	%p276, %r7342, 6;
	@%p276 bra 	$L__BB0_276;
	shr.u32 	%r3557, %r479, 23;
	st.local.u32 	[%rd1+24], %rd3115;
	and.b32  	%r483, %r3557, 31;
	and.b32  	%r3558, %r3557, 224;
	add.s32 	%r3559, %r3558, -128;
	shr.u32 	%r3560, %r3559, 5;
	mul.wide.u32 	%rd1683, %r3560, 4;
	sub.s64 	%rd246, %rd1, %rd1683;
	ld.local.u32 	%r7343, [%rd246+24];
	ld.local.u32 	%r7344, [%rd246+20];
	setp.eq.s32 	%p277, %r483, 0;
	@%p277 bra 	$L__BB0_279;
	shf.l.wrap.b32 	%r7343, %r7344, %r7343, %r483;
	ld.local.u32 	%r3561, [%rd246+16];
	shf.l.wrap.b32 	%r7344, %r3561, %r7344, %r483;
$L__BB0_279:
	shr.u32 	%r3562, %r7343, 30;
	shf.l.wrap.b32 	%r3563, %r7344, %r7343, 2;
	shl.b32 	%r3564, %r7344, 2;
	shr.u32 	%r3565, %r3563, 31;
	add.s32 	%r3566, %r3565, %r3562;
	neg.s32 	%r3567, %r3566;
	setp.lt.s32 	%p278, %r479, 0;
	selp.b32 	%r7345, %r3567, %r3566, %p278;
	xor.b32  	%r3568, %r3563, %r479;
	shr.s32 	%r3569, %r3563, 31;
	xor.b32  	%r3570, %r3569, %r3563;
	xor.b32  	%r3571, %r3569, %r3564;
	cvt.u64.u32 	%rd1684, %r3570;
	shl.b64 	%rd1685, %rd1684, 32;
	cvt.u64.u32 	%rd1686, %r3571;
	or.b64  	%rd1687, %rd1685, %rd1686;
	cvt.rn.f64.s64 	%fd69, %rd1687;
	mul.f64 	%fd70, %fd69, 0d3BF921FB54442D19;
	cvt.rn.f32.f64 	%f2112, %fd70;
	neg.f32 	%f2113, %f2112;
	setp.lt.s32 	%p279, %r3568, 0;
	selp.f32 	%f5627, %f2113, %f2112, %p279;
	bra.uni 	$L__BB0_281;
$L__BB0_280:
	mov.f32 	%f2114, 0f00000000;
	mul.rn.f32 	%f5627, %f239, %f2114;
	mov.b32 	%r7345, 0;
$L__BB0_281:
	add.s32 	%r3573, %r7345, 1;
	mul.rn.f32 	%f2115, %f5627, %f5627;
	and.b32  	%r3574, %r7345, 1;
	setp.eq.b32 	%p280, %r3574, 1;
	selp.f32 	%f2116, %f5627, 0f3F800000, %p280;
	fma.rn.f32 	%f2117, %f2115, %f2116, 0f00000000;
	fma.rn.f32 	%f2118, %f2115, 0f37CBAC00, 0fBAB607ED;
	selp.f32 	%f2119, 0fB94D4153, %f2118, %p280;
	selp.f32 	%f2120, 0f3C0885E4, 0f3D2AAABB, %p280;
	fma.rn.f32 	%f2121, %f2119, %f2115, %f2120;
	selp.f32 	%f2122, 0fBE2AAAA8, 0fBEFFFFFF, %p280;
	fma.rn.f32 	%f2123, %f2121, %f2115, %f2122;
	fma.rn.f32 	%f2124, %f2123, %f2117, %f2116;
	and.b32  	%r3575, %r3573, 2;
	setp.eq.s32 	%p281, %r3575, 0;
	mov.f32 	%f2125, 0f00000000;
	sub.f32 	%f2126, %f2125, %f2124;
	selp.f32 	%f2127, %f2124, %f2126, %p281;
	div.rn.f32 	%f2128, %f2127, 0f420C0000;
	add.f32 	%f245, %f238, %f2128;
	mul.f32 	%f246, %f1, 0f420C0000;
	mul.f32 	%f2129, %f246, 0f3F22F983;
	cvt.rni.s32.f32 	%r7349, %f2129;
	cvt.rn.f32.s32 	%f2130, %r7349;
	fma.rn.f32 	%f2131, %f2130, 0fBFC90FDA, %f246;
	fma.rn.f32 	%f2132, %f2130, 0fB3A22168, %f2131;
	fma.rn.f32 	%f5628, %f2130, 0fA7C234C5, %f2132;
	abs.f32 	%f248, %f246;
	setp.ltu.f32 	%p282, %f248, 0f47CE4780;
	@%p282 bra 	$L__BB0_289;
	setp.eq.f32 	%p283, %f248, 0f7F800000;
	@%p283 bra 	$L__BB0_288;
	mov.b32 	%r493, %f246;
	shl.b32 	%r3577, %r493, 8;
	or.b32  	%r494, %r3577, -2147483648;
	mov.b64 	%rd3118, 0;
	mov.b32 	%r7346, 0;
	mov.u64 	%rd3116, __cudart_i2opi_f;
	mov.u64 	%rd3117, %rd1;
$L__BB0_284:
	.pragma "nounroll";
	ld.global.nc.u32 	%r3578, [%rd3116];
	mad.wide.u32 	%rd1690, %r3578, %r494, %rd3118;
	shr.u64 	%rd3118, %rd1690, 32;
	st.local.u32 	[%rd3117], %rd1690;
	add.s32 	%r7346, %r7346, 1;
	add.s64 	%rd3117, %rd3117, 4;
	add.s64 	%rd3116, %rd3116, 4;
	setp.ne.s32 	%p284, %r7346, 6;
	@%p284 bra 	$L__BB0_284;
	shr.u32 	%r3579, %r493, 23;
	st.local.u32 	[%rd1+24], %rd3118;
	and.b32  	%r497, %r3579, 31;
	and.b32  	%r3580, %r3579, 224;
	add.s32 	%r3581, %r3580, -128;
	shr.u32 	%r3582, %r3581, 5;
	mul.wide.u32 	%rd1691, %r3582, 4;
	sub.s64 	%rd253, %rd1, %rd1691;
	ld.local.u32 	%r7347, [%rd253+24];
	ld.local.u32 	%r7348, [%rd253+20];
	setp.eq.s32 	%p285, %r497, 0;
	@%p285 bra 	$L__BB0_287;
	shf.l.wrap.b32 	%r7347, %r7348, %r7347, %r497;
	ld.local.u32 	%r3583, [%rd253+16];
	shf.l.wrap.b32 	%r7348, %r3583, %r7348, %r497;
$L__BB0_287:
	shr.u32 	%r3584, %r7347, 30;
	shf.l.wrap.b32 	%r3585, %r7348, %r7347, 2;
	shl.b32 	%r3586, %r7348, 2;
	shr.u32 	%r3587, %r3585, 31;
	add.s32 	%r3588, %r3587, %r3584;
	neg.s32 	%r3589, %r3588;
	setp.lt.s32 	%p286, %r493, 0;
	selp.b32 	%r7349, %r3589, %r3588, %p286;
	xor.b32  	%r3590, %r3585, %r493;
	shr.s32 	%r3591, %r3585, 31;
	xor.b32  	%r3592, %r3591, %r3585;
	xor.b32  	%r3593, %r3591, %r3586;
	cvt.u64.u32 	%rd1692, %r3592;
	shl.b64 	%rd1693, %rd1692, 32;
	cvt.u64.u32 	%rd1694, %r3593;
	or.b64  	%rd1695, %rd1693, %rd1694;
	cvt.rn.f64.s64 	%fd71, %rd1695;
	mul.f64 	%fd72, %fd71, 0d3BF921FB54442D19;
	cvt.rn.f32.f64 	%f2133, %fd72;
	neg.f32 	%f2134, %f2133;
	setp.lt.s32 	%p287, %r3590, 0;
	selp.f32 	%f5628, %f2134, %f2133, %p287;
	bra.uni 	$L__BB0_289;
$L__BB0_288:
	mov.f32 	%f2135, 0f00000000;
	mul.rn.f32 	%f5628, %f246, %f2135;
	mov.b32 	%r7349, 0;
$L__BB0_289:
	add.s32 	%r3595, %r7349, 1;
	mul.rn.f32 	%f2136, %f5628, %f5628;
	and.b32  	%r3596, %r7349, 1;
	setp.eq.b32 	%p288, %r3596, 1;
	selp.f32 	%f2137, %f5628, 0f3F800000, %p288;
	fma.rn.f32 	%f2138, %f2136, %f2137, 0f00000000;
	fma.rn.f32 	%f2139, %f2136, 0f37CBAC00, 0fBAB607ED;
	selp.f32 	%f2140, 0fB94D4153, %f2139, %p288;
	selp.f32 	%f2141, 0f3C0885E4, 0f3D2AAABB, %p288;
	fma.rn.f32 	%f2142, %f2140, %f2136, %f2141;
	selp.f32 	%f2143, 0fBE2AAAA8, 0fBEFFFFFF, %p288;
	fma.rn.f32 	%f2144, %f2142, %f2136, %f2143;
	fma.rn.f32 	%f2145, %f2144, %f2138, %f2137;
	and.b32  	%r3597, %r3595, 2;
	setp.eq.s32 	%p289, %r3597, 0;
	mov.f32 	%f2146, 0f00000000;
	sub.f32 	%f2147, %f2146, %f2145;
	selp.f32 	%f2148, %f2145, %f2147, %p289;
	div.rn.f32 	%f2149, %f2148, 0f42100000;
	add.f32 	%f252, %f245, %f2149;
	mul.f32 	%f253, %f1, 0f42100000;
	mul.f32 	%f2150, %f253, 0f3F22F983;
	cvt.rni.s32.f32 	%r7353, %f2150;
	cvt.rn.f32.s32 	%f2151, %r7353;
	fma.rn.f32 	%f2152, %f2151, 0fBFC90FDA, %f253;
	fma.rn.f32 	%f2153, %f2151, 0fB3A22168, %f2152;
	fma.rn.f32 	%f5629, %f2151, 0fA7C234C5, %f2153;
	abs.f32 	%f255, %f253;
	setp.ltu.f32 	%p290, %f255, 0f47CE4780;
	@%p290 bra 	$L__BB0_297;
	setp.eq.f32 	%p291, %f255, 0f7F800000;
	@%p291 bra 	$L__BB0_296;
	mov.b32 	%r507, %f253;
	shl.b32 	%r3599, %r507, 8;
	or.b32  	%r508, %r3599, -2147483648;
	mov.b64 	%rd3121, 0;
	mov.b32 	%r7350, 0;
	mov.u64 	%rd3119, __cudart_i2opi_f;
	mov.u64 	%rd3120, %rd1;
$L__BB0_292:
	.pragma "nounroll";
	ld.global.nc.u32 	%r3600, [%rd3119];
	mad.wide.u32 	%rd1698, %r3600, %r508, %rd3121;
	shr.u64 	%rd3121, %rd1698, 32;
	st.local.u32 	[%rd3120], %rd1698;
	add.s32 	%r7350, %r7350, 1;
	add.s64 	%rd3120, %rd3120, 4;
	add.s64 	%rd3119, %rd3119, 4;
	setp.ne.s32 	%p292, %r7350, 6;
	@%p292 bra 	$L__BB0_292;
	shr.u32 	%r3601, %r507, 23;
	st.local.u32 	[%rd1+24], %rd3121;
	and.b32  	%r511, %r3601, 31;
	and.b32  	%r3602, %r3601, 224;
	add.s32 	%r3603, %r3602, -128;
	shr.u32 	%r3604, %r3603, 5;
	mul.wide.u32 	%rd1699, %r3604, 4;
	sub.s64 	%rd260, %rd1, %rd1699;
	ld.local.u32 	%r7351, [%rd260+24];
	ld.local.u32 	%r7352, [%rd260+20];
	setp.eq.s32 	%p293, %r511, 0;
	@%p293 bra 	$L__BB0_295;
	shf.l.wrap.b32 	%r7351, %r7352, %r7351, %r511;
	ld.local.u32 	%r3605, [%rd260+16];
	shf.l.wrap.b32 	%r7352, %r3605, %r7352, %r511;
$L__BB0_295:
	shr.u32 	%r3606, %r7351, 30;
	shf.l.wrap.b32 	%r3607, %r7352, %r7351, 2;
	shl.b32 	%r3608, %r7352, 2;
	shr.u32 	%r3609, %r3607, 31;
	add.s32 	%r3610, %r3609, %r3606;
	neg.s32 	%r3611, %r3610;
	setp.lt.s32 	%p294, %r507, 0;
	selp.b32 	%r7353, %r3611, %r3610, %p294;
	xor.b32  	%r3612, %r3607, %r507;
	shr.s32 	%r3613, %r3607, 31;
	xor.b32  	%r3614, %r3613, %r3607;
	xor.b32  	%r3615, %r3613, %r3608;
	cvt.u64.u32 	%rd1700, %r3614;
	shl.b64 	%rd1701, %rd1700, 32;
	cvt.u64.u32 	%rd1702, %r3615;
	or.b64  	%rd1703, %rd1701, %rd1702;
	cvt.rn.f64.s64 	%fd73, %rd1703;
	mul.f64 	%fd74, %fd73, 0d3BF921FB54442D19;
	cvt.rn.f32.f64 	%f2154, %fd74;
	neg.f32 	%f2155, %f2154;
	setp.lt.s32 	%p295, %r3612, 0;
	selp.f32 	%f5629, %f2155, %f2154, %p295;
	bra.uni 	$L__BB0_297;
$L__BB0_296:
	mov.f32 	%f2156, 0f00000000;
	mul.rn.f32 	%f5629, %f253, %f2156;
	mov.b32 	%r7353, 0;
$L__BB0_297:
	add.s32 	%r3617, %r7353, 1;
	mul.rn.f32 	%f2157, %f5629, %f5629;
	and.b32  	%r3618, %r7353, 1;
	setp.eq.b32 	%p296, %r3618, 1;
	selp.f32 	%f2158, %f5629, 0f3F800000, %p296;
	fma.rn.f32 	%f2159, %f2157, %f2158, 0f00000000;
	fma.rn.f32 	%f2160, %f2157, 0f37CBAC00, 0fBAB607ED;
	selp.f32 	%f2161, 0fB94D4153, %f2160, %p296;
	selp.f32 	%f2162, 0f3C0885E4, 0f3D2AAABB, %p296;
	fma.rn.f32 	%f2163, %f2161, %f2157, %f2162;
	selp.f32 	%f2164, 0fBE2AAAA8, 0fBEFFFFFF, %p296;
	fma.rn.f32 	%f2165, %f2163, %f2157, %f2164;
	fma.rn.f32 	%f2166, %f2165, %f2159, %f2158;
	and.b32  	%r3619, %r3617, 2;
	setp.eq.s32 	%p297, %r3619, 0;
	mov.f32 	%f2167, 0f00000000;
	sub.f32 	%f2168, %f2167, %f2166;
	selp.f32 	%f2169, %f2166, %f2168, %p297;
	div.rn.f32 	%f2170, %f2169, 0f42140000;
	add.f32 	%f259, %f252, %f2170;
	mul.f32 	%f260, %f1, 0f42140000;
	mul.f32 	%f2171, %f260, 0f3F22F983;
	cvt.rni.s32.f32 	%r7357, %f2171;
	cvt.rn.f32.s32 	%f2172, %r7357;
	fma.rn.f32 	%f2173, %f2172, 0fBFC90FDA, %f260;
	fma.rn.f32 	%f2174, %f2172, 0fB3A22168, %f2173;
	fma.rn.f32 	%f5630, %f2172, 0fA7C234C5, %f2174;
	abs.f32 	%f262, %f260;
	setp.ltu.f32 	%p298, %f262, 0f47CE4780;
	@%p298 bra 	$L__BB0_305;
	setp.eq.f32 	%p299, %f262, 0f7F800000;
	@%p299 bra 	$L__BB0_304;
	mov.b32 	%r521, %f260;
	shl.b32 	%r3621, %r521, 8;
	or.b32  	%r522, %r3621, -2147483648;
	mov.b64 	%rd3124, 0;
	mov.b32 	%r7354, 0;
	mov.u64 	%rd3122, __cudart_i2opi_f;
	mov.u64 	%rd3123, %rd1;
$L__BB0_300:
	.pragma "nounroll";
	ld.global.nc.u32 	%r3622, [%rd3122];
	mad.wide.u32 	%rd1706, %r3622, %r522, %rd3124;
	shr.u64 	%rd3124, %rd1706, 32;
	st.local.u32 	[%rd3123], %rd1706;
	add.s32 	%r7354, %r7354, 1;
	add.s64 	%rd3123, %rd3123, 4;
	add.s64 	%rd3122, %rd3122, 4;
	setp.ne.s32 	%p300, %r7354, 6;
	@%p300 bra 	$L__BB0_300;
	shr.u32 	%r3623, %r521, 23;
	st.local.u32 	[%rd1+24], %rd3124;
	and.b32  	%r525, %r3623, 31;
	and.b32  	%r3624, %r3623, 224;
	add.s32 	%r3625, %r3624, -128;
	shr.u32 	%r3626, %r3625, 5;
	mul.wide.u32 	%rd1707, %r3626, 4;
	sub.s64 	%rd267, %rd1, %rd1707;
	ld.local.u32 	%r7355, [%rd267+24];
	ld.local.u32 	%r7356, [%rd267+20];
	setp.eq.s32 	%p301, %r525, 0;
	@%p301 bra 	$L__BB0_303;
	shf.l.wrap.b32 	%r7355, %r7356, %r7355, %r525;
	ld.local.u32 	%r3627, [%rd267+16];
	shf.l.wrap.b32 	%r7356, %r3627, %r7356, %r525;
$L__BB0_303:
	shr.u32 	%r3628, %r7355, 30;
	shf.l.wrap.b32 	%r3629, %r7356, %r7355, 2;
	shl.b32 	%r3630, %r7356, 2;
	shr.u32 	%r3631, %r3629, 31;
	add.s32 	%r3632, %r3631, %r3628;
	neg.s32 	%r3633, %r3632;
	setp.lt.s32 	%p302, %r521, 0;
	selp.b32 	%r7357, %r3633, %r3632, %p302;
	xor.b32  	%r3634, %r3629, %r521;
	shr.s32 	%r3635, %r3629, 31;
	xor.b32  	%r3636, %r3635, %r3629;
	xor.b32  	%r3637, %r3635, %r3630;
	cvt.u64.u32 	%rd1708, %r3636;
	shl.b64 	%rd1709, %rd1708, 32;
	cvt.u64.u32 	%rd1710, %r3637;
	or.b64  	%rd1711, %rd1709, %rd1710;
	cvt.rn.f64.s64 	%fd75, %rd1711;
	mul.f64 	%fd76, %fd75, 0d3BF921FB54442D19;
	cvt.rn.f32.f64 	%f2175, %fd76;
	neg.f32 	%f2176, %f2175;
	setp.lt.s32 	%p303, %r3634, 0;
	selp.f32 	%f5630, %f2176, %f2175, %p303;
	bra.uni 	$L__BB0_305;
$L__BB0_304:
	mov.f32 	%f2177, 0f00000000;
	mul.rn.f32 	%f5630, %f260, %f2177;
	mov.b32 	%r7357, 0;
$L__BB0_305:
	add.s32 	%r3639, %r7357, 1;
	mul.rn.f32 	%f2178, %f5630, %f5630;
	and.b32  	%r3640, %r7357, 1;
	setp.eq.b32 	%p304, %r3640, 1;
	selp.f32 	%f2179, %f5630, 0f3F800000, %p304;
	fma.rn.f32 	%f2180, %f2178, %f2179, 0f00000000;
	fma.rn.f32 	%f2181, %f2178, 0f37CBAC00, 0fBAB607ED;
	selp.f32 	%f2182, 0fB94D4153, %f2181, %p304;
	selp.f32 	%f2183, 0f3C0885E4, 0f3D2AAABB, %p304;
	fma.rn.f32 	%f2184, %f2182, %f2178, %f2183;
	selp.f32 	%f2185, 0fBE2AAAA8, 0fBEFFFFFF, %p304;
	fma.rn.f32 	%f2186, %f2184, %f2178, %f2185;
	fma.rn.f32 	%f2187, %f2186, %f2180, %f2179;
	and.b32  	%r3641, %r3639, 2;
	setp.eq.s32 	%p305, %r3641, 0;
	mov.f32 	%f2188, 0f00000000;
	sub.f32 	%f2189, %f2188, %f2187;
	selp.f32 	%f2190, %f2187, %f2189, %p305;
	div.rn.f32 	%f2191, %f2190, 0f42180000;
	add.f32 	%f266, %f259, %f2191;
	mul.f32 	%f267, %f1, 0f42180000;
	mul.f32 	%f2192, %f267, 0f3F22F983;
	cvt.rni.s32.f32 	%r7361, %f2192;
	cvt.rn.f32.s32 	%f2193, %r7361;
	fma.rn.f32 	%f2194, %f2193, 0fBFC90FDA, %f267;
	fma.rn.f32 	%f2195, %f2193, 0fB3A22168, %f2194;
	fma.rn.f32 	%f5631, %f2193, 0fA7C234C5, %f2195;
	abs.f32 	%f269, %f267;
	setp.ltu.f32 	%p306, %f269, 0f47CE4780;
	@%p306 bra 	$L__BB0_313;
	setp.eq.f32 	%p307, %f269, 0f7F800000;
	@%p307 bra 	$L__BB0_312;
	mov.b32 	%r535, %f267;
	shl.b32 	%r3643, %r535, 8;
	or.b32  	%r536, %r3643, -2147483648;
	mov.b64 	%rd3127, 0;
	mov.b32 	%r7358, 0;
	mov.u64 	%rd3125, __cudart_i2opi_f;
	mov.u64 	%rd3126, %rd1;
$L__BB0_308:
	.pragma "nounroll";
	ld.global.nc.u32 	%r3644, [%rd3125];
	mad.wide.u32 	%rd1714, %r3644, %r536, %rd3127;
	shr.u64 	%rd3127, %rd1714, 32;
	st.local.u32 	[%rd3126], %rd1714;
	add.s32 	%r7358, %r7358, 1;
	add.s64 	%rd3126, %rd3126, 4;
	add.s64 	%rd3125, %rd3125, 4;
	setp.ne.s32 	%p308, %r7358, 6;
	@%p308 bra 	$L__BB0_308;
	shr.u32 	%r3645, %r535, 23;
	st.local.u32 	[%rd1+24], %rd3127;
	and.b32  	%r539, %r3645, 31;
	and.b32  	%r3646, %r3645, 224;
	add.s32 	%r3647, %r3646, -128;
	shr.u32 	%r3648, %r3647, 5;
	mul.wide.u32 	%rd1715, %r3648, 4;
	sub.s64 	%rd274, %rd1, %rd1715;
	ld.local.u32 	%r7359, [%rd274+24];
	ld.local.u32 	%r7360, [%rd274+20];
	setp.eq.s32 	%p309, %r539, 0;
	@%p309 bra 	$L__BB0_311;
	shf.l.wrap.b32 	%r7359, %r7360, %r7359, %r539;
	ld.local.u32 	%r3649, [%rd274+16];
	shf.l.wrap.b32 	%r7360, %r3649, %r7360, %r539;
$L__BB0_311:
	shr.u32 	%r3650, %r7359, 30;
	shf.l.wrap.b32 	%r3651, %r7360, %r7359, 2;
	shl.b32 	%r3652, %r7360, 2;
	shr.u32 	%r3653, %r3651, 31;
	add.s32 	%r3654, %r3653, %r3650;
	neg.s32 	%r3655, %r3654;
	setp.lt.s32 	%p310, %r535, 0;
	selp.b32 	%r7361, %r3655, %r3654, %p310;
	xor.b32  	%r3656, %r3651, %r535;
	shr.s32 	%r3657, %r3651, 31;
	xor.b32  	%r3658, %r3657, %r3651;
	xor.b32  	%r3659, %r3657, %r3652;
	cvt.u64.u32 	%rd1716, %r3658;
	shl.b64 	%rd1717, %rd1716, 32;
	cvt.u64.u32 	%rd1718, %r3659;
	or.b64  	%rd1719, %rd1717, %rd1718;
	cvt.rn.f64.s64 	%fd77, %rd1719;
	mul.f64 	%fd78, %fd77, 0d3BF921FB54442D19;
	cvt.rn.f32.f64 	%f2196, %fd78;
	neg.f32 	%f2197, %f2196;
	setp.lt.s32 	%p311, %r3656, 0;
	selp.f32 	%f5631, %f2197, %f2196, %p311;
	bra.uni 	$L__BB0_313;
$L__BB0_312:
	mov.f32 	%f2198, 0f00000000;
	mul.rn.f32 	%f5631, %f267, %f2198;
	mov.b32 	%r7361, 0;
$L__BB0_313:
	add.s32 	%r3661, %r7361, 1;
	mul.rn.f32 	%f2199, %f5631, %f5631;
	and.b32  	%r3662, %r7361, 1;
	setp.eq.b32 	%p312, %r3662, 1;
	selp.f32 	%f2200, %f5631, 0f3F800000, %p312;
	fma.rn.f32 	%f2201, %f2199, %f2200, 0f00000000;
	fma.rn.f32 	%f2202, %f2199, 0f37CBAC00, 0fBAB607ED;
	selp.f32 	%f2203, 0fB94D4153, %f2202, %p312;
	selp.f32 	%f2204, 0f3C0885E4, 0f3D2AAABB, %p312;
	fma.rn.f32 	%f2205, %f2203, %f2199, %f2204;
	selp.f32 	%f2206, 0fBE2AAAA8, 0fBEFFFFFF, %p312;
	fma.rn.f32 	%f2207, %f2205, %f2199, %f2206;
	fma.rn.f32 	%f2208, %f2207, %f2201, %f2200;
	and.b32  	%r3663, %r3661, 2;
	setp.eq.s32 	%p313, %r3663, 0;
	mov.f32 	%f2209, 0f00000000;
	sub.f32 	%f2210, %f2209, %f2208;
	selp.f32 	%f2211, %f2208, %f2210, %p313;
	div.rn.f32 	%f2212, %f2211, 0f421C0000;
	add.f32 	%f273, %f266, %f2212;
	mul.f32 	%f274, %f1, 0f421C0000;
	mul.f32 	%f2213, %f274, 0f3F22F983;
	cvt.rni.s32.f32 	%r7365, %f2213;
	cvt.rn.f32.s32 	%f2214, %r7365;
	fma.rn.f32 	%f2215, %f2214, 0fBFC90FDA, %f274;
	fma.rn.f32 	%f2216, %f2214, 0fB3A22168, %f2215;
	fma.rn.f32 	%f5632, %f2214, 0fA7C234C5, %f2216;
	abs.f32 	%f276, %f274;
	setp.ltu.f32 	%p314, %f276, 0f47CE4780;
	@%p314 bra 	$L__BB0_321;
	setp.eq.f32 	%p315, %f276, 0f7F800000;
	@%p315 bra 	$L__BB0_320;
	mov.b32 	%r549, %f274;
	shl.b32 	%r3665, %r549, 8;
	or.b32  	%r550, %r3665, -2147483648;
	mov.b64 	%rd3130, 0;
	mov.b32 	%r7362, 0;
	mov.u64 	%rd3128, __cudart_i2opi_f;
	mov.u64 	%rd3129, %rd1;
$L__BB0_316:
	.pragma "nounroll";
	ld.global.nc.u32 	%r3666, [%rd3128];
	mad.wide.u32 	%rd1722, %r3666, %r550, %rd3130;
	shr.u64 	%rd3130, %rd1722, 32;
	st.local.u32 	[%rd3129], %rd1722;
	add.s32 	%r7362, %r7362, 1;
	add.s64 	%rd3129, %rd3129, 4;
	add.s64 	%rd3128, %rd3128, 4;
	setp.ne.s32 	%p316, %r7362, 6;
	@%p316 bra 	$L__BB0_316;
	shr.u32 	%r3667, %r549, 23;
	st.local.u32 	[%rd1+24], %rd3130;
	and.b32  	%r553, %r3667, 31;
	and.b32  	%r3668, %r3667, 224;
	add.s32 	%r3669, %r3668, -128;
	shr.u32 	%r3670, %r3669, 5;
	mul.wide.u32 	%rd1723, %r3670, 4;
	sub.s64 	%rd281, %rd1, %rd1723;
	ld.local.u32 	%r7363, [%rd281+24];
	ld.local.u32 	%r7364, [%rd281+20];
	setp.eq.s32 	%p317, %r553, 0;
	@%p317 bra 	$L__BB0_319;
	shf.l.wrap.b32 	%r7363, %r7364, %r7363, %r553;
	ld.local.u32 	%r3671, [%rd281+16];
	shf.l.wrap.b32 	%r7364, %r3671, %r7364, %r553;
$L__BB0_319:
	shr.u32 	%r3672, %r7363, 30;
	shf.l.wrap.b32 	%r3673, %r7364, %r7363, 2;
	shl.b32 	%r3674, %r7364, 2;
	shr.u32 	%r3675, %r3673, 31;
	add.s32 	%r3676, %r3675, %r3672;
	neg.s32 	%r3677, %r3676;
	setp.lt.s32 	%p318, %r549, 0;
	selp.b32 	%r7365, %r3677, %r3676, %p318;
	xor.b32  	%r3678, %r3673, %r549;
	shr.s32 	%r3679, %r3673, 31;
	xor.b32  	%r3680, %r3679, %r3673;
	xor.b32  	%r3681, %r3679, %r3674;
	cvt.u64.u32 	%rd1724, %r3680;
	shl.b64 	%rd1725, %rd1724, 32;
	cvt.u64.u32 	%rd1726, %r3681;
	or.b64  	%rd1727, %rd1725, %rd1726;
	cvt.rn.f64.s64 	%fd79, %rd1727;
	mul.f64 	%fd80, %fd79, 0d3BF921FB54442D19;
	cvt.rn.f32.f64 	%f2217, %fd80;
	neg.f32 	%f2218, %f2217;
	setp.lt.s32 	%p319, %r3678, 0;
	selp.f32 	%f5632, %f2218, %f2217, %p319;
	bra.uni 	$L__BB0_321;
$L__BB0_320:
	mov.f32 	%f2219, 0f00000000;
	mul.rn.f32 	%f5632, %f274, %f2219;
	mov.b32 	%r7365, 0;
$L__BB0_321:
	add.s32 	%r3683, %r7365, 1;
	mul.rn.f32 	%f2220, %f5632, %f5632;
	and.b32  	%r3684, %r7365, 1;
	setp.eq.b32 	%p320, %r3684, 1;
	selp.f32 	%f2221, %f5632, 0f3F800000, %p320;
	fma.rn.f32 	%f2222, %f2220, %f2221, 0f00000000;
	fma.rn.f32 	%f2223, %f2220, 0f37CBAC00, 0fBAB607ED;
	selp.f32 	%f2224, 0fB94D4153, %f2223, %p320;
	selp.f32 	%f2225, 0f3C0885E4, 0f3D2AAABB, %p320;
	fma.rn.f32 	%f2226, %f2224, %f2220, %f2225;
	selp.f32 	%f2227, 0fBE2AAAA8, 0fBEFFFFFF, %p320;
	fma.rn.f32 	%f2228, %f2226, %f2220, %f2227;
	fma.rn.f32 	%f2229, %f2228, %f2222, %f2221;
	and.b32  	%r3685, %r3683, 2;
	setp.eq.s32 	%p321, %r3685, 0;
	mov.f32 	%f2230, 0f00000000;
	sub.f32 	%f2231, %f2230, %f2229;
	selp.f32 	%f2232, %f2229, %f2231, %p321;
	div.rn.f32 	%f2233, %f2232, 0f42200000;
	add.f32 	%f280, %f273, %f2233;
	mul.f32 	%f281, %f1, 0f42200000;
	mul.f32 	%f2234, %f281, 0f3F22F983;
	cvt.rni.s32.f32 	%r7369, %f2234;
	cvt.rn.f32.s32 	%f2235, %r7369;
	fma.rn.f32 	%f2236, %f2235, 0fBFC90FDA, %f281;
	fma.rn.f32 	%f2237, %f2235, 0fB3A22168, %f2236;
	fma.rn.f32 	%f5633, %f2235, 0fA7C234C5, %f2237;
	abs.f32 	%f283, %f281;
	setp.ltu.f32 	%p322, %f283, 0f47CE4780;
	@%p322 bra 	$L__BB0_329;
	setp.eq.f32 	%p323, %f283, 0f7F800000;
	@%p323 bra 	$L__BB0_328;
	mov.b32 	%r563, %f281;
	shl.b32 	%r3687, %r563, 8;
	or.b32  	%r564, %r3687, -2147483648;
	mov.b64 	%rd3133, 0;
	mov.b32 	%r7366, 0;
	mov.u64 	%rd3131, __cudart_i2opi_f;
	mov.u64 	%rd3132, %rd1;
$L__BB0_324:
	.pragma "nounroll";
	ld.global.nc.u32 	%r3688, [%rd3131];
	mad.wide.u32 	%rd1730, %r3688, %r564, %rd3133;
	shr.u64 	%rd3133, %rd1730, 32;
	st.local.u32 	[%rd3132], %rd1730;
	add.s32 	%r7366, %r7366, 1;
	add.s64 	%rd3132, %rd3132, 4;
	add.s64 	%rd3131, %rd3131, 4;
	setp.ne.s32 	%p324, %r7366, 6;
	@%p324 bra 	$L__BB0_324;
	shr.u32 	%r3689, %r563, 23;
	st.local.u32 	[%rd1+24], %rd3133;
	and.b32  	%r567, %r3689, 31;
	and.b32  	%r3690, %r3689, 224;
	add.s32 	%r3691, %r3690, -128;
	shr.u32 	%r3692, %r3691, 5;
	mul.wide.u32 	%rd1731, %r3692, 4;
	sub.s64 	%rd288, %rd1, %rd1731;
	ld.local.u32 	%r7367, [%rd288+24];
	ld.local.u32 	%r7368, [%rd288+20];
	setp.eq.s32 	%p325, %r567, 0;
	@%p325 bra 	$L__BB0_327;
	shf.l.wrap.b32 	%r7367, %r7368, %r7367, %r567;
	ld.local.u32 	%r3693, [%rd288+16];
	shf.l.wrap.b32 	%r7368, %r3693, %r7368, %r567;
$L__BB0_327:
	shr.u32 	%r3694, %r7367, 30;
	shf.l.wrap.b32 	%r3695, %r7368, %r7367, 2;
	shl.b32 	%r3696, %r7368, 2;
	shr.u32 	%r3697, %r3695, 31;
	add.s32 	%r3698, %r3697, %r3694;
	neg.s32 	%r3699, %r3698;
	setp.lt.s32 	%p326, %r563, 0;
	selp.b32 	%r7369, %r3699, %r3698, %p326;
	xor.b32  	%r3700, %r3695, %r563;
	shr.s32 	%r3701, %r3695, 31;
	xor.b32  	%r3702, %r3701, %r3695;
	xor.b32  	%r3703, %r3701, %r3696;
	cvt.u64.u32 	%rd1732, %r3702;
	shl.b64 	%rd1733, %rd1732, 32;
	cvt.u64.u32 	%rd1734, %r3703;
	or.b64  	%rd1735, %rd1733, %rd1734;
	cvt.rn.f64.s64 	%fd81, %rd1735;
	mul.f64 	%fd82, %fd81, 0d3BF921FB54442D19;
	cvt.rn.f32.f64 	%f2238, %fd82;
	neg.f32 	%f2239, %f2238;
	setp.lt.s32 	%p327, %r3700, 0;
	selp.f32 	%f5633, %f2239, %f2238, %p327;
	bra.uni 	$L__BB0_329;
$L__BB0_328:
	mov.f32 	%f2240, 0f00000000;
	mul.rn.f32 	%f5633, %f281, %f2240;
	mov.b32 	%r7369, 0;
$L__BB0_329:
	add.s32 	%r3705, %r7369, 1;
	mul.rn.f32 	%f2241, %f5633, %f5633;
	and.b32  	%r3706, %r7369, 1;
	setp.eq.b32 	%p328, %r3706, 1;
	selp.f32 	%f2242, %f5633, 0f3F800000, %p328;
	fma.rn.f32 	%f2243, %f2241, %f2242, 0f00000000;
	fma.rn.f32 	%f2244, %f2241, 0f37CBAC00, 0fBAB607ED;
	selp.f32 	%f2245, 0fB94D4153, %f2244, %p328;
	selp.f32 	%f2246, 0f3C0885E4, 0f3D2AAABB, %p328;
	fma.rn.f32 	%f2247, %f2245, %f2241, %f2246;
	selp.f32 	%f2248, 0fBE2AAAA8, 0fBEFFFFFF, %p328;
	fma.rn.f32 	%f2249, %f2247, %f2241, %f2248;
	fma.rn.f32 	%f2250, %f2249, %f2243, %f2242;
	and.b32  	%r3707, %r3705, 2;
	setp.eq.s32 	%p329, %r3707, 0;
	mov.f32 	%f2251, 0f00000000;
	sub.f32 	%f2252, %f2251, %f2250;
	selp.f32 	%f2253, %f2250, %f2252, %p329;
	div.rn.f32 	%f2254, %f2253, 0f42240000;
	add.f32 	%f287, %f280, %f2254;
	mul.f32 	%f288, %f1, 0f42240000;
	mul.f32 	%f2255, %f288, 0f3F22F983;
	cvt.rni.s32.f32 	%r7373, %f2255;
	cvt.rn.f32.s32 	%f2256, %r7373;
	fma.rn.f32 	%f2257, %f2256, 0fBFC90FDA, %f288;
	fma.rn.f32 	%f2258, %f2256, 0fB3A22168, %f2257;
	fma.rn.f32 	%f5634, %f2256, 0fA7C234C5, %f2258;
	abs.f32 	%f290, %f288;
	setp.ltu.f32 	%p330, %f290, 0f47CE4780;
	@%p330 bra 	$L__BB0_337;
	setp.eq.f32 	%p331, %f290, 0f7F800000;
	@%p331 bra 	$L__BB0_336;
	mov.b32 	%r577, %f288;
	shl.b32 	%r3709, %r577, 8;
	or.b32  	%r578, %r3709, -2147483648;
	mov.b64 	%rd3136, 0;
	mov.b32 	%r7370, 0;
	mov.u64 	%rd3134, __cudart_i2opi_f;
	mov.u64 	%rd3135, %rd1;
$L__BB0_332:
	.pragma "nounroll";
	ld.global.nc.u32 	%r3710, [%rd3134];
	mad.wide.u32 	%rd1738, %r3710, %r578, %rd3136;
	shr.u64 	%rd3136, %rd1738, 32;
	st.local.u32 	[%rd3135], %rd1738;
	add.s32 	%r7370, %r7370, 1;
	add.s64 	%rd3135, %rd3135, 4;
	add.s64 	%rd3134, %rd3134, 4;
	setp.ne.s32 	%p332, %r7370, 6;
	@%p332 bra 	$L__BB0_332;
	shr.u32 	%r3711, %r577, 23;
	st.local.u32 	[%rd1+24], %rd3136;
	and.b32  	%r581, %r3711, 31;
	and.b32  	%r3712, %r3711, 224;
	add.s32 	%r3713, %r3712, -128;
	shr.u32 	%r3714, %r3713, 5;
	mul.wide.u32 	%rd1739, %r3714, 4;
	sub.s64 	%rd295, %rd1, %rd1739;
	ld.local.u32 	%r7371, [%rd295+24];
	ld.local.u32 	%r7372, [%rd295+20];
	setp.eq.s32 	%p333, %r581, 0;
	@%p333 bra 	$L__BB0_335;
	shf.l.wrap.b32 	%r7371, %r7372, %r7371, %r581;
	ld.local.u32 	%r3715, [%rd295+16];
	shf.l.wrap.b32 	%r7372, %r3715, %r7372, %r581;
$L__BB0_335:
	shr.u32 	%r3716, %r7371, 30;
	shf.l.wrap.b32 	%r3717, %r7372, %r7371, 2;
	shl.b32 	%r3718, %r7372, 2;
	shr.u32 	%r3719, %r3717, 31;
	add.s32 	%r3720, %r3719, %r3716;
	neg.s32 	%r3721, %r3720;
	setp.lt.s32 	%p334, %r577, 0;
	selp.b32 	%r7373, %r3721, %r3720, %p334;
	xor.b32  	%r3722, %r3717, %r577;
	shr.s32 	%r3723, %r3717, 31;
	xor.b32  	%r3724, %r3723, %r3717;
	xor.b32  	%r3725, %r3723, %r3718;
	cvt.u64.u32 	%rd1740, %r3724;
	shl.b64 	%rd1741, %rd1740, 32;
	cvt.u64.u32 	%rd1742, %r3725;
	or.b64  	%rd1743, %rd1741, %rd1742;
	cvt.rn.f64.s64 	%fd83, %rd1743;
	mul.f64 	%fd84, %fd83, 0d3BF921FB54442D19;
	cvt.rn.f32.f64 	%f2259, %fd84;
	neg.f32 	%f2260, %f2259;
	setp.lt.s32 	%p335, %r3722, 0;
	selp.f32 	%f5634, %f2260, %f2259, %p335;
	bra.uni 	$L__BB0_337;
$L__BB0_336:
	mov.f32 	%f2261, 0f00000000;
	mul.rn.f32 	%f5634, %f288, %f2261;
	mov.b32 	%r7373, 0;
$L__BB0_337:
	add.s32 	%r3727, %r7373, 1;
	mul.rn.f32 	%f2262, %f5634, %f5634;
	and.b32  	%r3728, %r7373, 1;
	setp.eq.b32 	%p336, %r3728, 1;
	selp.f32 	%f2263, %f5634, 0f3F800000, %p336;
	fma.rn.f32 	%f2264, %f2262, %f2263, 0f00000000;
	fma.rn.f32 	%f2265, %f2262, 0f37CBAC00, 0fBAB607ED;
	selp.f32 	%f2266, 0fB94D4153, %f2265, %p336;
	selp.f32 	%f2267, 0f3C0885E4, 0f3D2AAABB, %p336;
	fma.rn.f32 	%f2268, %f2266, %f2262, %f2267;
	selp.f32 	%f2269, 0fBE2AAAA8, 0fBEFFFFFF, %p336;
	fma.rn.f32 	%f2270, %f2268, %f2262, %f2269;
	fma.rn.f32 	%f2271, %f2270, %f2264, %f2263;
	and.b32  	%r3729, %r3727, 2;
	setp.eq.s32 	%p337, %r3729, 0;
	mov.f32 	%f2272, 0f00000000;
	sub.f32 	%f2273, %f2272, %f2271;
	selp.f32 	%f2274, %f2271, %f2273, %p337;
	div.rn.f32 	%f2275, %f2274, 0f42280000;
	add.f32 	%f294, %f287, %f2275;
	mul.f32 	%f295, %f1, 0f42280000;
	mul.f32 	%f2276, %f295, 0f3F22F983;
	cvt.rni.s32.f32 	%r7377, %f2276;
	cvt.rn.f32.s32 	%f2277, %r7377;
	fma.rn.f32 	%f2278, %f2277, 0fBFC90FDA, %f295;
	fma.rn.f32 	%f2279, %f2277, 0fB3A22168, %f2278;
	fma.rn.f32 	%f5635, %f2277, 0fA7C234C5, %f2279;
	abs.f32 	%f297, %f295;
	setp.ltu.f32 	%p338, %f297, 0f47CE4780;
	@%p338 bra 	$L__BB0_345;
	setp.eq.f32 	%p339, %f297, 0f7F800000;
	@%p339 bra 	$L__BB0_344;
	mov.b32 	%r591, %f295;
	shl.b32 	%r3731, %r591, 8;
	or.b32  	%r592, %r3731, -2147483648;
	mov.b64 	%rd3139, 0;
	mov.b32 	%r7374, 0;
	mov.u64 	%rd3137, __cudart_i2opi_f;
	mov.u64 	%rd3138, %rd1;
$L__BB0_340:
	.pragma "nounroll";
	ld.global.nc.u32 	%r3732, [%rd3137];
	mad.wide.u32 	%rd1746, %r3732, %r592, %rd3139;
	shr.u64 	%rd3139, %rd1746, 32;
	st.local.u32 	[%rd3138], %rd1746;
	add.s32 	%r7374, %r7374, 1;
	add.s64 	%rd3138, %rd3138, 4;
	add.s64 	%rd3137, %rd3137, 4;
	setp.ne.s32 	%p340, %r7374, 6;
	@%p340 bra 	$L__BB0_340;
	shr.u32 	%r3733, %r591, 23;
	st.local.u32 	[%rd1+24], %rd3139;
	and.b32  	%r595, %r3733, 31;
	and.b32  	%r3734, %r3733, 224;
	add.s32 	%r3735, %r3734, -128;
	shr.u32 	%r3736, %r3735, 5;
	mul.wide.u32 	%rd1747, %r3736, 4;
	sub.s64 	%rd302, %rd1, %rd1747;
	ld.local.u32 	%r7375, [%rd302+24];
	ld.local.u32 	%r7376, [%rd302+20];
	setp.eq.s32 	%p341, %r595, 0;
	@%p341 bra 	$L__BB0_343;
	shf.l.wrap.b32 	%r7375, %r7376, %r7375, %r595;
	ld.local.u32 	%r3737, [%rd302+16];
	shf.l.wrap.b32 	%r7376, %r3737, %r7376, %r595;
$L__BB0_343:
	shr.u32 	%r3738, %r7375, 30;
	shf.l.wrap.b32 	%r3739, %r7376, %r7375, 2;
	shl.b32 	%r3740, %r7376, 2;
	shr.u32 	%r3741, %r3739, 31;
	add.s32 	%r3742, %r3741, %r3738;
	neg.s32 	%r3743, %r3742;
	setp.lt.s32 	%p342, %r591, 0;
	selp.b32 	%r7377, %r3743, %r3742, %p342;
	xor.b32  	%r3744, %r3739, %r591;
	shr.s32 	%r3745, %r3739, 31;
	xor.b32  	%r3746, %r3745, %r3739;
	xor.b32  	%r3747, %r3745, %r3740;
	cvt.u64.u32 	%rd1748, %r3746;
	shl.b64 	%rd1749, %rd1748, 32;
	cvt.u64.u32 	%rd1750, %r3747;
	or.b64  	%rd1751, %rd1749, %rd1750;
	cvt.rn.f64.s64 	%fd85, %rd1751;
	mul.f64 	%fd86, %fd85, 0d3BF921FB54442D19;
	cvt.rn.f32.f64 	%f2280, %fd86;
	neg.f32 	%f2281, %f2280;
	setp.lt.s32 	%p343, %r3744, 0;
	selp.f32 	%f5635, %f2281, %f2280, %p343;
	bra.uni 	$L__BB0_345;
$L__BB0_344:
	mov.f32 	%f2282, 0f00000000;
	mul.rn.f32 	%f5635, %f295, %f2282;
	mov.b32 	%r7377, 0;
$L__BB0_345:
	add.s32 	%r3749, %r7377, 1;
	mul.rn.f32 	%f2283, %f5635, %f5635;
	and.b32  	%r3750, %r7377, 1;
	setp.eq.b32 	%p344, %r3750, 1;
	selp.f32 	%f2284, %f5635, 0f3F800000, %p344;
	fma.rn.f32 	%f2285, %f2283, %f2284, 0f00000000;
	fma.rn.f32 	%f2286, %f2283, 0f37CBAC00, 0fBAB607ED;
	selp.f32 	%f2287, 0fB94D4153, %f2286, %p344;
	selp.f32 	%f2288, 0f3C0885E4, 0f3D2AAABB, %p344;
	fma.rn.f32 	%f2289, %f2287, %f2283, %f2288;
	selp.f32 	%f2290, 0fBE2AAAA8, 0fBEFFFFFF, %p344;
	fma.rn.f32 	%f2291, %f2289, %f2283, %f2290;
	fma.rn.f32 	%f2292, %f2291, %f2285, %f2284;
	and.b32  	%r3751, %r3749, 2;
	setp.eq.s32 	%p345, %r3751, 0;
	mov.f32 	%f2293, 0f00000000;
	sub.f32 	%f2294, %f2293, %f2292;
	selp.f32 	%f2295, %f2292, %f2294, %p345;
	div.rn.f32 	%f2296, %f2295, 0f422C0000;
	add.f32 	%f301, %f294, %f2296;
	mul.f32 	%f302, %f1, 0f422C0000;
	mul.f32 	%f2297, %f302, 0f3F22F983;
	cvt.rni.s32.f32 	%r7381, %f2297;
	cvt.rn.f32.s32 	%f2298, %r7381;
	fma.rn.f32 	%f2299, %f2298, 0fBFC90FDA, %f302;
	fma.rn.f32 	%f2300, %f2298, 0fB3A22168, %f2299;
	fma.rn.f32 	%f5636, %f2298, 0fA7C234C5, %f2300;
	abs.f32 	%f304, %f302;
	setp.ltu.f32 	%p346, %f304, 0f47CE4780;
	@%p346 bra 	$L__BB0_353;
	setp.eq.f32 	%p347, %f304, 0f7F800000;
	@%p347 bra 	$L__BB0_352;
	mov.b32 	%r605, %f302;
	shl.b32 	%r3753, %r605, 8;
	or.b32  	%r606, %r3753, -2147483648;
	mov.b64 	%rd3142, 0;
	mov.b32 	%r7378, 0;
	mov.u64 	%rd3140, __cudart_i2opi_f;
	mov.u64 	%rd3141, %rd1;
$L__BB0_348:
	.pragma "nounroll";
	ld.global.nc.u32 	%r3754, [%rd3140];
	mad.wide.u32 	%rd1754, %r3754, %r606, %rd3142;
	shr.u64 	%rd3142, %rd1754, 32;
	st.local.u32 	[%rd3141], %rd1754;
	add.s32 	%r7378, %r7378, 1;
	add.s64 	%rd3141, %rd3141, 4;
	add.s64 	%rd3140, %rd3140, 4;
	setp.ne.s32 	%p348, %r7378, 6;
	@%p348 bra 	$L__BB0_348;
	shr.u32 	%r3755, %r605, 23;
	st.local.u32 	[%rd1+24], %rd3142;
	and.b32  	%r609, %r3755, 31;
	and.b32  	%r3756, %r3755, 224;
	add.s32 	%r3757, %r3756, -128;
	shr.u32 	%r3758, %r3757, 5;
	mul.wide.u32 	%rd1755, %r3758, 4;
	sub.s64 	%rd309, %rd1, %rd1755;
	ld.local.u32 	%r7379, [%rd309+24];
	ld.local.u32 	%r7380, [%rd309+20];
	setp.eq.s32 	%p349, %r609, 0;
	@%p349 bra 	$L__BB0_351;
	shf.l.wrap.b32 	%r7379, %r7380, %r7379, %r609;
	ld.local.u32 	%r3759, [%rd309+16];
	shf.l.wrap.b32 	%r7380, %r3759, %r7380, %r609;
$L__BB0_351:
	shr.u32 	%r3760, %r7379, 30;
	shf.l.wrap.b32 	%r3761, %r7380, %r7379, 2;
	shl.b32 	%r3762, %r7380, 2;
	shr.u32 	%r3763, %r3761, 31;
	add.s32 	%r3764, %r3763, %r3760;
	neg.s32 	%r3765, %r3764;
	setp.lt.s32 	%p350, %r605, 0;
	selp.b32 	%r7381, %r3765, %r3764, %p350;
	xor.b32  	%r3766, %r3761, %r605;
	shr.s32 	%r3767, %r3761, 31;
	xor.b32  	%r3768, %r3767, %r3761;
	xor.b32  	%r3769, %r3767, %r3762;
	cvt.u64.u32 	%rd1756, %r3768;
	shl.b64 	%rd1757, %rd1756, 32;
	cvt.u64.u32 	%rd1758, %r3769;
	or.b64  	%rd1759, %rd1757, %rd1758;
	cvt.rn.f64.s64 	%fd87, %rd1759;
	mul.f64 	%fd88, %fd87, 0d3BF921FB54442D19;
	cvt.rn.f32.f64 	%f2301, %fd88;
	neg.f32 	%f2302, %f2301;
	setp.lt.s32 	%p351, %r3766, 0;
	selp.f32 	%f5636, %f2302, %f2301, %p351;
	bra.uni 	$L__BB0_353;
$L__BB0_352:
	mov.f32 	%f2303, 0f00000000;
	mul.rn.f32 	%f5636, %f302, %f2303;
	mov.b32 	%r7381, 0;
$L__BB0_353:
	add.s32 	%r3771, %r7381, 1;
	mul.rn.f32 	%f2304, %f5636, %f5636;
	and.b32  	%r3772, %r7381, 1;
	setp.eq.b32 	%p352, %r3772, 1;
	selp.f32 	%f2305, %f5636, 0f3F800000, %p352;
	fma.rn.f32 	%f2306, %f2304, %f2305, 0f00000000;
	fma.rn.f32 	%f2307, %f2304, 0f37CBAC00, 0fBAB607ED;
	selp.f32 	%f2308, 0fB94D4153, %f2307, %p352;
	selp.f32 	%f2309, 0f3C0885E4, 0f3D2AAABB, %p352;
	fma.rn.f32 	%f2310, %f2308, %f2304, %f2309;
	selp.f32 	%f2311, 0fBE2AAAA8, 0fBEFFFFFF, %p352;
	fma.rn.f32 	%f2312, %f2310, %f2304, %f2311;
	fma.rn.f32 	%f2313, %f2312, %f2306, %f2305;
	and.b32  	%r3773, %r3771, 2;
	setp.eq.s32 	%p353, %r3773, 0;
	mov.f32 	%f2314, 0f00000000;
	sub.f32 	%f2315, %f2314, %f2313;
	selp.f32 	%f2316, %f2313, %f2315, %p353;
	div.rn.f32 	%f2317, %f2316, 0f42300000;
	add.f32 	%f308, %f301, %f2317;
	mul.f32 	%f309, %f1, 0f42300000;
	mul.f32 	%f2318, %f309, 0f3F22F983;
	cvt.rni.s32.f32 	%r7385, %f2318;
	cvt.rn.f32.s32 	%f2319, %r7385;
	fma.rn.f32 	%f2320, %f2319, 0fBFC90FDA, %f309;
	fma.rn.f32 	%f2321, %f2319, 0fB3A22168, %f2320;
	fma.rn.f32 	%f5637, %f2319, 0fA7C234C5, %f2321;
	abs.f32 	%f311, %f309;
	setp.ltu.f32 	%p354, %f311, 0f47CE4780;
	@%p354 bra 	$L__BB0_361;
	setp.eq.f32 	%p355, %f311, 0f7F800000;
	@%p355 bra 	$L__BB0_360;
	mov.b32 	%r619, %f309;
	shl.b32 	%r3775, %r619, 8;
	or.b32  	%r620, %r3775, -2147483648;
	mov.b64 	%rd3145, 0;
	mov.b32 	%r7382, 0;
	mov.u64 	%rd3143, __cudart_i2opi_f;
	mov.u64 	%rd3144, %rd1;
$L__BB0_356:
	.pragma "nounroll";
	ld.global.nc.u32 	%r3776, [%rd3143];
	mad.wide.u32 	%rd1762, %r3776, %r620, %rd3145;
	shr.u64 	%rd3145, %rd1762, 32;
	st.local.u32 	[%rd3144], %rd1762;
	add.s32 	%r7382, %r7382, 1;
	add.s64 	%rd3144, %rd3144, 4;
	add.s64 	%rd3143, %rd3143, 4;
	setp.ne.s32 	%p356, %r7382, 6;
	@%p356 bra 	$L__BB0_356;
	shr.u32 	%r3777, %r619, 23;
	st.local.u32 	[%rd1+24], %rd3145;
	and.b32  	%r623, %r3777, 31;
	and.b32  	%r3778, %r3777, 224;
	add.s32 	%r3779, %r3778, -128;
	shr.u32 	%r3780, %r3779, 5;
	mul.wide.u32 	%rd1763, %r3780, 4;
	sub.s64 	%rd316, %rd1, %rd1763;
	ld.local.u32 	%r7383, [%rd316+24];
	ld.local.u32 	%r7384, [%rd316+20];
	setp.eq.s32 	%p357, %r623, 0;
	@%p357 bra 	$L__BB0_359;
	shf.l.wrap.b32 	%r7383, %r7384, %r7383, %r623;
	ld.local.u32 	%r3781, [%rd316+16];
	shf.l.wrap.b32 	%r7384, %r3781, %r7384, %r623;
$L__BB0_359:
	shr.u32 	%r3782, %r7383, 30;
	shf.l.wrap.b32 	%r3783, %r7384, %r7383, 2;
	shl.b32 	%r3784, %r7384, 2;
	shr.u32 	%r3785, %r3783, 31;
	add.s32 	%r3786, %r3785, %r3782;
	neg.s32 	%r3787, %r3786;
	setp.lt.s32 	%p358, %r619, 0;
	selp.b32 	%r7385, %r3787, %r3786, %p358;
	xor.b32  	%r3788, %r3783, %r619;
	shr.s32 	%r3789, %r3783, 31;
	xor.b32  	%r3790, %r3789, %r3783;
	xor.b32  	%r3791, %r3789, %r3784;
	cvt.u64.u32 	%rd1764, %r3790;
	shl.b64 	%rd1765, %rd1764, 32;
	cvt.u64.u32 	%rd1766, %r3791;
	or.b64  	%rd1767, %rd1765, %rd1766;
	cvt.rn.f64.s64 	%fd89, %rd1767;
	mul.f64 	%fd90, %fd89, 0d3BF921FB54442D19;
	cvt.rn.f32.f64 	%f2322, %fd90;
	neg.f32 	%f2323, %f2322;
	setp.lt.s32 	%p359, %r3788, 0;
	selp.f32 	%f5637, %f2323, %f2322, %p359;
	bra.uni 	$L__BB0_361;
$L__BB0_360:
	mov.f32 	%f2324, 0f00000000;
	mul.rn.f32 	%f5637, %f309, %f2324;
	mov.b32 	%r7385, 0;
$L__BB0_361:
	add.s32 	%r3793, %r7385, 1;
	mul.rn.f32 	%f2325, %f5637, %f5637;
	and.b32  	%r3794, %r7385, 1;
	setp.eq.b32 	%p360, %r3794, 1;
	selp.f32 	%f2326, %f5637, 0f3F800000, %p360;
	fma.rn.f32 	%f2327, %f2325, %f2326, 0f00000000;
	fma.rn.f32 	%f2328, %f2325, 0f37CBAC00, 0fBAB607ED;
	selp.f32 	%f2329, 0fB94D4153, %f2328, %p360;
	selp.f32 	%f2330, 0f3C0885E4, 0f3D2AAABB, %p360;
	fma.rn.f32 	%f2331, %f2329, %f2325, %f2330;
	selp.f32 	%f2332, 0fBE2AAAA8, 0fBEFFFFFF, %p360;
	fma.rn.f32 	%f2333, %f2331, %f2325, %f2332;
	fma.rn.f32 	%f2334, %f2333, %f2327, %f2326;
	and.b32  	%r3795, %r3793, 2;
	setp.eq.s32 	%p361, %r3795, 0;
	mov.f32 	%f2335, 0f00000000;
	sub.f32 	%f2336, %f2335, %f2334;
	selp.f32 	%f2337, %f2334, %f2336, %p361;
	div.rn.f32 	%f2338, %f2337, 0f42340000;
	add.f32 	%f315, %f308, %f2338;
	mul.f32 	%f316, %f1, 0f42340000;
	mul.f32 	%f2339, %f316, 0f3F22F983;
	cvt.rni.s32.f32 	%r7389, %f2339;
	cvt.rn.f32.s32 	%f2340, %r7389;
	fma.rn.f32 	%f2341, %f2340, 0fBFC90FDA, %f316;
	fma.rn.f32 	%f2342, %f2340, 0fB3A22168, %f2341;
	fma.rn.f32 	%f5638, %f2340, 0fA7C234C5, %f2342;
	abs.f32 	%f318, %f316;
	setp.ltu.f32 	%p362, %f318, 0f47CE4780;
	@%p362 bra 	$L__BB0_369;
	setp.eq.f32 	%p363, %f318, 0f7F800000;
	@%p363 bra 	$L__BB0_368;
	mov.b32 	%r633, %f316;
	shl.b32 	%r3797, %r633, 8;
	or.b32  	%r634, %r3797, -2147483648;
	mov.b64 	%rd3148, 0;
	mov.b32 	%r7386, 0;
	mov.u64 	%rd3146, __cudart_i2opi_f;
	mov.u64 	%rd3147, %rd1;
$L__BB0_364:
	.pragma "nounroll";
	ld.global.nc.u32 	%r3798, [%rd3146];
	mad.wide.u32 	%rd1770, %r3798, %r634, %rd3148;
	shr.u64 	%rd3148, %rd1770, 32;
	st.local.u32 	[%rd3147], %rd1770;
	add.s32 	%r7386, %r7386, 1;
	add.s64 	%rd3147, %rd3147, 4;
	add.s64 	%rd3146, %rd3146, 4;
	setp.ne.s32 	%p364, %r7386, 6;
	@%p364 bra 	$L__BB0_364;
	shr.u32 	%r3799, %r633, 23;
	st.local.u32 	[%rd1+24], %rd3148;
	and.b32  	%r637, %r3799, 31;
	and.b32  	%r3800, %r3799, 224;
	add.s32 	%r3801, %r3800, -128;
	shr.u32 	%r3802, %r3801, 5;
	mul.wide.u32 	%rd1771, %r3802, 4;
	sub.s64 	%rd323, %rd1, %rd1771;
	ld.local.u32 	%r7387, [%rd323+24];
	ld.local.u32 	%r7388, [%rd323+20];
	setp.eq.s32 	%p365, %r637, 0;
	@%p365 bra 	$L__BB0_367;
	shf.l.wrap.b32 	%r7387, %r7388, %r7387, %r637;
	ld.local.u32 	%r3803, [%rd323+16];
	shf.l.wrap.b32 	%r7388, %r3803, %r7388, %r637;
$L__BB0_367:
	shr.u32 	%r3804, %r7387, 30;
	shf.l.wrap.b32 	%r3805, %r7388, %r7387, 2;
	shl.b32 	%r3806, %r7388, 2;
	shr.u32 	%r3807, %r3805, 31;
	add.s32 	%r3808, %r3807, %r3804;
	neg.s32 	%r3809, %r3808;
	setp.lt.s32 	%p366, %r633, 0;
	selp.b32 	%r7389, %r3809, %r3808, %p366;
	xor.b32  	%r3810, %r3805, %r633;
	shr.s32 	%r3811, %r3805, 31;
	xor.b32  	%r3812, %r3811, %r3805;
	xor.b32  	%r3813, %r3811, %r3806;
	cvt.u64.u32 	%rd1772, %r3812;
	shl.b64 	%rd1773, %rd1772, 32;
	cvt.u64.u32 	%rd1774, %r3813;
	or.b64  	%rd1775, %rd1773, %rd1774;
	cvt.rn.f64.s64 	%fd91, %rd1775;
	mul.f64 	%fd92, %fd91, 0d3BF921FB54442D19;
	cvt.rn.f32.f64 	%f2343, %fd92;
	neg.f32 	%f2344, %f2343;
	setp.lt.s32 	%p367, %r3810, 0;
	selp.f32 	%f5638, %f2344, %f2343, %p367;
	bra.uni 	$L__BB0_369;
$L__BB0_368:
	mov.f32 	%f2345, 0f00000000;
	mul.rn.f32 	%f5638, %f316, %f2345;
	mov.b32 	%r7389, 0;
$L__BB0_369:
	add.s32 	%r3815, %r7389, 1;
	mul.rn.f32 	%f2346, %f5638, %f5638;
	and.b32  	%r3816, %r7389, 1;
	setp.eq.b32 	%p368, %r3816, 1;
	selp.f32 	%f2347, %f5638, 0f3F800000, %p368;
	fma.rn.f32 	%f2348, %f2346, %f2347, 0f00000000;
	fma.rn.f32 	%f2349, %f2346, 0f37CBAC00, 0fBAB607ED;
	selp.f32 	%f2350, 0fB94D4153, %f2349, %p368;
	selp.f32 	%f2351, 0f3C0885E4, 0f3D2AAABB, %p368;
	fma.rn.f32 	%f2352, %f2350, %f2346, %f2351;
	selp.f32 	%f2353, 0fBE2AAAA8, 0fBEFFFFFF, %p368;
	fma.rn.f32 	%f2354, %f2352, %f2346, %f2353;
	fma.rn.f32 	%f2355, %f2354, %f2348, %f2347;
	and.b32  	%r3817, %r3815, 2;
	setp.eq.s32 	%p369, %r3817, 0;
	mov.f32 	%f2356, 0f00000000;
	sub.f32 	%f2357, %f2356, %f2355;
	selp.f32 	%f2358, %f2355, %f2357, %p369;
	div.rn.f32 	%f2359, %f2358, 0f42380000;
	add.f32 	%f322, %f315, %f2359;
	mul.f32 	%f323, %f1, 0f42380000;
	mul.f32 	%f2360, %f323, 0f3F22F983;
	cvt.rni.s32.f32 	%r7393, %f2360;
	cvt.rn.f32.s32 	%f2361, %r7393;
	fma.rn.f32 	%f2362, %f2361, 0fBFC90FDA, %f323;
	fma.rn.f32 	%f2363, %f2361, 0fB3A22168, %f2362;
	fma.rn.f32 	%f5639, %f2361, 0fA7C234C5, %f2363;
	abs.f32 	%f325, %f323;
	setp.ltu.f32 	%p370, %f325, 0f47CE4780;
	@%p370 bra 	$L__BB0_377;
	setp.eq.f32 	%p371, %f325, 0f7F800000;
	@%p371 bra 	$L__BB0_376;
	mov.b32 	%r647, %f323;
	shl.b32 	%r3819, %r647, 8;
	or.b32  	%r648, %r3819, -2147483648;
	mov.b64 	%rd3151, 0;
	mov.b32 	%r7390, 0;
	mov.u64 	%rd3149, __cudart_i2opi_f;
	mov.u64 	%rd3150, %rd1;
$L__BB0_372:
	.pragma "nounroll";
	ld.global.nc.u32 	%r3820, [%rd3149];
	mad.wide.u32 	%rd1778, %r3820, %r648, %rd3151;
	shr.u64 	%rd3151, %rd1778, 32;
	st.local.u32 	[%rd3150], %rd1778;
	add.s32 	%r7390, %r7390, 1;
	add.s64 	%rd3150, %rd3150, 4;
	add.s64 	%rd3149, %rd3149, 4;
	setp.ne.s32 	%p372, %r7390, 6;
	@%p372 bra 	$L__BB0_372;
	shr.u32 	%r3821, %r647, 23;
	st.local.u32 	[%rd1+24], %rd3151;
	and.b32  	%r651, %r3821, 31;
	and.b32  	%r3822, %r3821, 224;
	add.s32 	%r3823, %r3822, -128;
	shr.u32 	%r3824, %r3823, 5;
	mul.wide.u32 	%rd1779, %r3824, 4;
	sub.s64 	%rd330, %rd1, %rd1779;
	ld.local.u32 	%r7391, [%rd330+24];
	ld.local.u32 	%r7392, [%rd330+20];
	setp.eq.s32 	%p373, %r651, 0;
	@%p373 bra 	$L__BB0_375;
	shf.l.wrap.b32 	%r7391, %r7392, %r7391, %r651;
	ld.local.u32 	%r3825, [%rd330+16];
	shf.l.wrap.b32 	%r7392, %r3825, %r7392, %r651;
$L__BB0_375:
	shr.u32 	%r3826, %r7391, 30;
	shf.l.wrap.b32 	%r3827, %r7392, %r7391, 2;
	shl.b32 	%r3828, %r7392, 2;
	shr.u32 	%r3829, %r3827, 31;
	add.s32 	%r3830, %r3829, %r3826;
	neg.s32 	%r3831, %r3830;
	setp.lt.s32 	%p374, %r647, 0;
	selp.b32 	%r7393, %r3831, %r3830, %p374;
	xor.b32  	%r3832, %r3827, %r647;
	shr.s32 	%r3833, %r3827, 31;
	xor.b32  	%r3834, %r3833, %r3827;
	xor.b32  	%r3835, %r3833, %r3828;
	cvt.u64.u32 	%rd1780, %r3834;
	shl.b64 	%rd1781, %rd1780, 32;
	cvt.u64.u32 	%rd1782, %r3835;
	or.b64  	%rd1783, %rd1781, %rd1782;
	cvt.rn.f64.s64 	%fd93, %rd1783;
	mul.f64 	%fd94, %fd93, 0d3BF921FB54442D19;
	cvt.rn.f32.f64 	%f2364, %fd94;
	neg.f32 	%f2365, %f2364;
	setp.lt.s32 	%p375, %r3832, 0;
	selp.f32 	%f5639, %f2365, %f2364, %p375;
	bra.uni 	$L__BB0_377;
$L__BB0_376:
	mov.f32 	%f2366, 0f00000000;
	mul.rn.f32 	%f5639, %f323, %f2366;
	mov.b32 	%r7393, 0;
$L__BB0_377:
	add.s32 	%r3837, %r7393, 1;
	mul.rn.f32 	%f2367, %f5639, %f5639;
	and.b32  	%r3838, %r7393, 1;
	setp.eq.b32 	%p376, %r3838, 1;
	selp.f32 	%f2368, %f5639, 0f3F800000, %p376;
	fma.rn.f32 	%f2369, %f2367, %f2368, 0f00000000;
	fma.rn.f32 	%f2370, %f2367, 0f37CBAC00, 0fBAB607ED;
	selp.f32 	%f2371, 0fB94D4153, %f2370, %p376;
	selp.f32 	%f2372, 0f3C0885E4, 0f3D2AAABB, %p376;
	fma.rn.f32 	%f2373, %f2371, %f2367, %f2372;
	selp.f32 	%f2374, 0fBE2AAAA8, 0fBEFFFFFF, %p376;
	fma.rn.f32 	%f2375, %f2373, %f2367, %f2374;
	fma.rn.f32 	%f2376, %f2375, %f2369, %f2368;
	and.b32  	%r3839, %r3837, 2;
	setp.eq.s32 	%p377, %r3839, 0;
	mov.f32 	%f2377, 0f00000000;
	sub.f32 	%f2378, %f2377, %f2376;
	selp.f32 	%f2379, %f2376, %f2378, %p377;
	div.rn.f32 	%f2380, %f2379, 0f423C0000;
	add.f32 	%f329, %f322, %f2380;
	mul.f32 	%f330, %f1, 0f423C0000;
	mul.f32 	%f2381, %f330, 0f3F22F983;
	cvt.rni.s32.f32 	%r7397, %f2381;
	cvt.rn.f32.s32 	%f2382, %r7397;
	fma.rn.f32 	%f2383, %f2382, 0fBFC90FDA, %f330;
	fma.rn.f32 	%f2384, %f2382, 0fB3A22168, %f2383;
	fma.rn.f32 	%f5640, %f2382, 0fA7C234C5, %f2384;
	abs.f32 	%f332, %f330;
	setp.ltu.f32 	%p378, %f332, 0f47CE4780;
	@%p378 bra 	$L__BB0_385;
	setp.eq.f32 	%p379, %f332, 0f7F800000;
	@%p379 bra 	$L__BB0_384;
	mov.b32 	%r661, %f330;
	shl.b32 	%r3841, %r661, 8;
	or.b32  	%r662, %r3841, -2147483648;
	mov.b64 	%rd3154, 0;
	mov.b32 	%r7394, 0;
	mov.u64 	%rd3152, __cudart_i2opi_f;
	mov.u64 	%rd3153, %rd1;
$L__BB0_380:
	.pragma "nounroll";
	ld.global.nc.u32 	%r3842, [%rd3152];
	mad.wide.u32 	%rd1786, %r3842, %r662, %rd3154;
	shr.u64 	%rd3154, %rd1786, 32;
	st.local.u32 	[%rd3153], %rd1786;
	add.s32 	%r7394, %r7394, 1;
	add.s64 	%rd3153, %rd3153, 4;
	add.s64 	%rd3152, %rd3152, 4;
	setp.ne.s32 	%p380, %r7394, 6;
	@%p380 bra 	$L__BB0_380;
	shr.u32 	%r3843, %r661, 23;
	st.local.u32 	[%rd1+24], %rd3154;
	and.b32  	%r665, %r3843, 31;
	and.b32  	%r3844, %r3843, 224;
	add.s32 	%r3845, %r3844, -128;
	shr.u32 	%r3846, %r3845, 5;
	mul.wide.u32 	%rd1787, %r3846, 4;
	sub.s64 	%rd337, %rd1, %rd1787;
	ld.local.u32 	%r7395, [%rd337+24];
	ld.local.u32 	%r7396, [%rd337+20];
	setp.eq.s32 	%p381, %r665, 0;
	@%p381 bra 	$L__BB0_383;
	shf.l.wrap.b32 	%r7395, %r7396, %r7395, %r665;
	ld.local.u32 	%r3847, [%rd337+16];
	shf.l.wrap.b32 	%r7396, %r3847, %r7396, %r665;
$L__BB0_383:
	shr.u32 	%r3848, %r7395, 30;
	shf.l.wrap.b32 	%r3849, %r7396, %r7395, 2;
	shl.b32 	%r3850, %r7396, 2;
	shr.u32 	%r3851, %r3849, 31;
	add.s32 	%r3852, %r3851, %r3848;
	neg.s32 	%r3853, %r3852;
	setp.lt.s32 	%p382, %r661, 0;
	selp.b32 	%r7397, %r3853, %r3852, %p382;
	xor.b32  	%r3854, %r3849, %r661;
	shr.s32 	%r3855, %r3849, 31;
	xor.b32  	%r3856, %r3855, %r3849;
	xor.b32  	%r3857, %r3855, %r3850;
	cvt.u64.u32 	%rd1788, %r3856;
	shl.b64 	%rd1789, %rd1788, 32;
	cvt.u64.u32 	%rd1790, %r3857;
	or.b64  	%rd1791, %rd1789, %rd1790;
	cvt.rn.f64.s64 	%fd95, %rd1791;
	mul.f64 	%fd96, %fd95, 0d3BF921FB54442D19;
	cvt.rn.f32.f64 	%f2385, %fd96;
	neg.f32 	%f2386, %f2385;
	setp.lt.s32 	%p383, %r3854, 0;
	selp.f32 	%f5640, %f2386, %f2385, %p383;
	bra.uni 	$L__BB0_385;
$L__BB0_384:
	mov.f32 	%f2387, 0f00000000;
	mul.rn.f32 	%f5640, %f330, %f2387;
	mov.b32 	%r7397, 0;
$L__BB0_385:
	add.s32 	%r3859, %r7397, 1;
	mul.rn.f32 	%f2388, %f5640, %f5640;
	and.b32  	%r3860, %r7397, 1;
	setp.eq.b32 	%p384, %r3860, 1;
	selp.f32 	%f2389, %f5640, 0f3F800000, %p384;
	fma.rn.f32 	%f2390, %f2388, %f2389, 0f00000000;
	fma.rn.f32 	%f2391, %f2388, 0f37CBAC00, 0fBAB607ED;
	selp.f32 	%f2392, 0fB94D4153, %f2391, %p384;
	selp.f32 	%f2393, 0f3C0885E4, 0f3D2AAABB, %p384;
	fma.rn.f32 	%f2394, %f2392, %f2388, %f2393;
	selp.f32 	%f2395, 0fBE2AAAA8, 0fBEFFFFFF, %p384;
	fma.rn.f32 	%f2396, %f2394, %f2388, %f2395;
	fma.rn.f32 	%f2397, %f2396, %f2390, %f2389;
	and.b32  	%r3861, %r3859, 2;
	setp.eq.s32 	%p385, %r3861, 0;
	mov.f32 	%f2398, 0f00000000;
	sub.f32 	%f2399, %f2398, %f2397;
	selp.f32 	%f2400, %f2397, %f2399, %p385;
	div.rn.f32 	%f2401, %f2400, 0f42400000;
	add.f32 	%f336, %f329, %f2401;
	mul.f32 	%f337, %f1, 0f42400000;
	mul.f32 	%f2402, %f337, 0f3F22F983;
	cvt.rni.s32.f32 	%r7401, %f2402;
	cvt.rn.f32.s32 	%f2403, %r7401;
	fma.rn.f32 	%f2404, %f2403, 0fBFC90FDA, %f337;
	fma.rn.f32 	%f2405, %f2403, 0fB3A22168, %f2404;
	fma.rn.f32 	%f5641, %f2403, 0fA7C234C5, %f2405;
	abs.f32 	%f339, %f337;
	setp.ltu.f32 	%p386, %f339, 0f47CE4780;
	@%p386 bra 	$L__BB0_393;
	setp.eq.f32 	%p387, %f339, 0f7F800000;
	@%p387 bra 	$L__BB0_392;
	mov.b32 	%r675, %f337;
	shl.b32 	%r3863, %r675, 8;
	or.b32  	%r676, %r3863, -2147483648;
	mov.b64 	%rd3157, 0;
	mov.b32 	%r7398, 0;
	mov.u64 	%rd3155, __cudart_i2opi_f;
	mov.u64 	%rd3156, %rd1;
$L__BB0_388:
	.pragma "nounroll";
	ld.global.nc.u32 	%r3864, [%rd3155];
	mad.wide.u32 	%rd1794, %r3864, %r676, %rd3157;
	shr.u64 	%rd3157, %rd1794, 32;
	st.local.u32 	[%rd3156], %rd1794;
	add.s32 	%r7398, %r7398, 1;
	add.s64 	%rd3156, %rd3156, 4;
	add.s64 	%rd3155, %rd3155, 4;
	setp.ne.s32 	%p388, %r7398, 6;
	@%p388 bra 	$L__BB0_388;
	shr.u32 	%r3865, %r675, 23;
	st.local.u32 	[%rd1+24], %rd3157;
	and.b32  	%r679, %r3865, 31;
	and.b32  	%r3866, %r3865, 224;
	add.s32 	%r3867, %r3866, -128;
	shr.u32 	%r3868, %r3867, 5;
	mul.wide.u32 	%rd1795, %r3868, 4;
	sub.s64 	%rd344, %rd1, %rd1795;
	ld.local.u32 	%r7399, [%rd344+24];
	ld.local.u32 	%r7400, [%rd344+20];
	setp.eq.s32 	%p389, %r679, 0;
	@%p389 bra 	$L__BB0_391;
	shf.l.wrap.b32 	%r7399, %r7400, %r7399, %r679;
	ld.local.u32 	%r3869, [%rd344+16];
	shf.l.wrap.b32 	%r7400, %r3869, %r7400, %r679;
$L__BB0_391:
	shr.u32 	%r3870, %r7399, 30;
	shf.l.wrap.b32 	%r3871, %r7400, %r7399, 2;
	shl.b32 	%r3872, %r7400, 2;
	shr.u32 	%r3873, %r3871, 31;
	add.s32 	%r3874, %r3873, %r3870;
	neg.s32 	%r3875, %r3874;
	setp.lt.s32 	%p390, %r675, 0;
	selp.b32 	%r7401, %r3875, %r3874, %p390;
	xor.b32  	%r3876, %r3871, %r675;
	shr.s32 	%r3877, %r3871, 31;
	xor.b32  	%r3878, %r3877, %r3871;
	xor.b32  	%r3879, %r3877, %r3872;
	cvt.u64.u32 	%rd1796, %r3878;
	shl.b64 	%rd1797, %rd1796, 32;
	cvt.u64.u32 	%rd1798, %r3879;
	or.b64  	%rd1799, %rd1797, %rd1798;
	cvt.rn.f64.s64 	%fd97, %rd1799;
	mul.f64 	%fd98, %fd97, 0d3BF921FB54442D19;
	cvt.rn.f32.f64 	%f2406, %fd98;
	neg.f32 	%f2407, %f2406;
	setp.lt.s32 	%p391, %r3876, 0;
	selp.f32 	%f5641, %f2407, %f2406, %p391;
	bra.uni 	$L__BB0_393;
$L__BB0_392:
	mov.f32 	%f2408, 0f00000000;
	mul.rn.f32 	%f5641, %f337, %f2408;
	mov.b32 	%r7401, 0;
$L__BB0_393:
	add.s32 	%r3881, %r7401, 1;
	mul.rn.f32 	%f2409, %f5641, %f5641;
	and.b32  	%r3882, %r7401, 1;
	setp.eq.b32 	%p392, %r3882, 1;
	selp.f32 	%f2410, %f5641, 0f3F800000, %p392;
	fma.rn.f32 	%f2411, %f2409, %f2410, 0f00000000;
	fma.rn.f32 	%f2412, %f2409, 0f37CBAC00, 0fBAB607ED;
	selp.f32 	%f2413, 0fB94D4153, %f2412, %p392;
	selp.f32 	%f2414, 0f3C0885E4, 0f3D2AAABB, %p392;
	fma.rn.f32 	%f2415, %f2413, %f2409, %f2414;
	selp.f32 	%f2416, 0fBE2AAAA8, 0fBEFFFFFF, %p392;
	fma.rn.f32 	%f2417, %f2415, %f2409, %f2416;
	fma.rn.f32 	%f2418, %f2417, %f2411, %f2410;
	and.b32  	%r3883, %r3881, 2;
	setp.eq.s32 	%p393, %r3883, 0;
	mov.f32 	%f2419, 0f00000000;
	sub.f32 	%f2420, %f2419, %f2418;
	selp.f32 	%f2421, %f2418, %f2420, %p393;
	div.rn.f32 	%f2422, %f2421, 0f42440000;
	add.f32 	%f343, %f336, %f2422;
	mul.f32 	%f344, %f1, 0f42440000;
	mul.f32 	%f2423, %f344, 0f3F22F983;
	cvt.rni.s32.f32 	%r7405, %f2423;
	cvt.rn.f32.s32 	%f2424, %r7405;
	fma.rn.f32 	%f2425, %f2424, 0fBFC90FDA, %f344;
	fma.rn.f32 	%f2426, %f2424, 0fB3A22168, %f2425;
	fma.rn.f32 	%f5642, %f2424, 0fA7C234C5, %f2426;
	abs.f32 	%f346, %f344;
	setp.ltu.f32 	%p394, %f346, 0f47CE4780;
	@%p394 bra 	$L__BB0_401;
	setp.eq.f32 	%p395, %f346, 0f7F800000;
	@%p395 bra 	$L__BB0_400;
	mov.b32 	%r689, %f344;
	shl.b32 	%r3885, %r689, 8;
	or.b32  	%r690, %r3885, -2147483648;
	mov.b64 	%rd3160, 0;
	mov.b32 	%r7402, 0;
	mov.u64 	%rd3158, __cudart_i2opi_f;
	mov.u64 	%rd3159, %rd1;
$L__BB0_396:
	.pragma "nounroll";
	ld.global.nc.u32 	%r3886, [%rd3158];
	mad.wide.u32 	%rd1802, %r3886, %r690, %rd3160;
	shr.u64 	%rd3160, %rd1802, 32;
	st.local.u32 	[%rd3159], %rd1802;
	add.s32 	%r7402, %r7402, 1;
	add.s64 	%rd3159, %rd3159, 4;
	add.s64 	%rd3158, %rd3158, 4;
	setp.ne.s32 	%p396, %r7402, 6;
	@%p396 bra 	$L__BB0_396;
	shr.u32 	%r3887, %r689, 23;
	st.local.u32 	[%rd1+24], %rd3160;
	and.b32  	%r693, %r3887, 31;
	and.b32  	%r3888, %r3887, 224;
	add.s32 	%r3889, %r3888, -128;
	shr.u32 	%r3890, %r3889, 5;
	mul.wide.u32 	%rd1803, %r3890, 4;
	sub.s64 	%rd351, %rd1, %rd1803;
	ld.local.u32 	%r7403, [%rd351+24];
	ld.local.u32 	%r7404, [%rd351+20];
	setp.eq.s32 	%p397, %r693, 0;
	@%p397 bra 	$L__BB0_399;
	shf.l.wrap.b32 	%r7403, %r7404, %r7403, %r693;
	ld.local.u32 	%r3891, [%rd351+16];
	shf.l.wrap.b32 	%r7404, %r3891, %r7404, %r693;
$L__BB0_399:
	shr.u32 	%r3892, %r7403, 30;
	shf.l.wrap.b32 	%r3893, %r7404, %r7403, 2;
	shl.b32 	%r3894, %r7404, 2;
	shr.u32 	%r3895, %r3893, 31;
	add.s32 	%r3896, %r3895, %r3892;
	neg.s32 	%r3897, %r3896;
	setp.lt.s32 	%p398, %r689, 0;
	selp.b32 	%r7405, %r3897, %r3896, %p398;
	xor.b32  	%r3898, %r3893, %r689;
	shr.s32 	%r3899, %r3893, 31;
	xor.b32  	%r3900, %r3899, %r3893;
	xor.b32  	%r3901, %r3899, %r3894;
	cvt.u64.u32 	%rd1804, %r3900;
	shl.b64 	%rd1805, %rd1804, 32;
	cvt.u64.u32 	%rd1806, %r3901;
	or.b64  	%rd1807, %rd1805, %rd1806;
	cvt.rn.f64.s64 	%fd99, %rd1807;
	mul.f64 	%fd100, %fd99, 0d3BF921FB54442D19;
	cvt.rn.f32.f64 	%f2427, %fd100;
	neg.f32 	%f2428, %f2427;
	setp.lt.s32 	%p399, %r3898, 0;
	selp.f32 	%f5642, %f2428, %f2427, %p399;
	bra.uni 	$L__BB0_401;
$L__BB0_400:
	mov.f32 	%f2429, 0f00000000;
	mul.rn.f32 	%f5642, %f344, %f2429;
	mov.b32 	%r7405, 0;
$L__BB0_401:
	add.s32 	%r3903, %r7405, 1;
	mul.rn.f32 	%f2430, %f5642, %f5642;
	and.b32  	%r3904, %r7405, 1;
	setp.eq.b32 	%p400, %r3904, 1;
	selp.f32 	%f2431, %f5642, 0f3F800000, %p400;
	fma.rn.f32 	%f2432, %f2430, %f2431, 0f00000000;
	fma.rn.f32 	%f2433, %f2430, 0f37CBAC00, 0fBAB607ED;
	selp.f32 	%f2434, 0fB94D4153, %f2433, %p400;
	selp.f32 	%f2435, 0f3C0885E4, 0f3D2AAABB, %p400;
	fma.rn.f32 	%f2436, %f2434, %f2430, %f2435;
	selp.f32 	%f2437, 0fBE2AAAA8, 0fBEFFFFFF, %p400;
	fma.rn.f32 	%f2438, %f2436, %f2430, %f2437;
	fma.rn.f32 	%f2439, %f2438, %f2432, %f2431;
	and.b32  	%r3905, %r3903, 2;
	setp.eq.s32 	%p401, %r3905, 0;
	mov.f32 	%f2440, 0f00000000;
	sub.f32 	%f2441, %f2440, %f2439;
	selp.f32 	%f2442, %f2439, %f2441, %p401;
	div.rn.f32 	%f2443, %f2442, 0f42480000;
	add.f32 	%f350, %f343, %f2443;
	mul.f32 	%f351, %f1, 0f42480000;
	mul.f32 	%f2444, %f351, 0f3F22F983;
	cvt.rni.s32.f32 	%r7409, %f2444;
	cvt.rn.f32.s32 	%f2445, %r7409;
	fma.rn.f32 	%f2446, %f2445, 0fBFC90FDA, %f351;
	fma.rn.f32 	%f2447, %f2445, 0fB3A22168, %f2446;
	fma.rn.f32 	%f5643, %f2445, 0fA7C234C5, %f2447;
	abs.f32 	%f353, %f351;
	setp.ltu.f32 	%p402, %f353, 0f47CE4780;
	@%p402 bra 	$L__BB0_409;
	setp.eq.f32 	%p403, %f353, 0f7F800000;
	@%p403 bra 	$L__BB0_408;
	mov.b32 	%r703, %f351;
	shl.b32 	%r3907, %r703, 8;
	or.b32  	%r704, %r3907, -2147483648;
	mov.b64 	%rd3163, 0;
	mov.b32 	%r7406, 0;
	mov.u64 	%rd3161, __cudart_i2opi_f;
	mov.u64 	%rd3162, %rd1;
$L__BB0_404:
	.pragma "nounroll";
	ld.global.nc.u32 	%r3908, [%rd3161];
	mad.wide.u32 	%rd1810, %r3908, %r704, %rd3163;
	shr.u64 	%rd3163, %rd1810, 32;
	st.local.u32 	[%rd3162], %rd1810;
	add.s32 	%r7406, %r7406, 1;
	add.s64 	%rd3162, %rd3162, 4;
	add.s64 	%rd3161, %rd3161, 4;
	setp.ne.s32 	%p404, %r7406, 6;
	@%p404 bra 	$L__BB0_404;
	shr.u32 	%r3909, %r703, 23;
	st.local.u32 	[%rd1+24], %rd3163;
	and.b32  	%r707, %r3909, 31;
	and.b32  	%r3910, %r3909, 224;
	add.s32 	%r3911, %r3910, -128;
	shr.u32 	%r3912, %r3911, 5;
	mul.wide.u32 	%rd1811, %r3912, 4;
	sub.s64 	%rd358, %rd1, %rd1811;
	ld.local.u32 	%r7407, [%rd358+24];
	ld.local.u32 	%r7408, [%rd358+20];
	setp.eq.s32 	%p405, %r707, 0;
	@%p405 bra 	$L__BB0_407;
	shf.l.wrap.b32 	%r7407, %r7408, %r7407, %r707;
	ld.local.u32 	%r3913, [%rd358+16];
	shf.l.wrap.b32 	%r7408, %r3913, %r7408, %r707;
$L__BB0_407:
	shr.u32 	%r3914, %r7407, 30;
	shf.l.wrap.b32 	%r3915, %r7408, %r7407, 2;
	shl.b32 	%r3916, %r7408, 2;
	shr.u32 	%r3917, %r3915, 31;
	add.s32 	%r3918, %r3917, %r3914;
	neg.s32 	%r3919, %r3918;
	setp.lt.s32 	%p406, %r703, 0;
	selp.b32 	%r7409, %r3919, %r3918, %p406;
	xor.b32  	%r3920, %r3915, %r703;
	shr.s32 	%r3921, %r3915, 31;
	xor.b32  	%r3922, %r3921, %r3915;
	xor.b32  	%r3923, %r3921, %r3916;
	cvt.u64.u32 	%rd1812, %r3922;
	shl.b64 	%rd1813, %rd1812, 32;
	cvt.u64.u32 	%rd1814, %r3923;
	or.b64  	%rd1815, %rd1813, %rd1814;
	cvt.rn.f64.s64 	%fd101, %rd1815;
	mul.f64 	%fd102, %fd101, 0d3BF921FB54442D19;
	cvt.rn.f32.f64 	%f2448, %fd102;
	neg.f32 	%f2449, %f2448;
	setp.lt.s32 	%p407, %r3920, 0;
	selp.f32 	%f5643, %f2449, %f2448, %p407;
	bra.uni 	$L__BB0_409;
$L__BB0_408:
	mov.f32 	%f2450, 0f00000000;
	mul.rn.f32 	%f5643, %f351, %f2450;
	mov.b32 	%r7409, 0;
$L__BB0_409:
	add.s32 	%r3925, %r7409, 1;
	mul.rn.f32 	%f2451, %f5643, %f5643;
	and.b32  	%r3926, %r7409, 1;
	setp.eq.b32 	%p408, %r3926, 1;
	selp.f32 	%f2452, %f5643, 0f3F800000, %p408;
	fma.rn.f32 	%f2453, %f2451, %f2452, 0f00000000;
	fma.rn.f32 	%f2454, %f2451, 0f37CBAC00, 0fBAB607ED;
	selp.f32 	%f2455, 0fB94D4153, %f2454, %p408;
	selp.f32 	%f2456, 0f3C0885E4, 0f3D2AAABB, %p408;
	fma.rn.f32 	%f2457, %f2455, %f2451, %f2456;
	selp.f32 	%f2458, 0fBE2AAAA8, 0fBEFFFFFF, %p408;
	fma.rn.f32 	%f2459, %f2457, %f2451, %f2458;
	fma.rn.f32 	%f2460, %f2459, %f2453, %f2452;
	and.b32  	%r3927, %r3925, 2;
	setp.eq.s32 	%p409, %r3927, 0;
	mov.f32 	%f2461, 0f00000000;
	sub.f32 	%f2462, %f2461, %f2460;
	selp.f32 	%f2463, %f2460, %f2462, %p409;
	div.rn.f32 	%f2464, %f2463, 0f424C0000;
	add.f32 	%f357, %f350, %f2464;
	mul.f32 	%f358, %f1, 0f424C0000;
	mul.f32 	%f2465, %f358, 0f3F22F983;
	cvt.rni.s32.f32 	%r7413, %f2465;
	cvt.rn.f32.s32 	%f2466, %r7413;
	fma.rn.f32 	%f2467, %f2466, 0fBFC90FDA, %f358;
	fma.rn.f32 	%f2468, %f2466, 0fB3A22168, %f2467;
	fma.rn.f32 	%f5644, %f2466, 0fA7C234C5, %f2468;
	abs.f32 	%f360, %f358;
	setp.ltu.f32 	%p410, %f360, 0f47CE4780;
	@%p410 bra 	$L__BB0_417;
	setp.eq.f32 	%p411, %f360, 0f7F800000;
	@%p411 bra 	$L__BB0_416;
	mov.b32 	%r717, %f358;
	shl.b32 	%r3929, %r717, 8;
	or.b32  	%r718, %r3929, -2147483648;
	mov.b64 	%rd3166, 0;
	mov.b32 	%r7410, 0;
	mov.u64 	%rd3164, __cudart_i2opi_f;
	mov.u64 	%rd3165, %rd1;
$L__BB0_412:
	.pragma "nounroll";
	ld.global.nc.u32 	%r3930, [%rd3164];
	mad.wide.u32 	%rd1818, %r3930, %r718, %rd3166;
	shr.u64 	%rd3166, %rd1818, 32;
	st.local.u32 	[%rd3165], %rd1818;
	add.s32 	%r7410, %r7410, 1;
	add.s64 	%rd3165, %rd3165, 4;
	add.s64 	%rd3164, %rd3164, 4;
	setp.ne.s32 	%p412, %r7410, 6;
	@%p412 bra 	$L__BB0_412;
	shr.u32 	%r3931, %r717, 23;
	st.local.u32 	[%rd1+24], %rd3166;
	and.b32  	%r721, %r3931, 31;
	and.b32  	%r3932, %r3931, 224;
	add.s32 	%r3933, %r3932, -128;
	shr.u32 	%r3934, %r3933, 5;
	mul.wide.u32 	%rd1819, %r3934, 4;
	sub.s64 	%rd365, %rd1, %rd1819;
	ld.local.u32 	%r7411, [%rd365+24];
	ld.local.u32 	%r7412, [%rd365+20];
	setp.eq.s32 	%p413, %r721, 0;
	@%p413 bra 	$L__BB0_415;
	shf.l.wrap.b32 	%r7411, %r7412, %r7411, %r721;
	ld.local.u32 	%r3935, [%rd365+16];
	shf.l.wrap.b32 	%r7412, %r3935, %r7412, %r721;
$L__BB0_415:
	shr.u32 	%r3936, %r7411, 30;
	shf.l.wrap.b32 	%r3937, %r7412, %r7411, 2;
	shl.b32 	%r3938, %r7412, 2;
	shr.u32 	%r3939, %r3937, 31;
	add.s32 	%r3940, %r3939, %r3936;
	neg.s32 	%r3941, %r3940;
	setp.lt.s32 	%p414, %r717, 0;
	selp.b32 	%r7413, %r3941, %r3940, %p414;
	xor.b32  	%r3942, %r3937, %r717;
	shr.s32 	%r3943, %r3937, 31;
	xor.b32  	%r3944, %r3943, %r3937;
	xor.b32  	%r3945, %r3943, %r3938;
	cvt.u64.u32 	%rd1820, %r3944;
	shl.b64 	%rd1821, %rd1820, 32;
	cvt.u64.u32 	%rd1822, %r3945;
	or.b64  	%rd1823, %rd1821, %rd1822;
	cvt.rn.f64.s64 	%fd103, %rd1823;
	mul.f64 	%fd104, %fd103, 0d3BF921FB54442D19;
	cvt.rn.f32.f64 	%f2469, %fd104;
	neg.f32 	%f2470, %f2469;
	setp.lt.s32 	%p415, %r3942, 0;
	selp.f32 	%f5644, %f2470, %f2469, %p415;
	bra.uni 	$L__BB0_417;
$L__BB0_416:
	mov.f32 	%f2471, 0f00000000;
	mul.rn.f32 	%f5644, %f358, %f2471;
	mov.b32 	%r7413, 0;
$L__BB0_417:
	add.s32 	%r3947, %r7413, 1;
	mul.rn.f32 	%f2472, %f5644, %f5644;
	and.b32  	%r3948, %r7413, 1;
	setp.eq.b32 	%p416, %r3948, 1;
	selp.f32 	%f2473, %f5644, 0f3F800000, %p416;
	fma.rn.f32 	%f2474, %f2472, %f2473, 0f00000000;
	fma.rn.f32 	%f2475, %f2472, 0f37CBAC00, 0fBAB607ED;
	selp.f32 	%f2476, 0fB94D4153, %f2475, %p416;
	selp.f32 	%f2477, 0f3C0885E4, 0f3D2AAABB, %p416;
	fma.rn.f32 	%f2478, %f2476, %f2472, %f2477;
	selp.f32 	%f2479, 0fBE2AAAA8, 0fBEFFFFFF, %p416;
	fma.rn.f32 	%f2480, %f2478, %f2472, %f2479;
	fma.rn.f32 	%f2481, %f2480, %f2474, %f2473;
	and.b32  	%r3949, %r3947, 2;
	setp.eq.s32 	%p417, %r3949, 0;
	mov.f32 	%f2482, 0f00000000;
	sub.f32 	%f2483, %f2482, %f2481;
	selp.f32 	%f2484, %f2481, %f2483, %p417;
	div.rn.f32 	%f2485, %f2484, 0f42500000;
	add.f32 	%f364, %f357, %f2485;
	mul.f32 	%f365, %f1, 0f42500000;
	mul.f32 	%f2486, %f365, 0f3F22F983;
	cvt.rni.s32.f32 	%r7417, %f2486;
	cvt.rn.f32.s32 	%f2487, %r7417;
	fma.rn.f32 	%f2488, %f2487, 0fBFC90FDA, %f365;
	fma.rn.f32 	%f2489, %f2487, 0fB3A22168, %f2488;
	fma.rn.f32 	%f5645, %f2487, 0fA7C234C5, %f2489;
	abs.f32 	%f367, %f365;
	setp.ltu.f32 	%p418, %f367, 0f47CE4780;
	@%p418 bra 	$L__BB0_425;
	setp.eq.f32 	%p419, %f367, 0f7F800000;
	@%p419 bra 	$L__BB0_424;
	mov.b32 	%r731, %f365;
	shl.b32 	%r3951, %r731, 8;
	or.b32  	%r732, %r3951, -2147483648;
	mov.b64 	%rd3169, 0;
	mov.b32 	%r7414, 0;
	mov.u64 	%rd3167, __cudart_i2opi_f;
	mov.u64 	%rd3168, %rd1;
$L__BB0_420:
	.pragma "nounroll";
	ld.global.nc.u32 	%r3952, [%rd3167];
	mad.wide.u32 	%rd1826, %r3952, %r732, %rd3169;
	shr.u64 	%rd3169, %rd1826, 32;
	st.local.u32 	[%rd3168], %rd1826;
	add.s32 	%r7414, %r7414, 1;
	add.s64 	%rd3168, %rd3168, 4;
	add.s64 	%rd3167, %rd3167, 4;
	setp.ne.s32 	%p420, %r7414, 6;
	@%p420 bra 	$L__BB0_420;
	shr.u32 	%r3953, %r731, 23;
	st.local.u32 	[%rd1+24], %rd3169;
	and.b32  	%r735, %r3953, 31;
	and.b32  	%r3954, %r3953, 224;
	add.s32 	%r3955, %r3954, -128;
	shr.u32 	%r3956, %r3955, 5;
	mul.wide.u32 	%rd1827, %r3956, 4;
	sub.s64 	%rd372, %rd1, %rd1827;
	ld.local.u32 	%r7415, [%rd372+24];
	ld.local.u32 	%r7416, [%rd372+20];
	setp.eq.s32 	%p421, %r735, 0;
	@%p421 bra 	$L__BB0_423;
	shf.l.wrap.b32 	%r7415, %r7416, %r7415, %r735;
	ld.local.u32 	%r3957, [%rd372+16];
	shf.l.wrap.b32 	%r7416, %r3957, %r7416, %r735;
$L__BB0_423:
	shr.u32 	%r3958, %r7415, 30;
	shf.l.wrap.b32 	%r3959, %r7416, %r7415, 2;
	shl.b32 	%r3960, %r7416, 2;
	shr.u32 	%r3961, %r3959, 31;
	add.s32 	%r3962, %r3961, %r3958;
	neg.s32 	%r3963, %r3962;
	setp.lt.s32 	%p422, %r731, 0;
	selp.b32 	%r7417, %r3963, %r3962, %p422;
	xor.b32  	%r3964, %r3959, %r731;
	shr.s32 	%r3965, %r3959, 31;
	xor.b32  	%r3966, %r3965, %r3959;
	xor.b32  	%r3967, %r3965, %r3960;
	cvt.u64.u32 	%rd1828, %r3966;
	shl.b64 	%rd1829, %rd1828, 32;
	cvt.u64.u32 	%rd1830, %r3967;
	or.b64  	%rd1831, %rd1829, %rd1830;
	cvt.rn.f64.s64 	%fd105, %rd1831;
	mul.f64 	%fd106, %fd105, 0d3BF921FB54442D19;
	cvt.rn.f32.f64 	%f2490, %fd106;
	neg.f32 	%f2491, %f2490;
	setp.lt.s32 	%p423, %r3964, 0;
	selp.f32 	%f5645, %f2491, %f2490, %p423;
	bra.uni 	$L__BB0_425;
$L__BB0_424:
	mov.f32 	%f2492, 0f00000000;
	mul.rn.f32 	%f5645, %f365, %f2492;
	mov.b32 	%r7417, 0;
$L__BB0_425:
	add.s32 	%r3969, %r7417, 1;
	mul.rn.f32 	%f2493, %f5645, %f5645;
	and.b32  	%r3970, %r7417, 1;
	setp.eq.b32 	%p424, %r3970, 1;
	selp.f32 	%f2494, %f5645, 0f3F800000, %p424;
	fma.rn.f32 	%f2495, %f2493, %f2494, 0f00000000;
	fma.rn.f32 	%f2496, %f2493, 0f37CBAC00, 0fBAB607ED;
	selp.f32 	%f2497, 0fB94D4153, %f2496, %p424;
	selp.f32 	%f2498, 0f3C0885E4, 0f3D2AAABB, %p424;
	fma.rn.f32 	%f2499, %f2497, %f2493, %f2498;
	selp.f32 	%f2500, 0fBE2AAAA8, 0fBEFFFFFF, %p424;
	fma.rn.f32 	%f2501, %f2499, %f2493, %f2500;
	fma.rn.f32 	%f2502, %f2501, %f2495, %f2494;
	and.b32  	%r3971, %r3969, 2;
	setp.eq.s32 	%p425, %r3971, 0;
	mov.f32 	%f2503, 0f00000000;
	sub.f32 	%f2504, %f2503, %f2502;
	selp.f32 	%f2505, %f2502, %f2504, %p425;
	div.rn.f32 	%f2506, %f2505, 0f42540000;
	add.f32 	%f371, %f364, %f2506;
	mul.f32 	%f372, %f1, 0f42540000;
	mul.f32 	%f2507, %f372, 0f3F22F983;
	cvt.rni.s32.f32 	%r7421, %f2507;
	cvt.rn.f32.s32 	%f2508, %r7421;
	fma.rn.f32 	%f2509, %f2508, 0fBFC90FDA, %f372;
	fma.rn.f32 	%f2510, %f2508, 0fB3A22168, %f2509;
	fma.rn.f32 	%f5646, %f2508, 0fA7C234C5, %f2510;
	abs.f32 	%f374, %f372;
	setp.ltu.f32 	%p426, %f374, 0f47CE4780;
	@%p426 bra 	$L__BB0_433;
	setp.eq.f32 	%p427, %f374, 0f7F800000;
	@%p427 bra 	$L__BB0_432;
	mov.b32 	%r745, %f372;
	shl.b32 	%r3973, %r745, 8;
	or.b32  	%r746, %r3973, -2147483648;
	mov.b64 	%rd3172, 0;
	mov.b32 	%r7418, 0;
	mov.u64 	%rd3170, __cudart_i2opi_f;
	mov.u64 	%rd3171, %rd1;
$L__BB0_428:
	.pragma "nounroll";
	ld.global.nc.u32 	%r3974, [%rd3170];
	mad.wide.u32 	%rd1834, %r3974, %r746, %rd3172;
	shr.u64 	%rd3172, %rd1834, 32;
	st.local.u32 	[%rd3171], %rd1834;
	add.s32 	%r7418, %r7418, 1;
	add.s64 	%rd3171, %rd3171, 4;
	add.s64 	%rd3170, %rd3170, 4;
	setp.ne.s32 	%p428, %r7418, 6;
	@%p428 bra 	$L__BB0_428;
	shr.u32 	%r3975, %r745, 23;
	st.local.u32 	[%rd1+24], %rd3172;
	and.b32  	%r749, %r3975, 31;
	and.b32  	%r3976, %r3975, 224;
	add.s32 	%r3977, %r3976, -128;
	shr.u32 	%r3978, %r3977, 5;
	mul.wide.u32 	%rd1835, %r3978, 4;
	sub.s64 	%rd379, %rd1, %rd1835;
	ld.local.u32 	%r7419, [%rd379+24];
	ld.local.u32 	%r7420, [%rd379+20];
	setp.eq.s32 	%p429, %r749, 0;
	@%p429 bra 	$L__BB0_431;
	shf.l.wrap.b32 	%r7419, %r7420, %r7419, %r749;
	ld.local.u32 	%r3979, [%rd379+16];
	shf.l.wrap.b32 	%r7420, %r3979, %r7420, %r749;
$L__BB0_431:
	shr.u32 	%r3980, %r7419, 30;
	shf.l.wrap.b32 	%r3981, %r7420, %r7419, 2;
	shl.b32 	%r3982, %r7420, 2;
	shr.u32 	%r3983, %r3981, 31;
	add.s32 	%r3984, %r3983, %r3980;
	neg.s32 	%r3985, %r3984;
	setp.lt.s32 	%p430, %r745, 0;
	selp.b32 	%r7421, %r3985, %r3984, %p430;
	xor.b32  	%r3986, %r3981, %r745;
	shr.s32 	%r3987, %r3981, 31;
	xor.b32  	%r3988, %r3987, %r3981;
	xor.b32  	%r3989, %r3987, %r3982;
	cvt.u64.u32 	%rd1836, %r3988;
	shl.b64 	%rd1837, %rd1836, 32;
	cvt.u64.u32 	%rd1838, %r3989;
	or.b64  	%rd1839, %rd1837, %rd1838;
	cvt.rn.f64.s64 	%fd107, %rd1839;
	mul.f64 	%fd108, %fd107, 0d3BF921FB54442D19;
	cvt.rn.f32.f64 	%f2511, %fd108;
	neg.f32 	%f2512, %f2511;
	setp.lt.s32 	%p431, %r3986, 0;
	selp.f32 	%f5646, %f2512, %f2511, %p431;
	bra.uni 	$L__BB0_433;
$L__BB0_432:
	mov.f32 	%f2513, 0f00000000;
	mul.rn.f32 	%f5646, %f372, %f2513;
	mov.b32 	%r7421, 0;
$L__BB0_433:
	add.s32 	%r3991, %r7421, 1;
	mul.rn.f32 	%f2514, %f5646, %f5646;
	and.b32  	%r3992, %r7421, 1;
	setp.eq.b32 	%p432, %r3992, 1;
	selp.f32 	%f2515, %f5646, 0f3F800000, %p432;
	fma.rn.f32 	%f2516, %f2514, %f2515, 0f00000000;
	fma.rn.f32 	%f2517, %f2514, 0f37CBAC00, 0fBAB607ED;
	selp.f32 	%f2518, 0fB94D4153, %f2517, %p432;
	selp.f32 	%f2519, 0f3C0885E4, 0f3D2AAABB, %p432;
	fma.rn.f32 	%f2520, %f2518, %f2514, %f2519;
	selp.f32 	%f2521, 0fBE2AAAA8, 0fBEFFFFFF, %p432;
	fma.rn.f32 	%f2522, %f2520, %f2514, %f2521;
	fma.rn.f32 	%f2523, %f2522, %f2516, %f2515;
	and.b32  	%r3993, %r3991, 2;
	setp.eq.s32 	%p433, %r3993, 0;
	mov.f32 	%f2524, 0f00000000;
	sub.f32 	%f2525, %f2524, %f2523;
	selp.f32 	%f2526, %f2523, %f2525, %p433;
	div.rn.f32 	%f2527, %f2526, 0f42580000;
	add.f32 	%f378, %f371, %f2527;
	mul.f32 	%f379, %f1, 0f42580000;
	mul.f32 	%f2528, %f379, 0f3F22F983;
	cvt.rni.s32.f32 	%r7425, %f2528;
	cvt.rn.f32.s32 	%f2529, %r7425;
	fma.rn.f32 	%f2530, %f2529, 0fBFC90FDA, %f379;
	fma.rn.f32 	%f2531, %f2529, 0fB3A22168, %f2530;
	fma.rn.f32 	%f5647, %f2529, 0fA7C234C5, %f2531;
	abs.f32 	%f381, %f379;
	setp.ltu.f32 	%p434, %f381, 0f47CE4780;
	@%p434 bra 	$L__BB0_441;
	setp.eq.f32 	%p435, %f381, 0f7F800000;
	@%p435 bra 	$L__BB0_440;
	mov.b32 	%r759, %f379;
	shl.b32 	%r3995, %r759, 8;
	or.b32  	%r760, %r3995, -2147483648;
	mov.b64 	%rd3175, 0;
	mov.b32 	%r7422, 0;
	mov.u64 	%rd3173, __cudart_i2opi_f;
	mov.u64 	%rd3174, %rd1;
$L__BB0_436:
	.pragma "nounroll";
	ld.global.nc.u32 	%r3996, [%rd3173];
	mad.wide.u32 	%rd1842, %r3996, %r760, %rd3175;
	shr.u64 	%rd3175, %rd1842, 32;
	st.local.u32 	[%rd3174], %rd1842;
	add.s32 	%r7422, %r7422, 1;
	add.s64 	%rd3174, %rd3174, 4;
	add.s64 	%rd3173, %rd3173, 4;
	setp.ne.s32 	%p436, %r7422, 6;
	@%p436 bra 	$L__BB0_436;
	shr.u32 	%r3997, %r759, 23;
	st.local.u32 	[%rd1+24], %rd3175;
	and.b32  	%r763, %r3997, 31;
	and.b32  	%r3998, %r3997, 224;
	add.s32 	%r3999, %r3998, -128;
	shr.u32 	%r4000, %r3999, 5;
	mul.wide.u32 	%rd1843, %r4000, 4;
	sub.s64 	%rd386, %rd1, %rd1843;
	ld.local.u32 	%r7423, [%rd386+24];
	ld.local.u32 	%r7424, [%rd386+20];
	setp.eq.s32 	%p437, %r763, 0;
	@%p437 bra 	$L__BB0_439;
	shf.l.wrap.b32 	%r7423, %r7424, %r7423, %r763;
	ld.local.u32 	%r4001, [%rd386+16];
	shf.l.wrap.b32 	%r7424, %r4001, %r7424, %r763;
$L__BB0_439:
	shr.u32 	%r4002, %r7423, 30;
	shf.l.wrap.b32 	%r4003, %r7424, %r7423, 2;
	shl.b32 	%r4004, %r7424, 2;
	shr.u32 	%r4005, %r4003, 31;
	add.s32 	%r4006, %r4005, %r4002;
	neg.s32 	%r4007, %r4006;
	setp.lt.s32 	%p438, %r759, 0;
	selp.b32 	%r7425, %r4007, %r4006, %p438;
	xor.b32  	%r4008, %r4003, %r759;
	shr.s32 	%r4009, %r4003, 31;
	xor.b32  	%r4010, %r4009, %r4003;
	xor.b32  	%r4011, %r4009, %r4004;
	cvt.u64.u32 	%rd1844, %r4010;
	shl.b64 	%rd1845, %rd1844, 32;
	cvt.u64.u32 	%rd1846, %r4011;
	or.b64  	%rd1847, %rd1845, %rd1846;
	cvt.rn.f64.s64 	%fd109, %rd1847;
	mul.f64 	%fd110, %fd109, 0d3BF921FB54442D19;
	cvt.rn.f32.f64 	%f2532, %fd110;
	neg.f32 	%f2533, %f2532;
	setp.lt.s32 	%p439, %r4008, 0;
	selp.f32 	%f5647, %f2533, %f2532, %p439;
	bra.uni 	$L__BB0_441;
$L__BB0_440:
	mov.f32 	%f2534, 0f00000000;
	mul.rn.f32 	%f5647, %f379, %f2534;
	mov.b32 	%r7425, 0;
$L__BB0_441:
	add.s32 	%r4013, %r7425, 1;
	mul.rn.f32 	%f2535, %f5647, %f5647;
	and.b32  	%r4014, %r7425, 1;
	setp.eq.b32 	%p440, %r4014, 1;
	selp.f32 	%f2536, %f5647, 0f3F800000, %p440;
	fma.rn.f32 	%f2537, %f2535, %f2536, 0f00000000;
	fma.rn.f32 	%f2538, %f2535, 0f37CBAC00, 0fBAB607ED;
	selp.f32 	%f2539, 0fB94D4153, %f2538, %p440;
	selp.f32 	%f2540, 0f3C0885E4, 0f3D2AAABB, %p440;
	fma.rn.f32 	%f2541, %f2539, %f2535, %f2540;
	selp.f32 	%f2542, 0fBE2AAAA8, 0fBEFFFFFF, %p440;
	fma.rn.f32 	%f2543, %f2541, %f2535, %f2542;
	fma.rn.f32 	%f2544, %f2543, %f2537, %f2536;
	and.b32  	%r4015, %r4013, 2;
	setp.eq.s32 	%p441, %r4015, 0;
	mov.f32 	%f2545, 0f00000000;
	sub.f32 	%f2546, %f2545, %f2544;
	selp.f32 	%f2547, %f2544, %f2546, %p441;
	div.rn.f32 	%f2548, %f2547, 0f425C0000;
	add.f32 	%f385, %f378, %f2548;
	mul.f32 	%f386, %f1, 0f425C0000;
	mul.f32 	%f2549, %f386, 0f3F22F983;
	cvt.rni.s32.f32 	%r7429, %f2549;
	cvt.rn.f32.s32 	%f2550, %r7429;
	fma.rn.f32 	%f2551, %f2550, 0fBFC90FDA, %f386;
	fma.rn.f32 	%f2552, %f2550, 0fB3A22168, %f2551;
	fma.rn.f32 	%f5648, %f2550, 0fA7C234C5, %f2552;
	abs.f32 	%f388, %f386;
	setp.ltu.f32 	%p442, %f388, 0f47CE4780;
	@%p442 bra 	$L__BB0_449;
	setp.eq.f32 	%p443, %f388, 0f7F800000;
	@%p443 bra 	$L__BB0_448;
	mov.b32 	%r773, %f386;
	shl.b32 	%r4017, %r773, 8;
	or.b32  	%r774, %r4017, -2147483648;
	mov.b64 	%rd3178, 0;
	mov.b32 	%r7426, 0;
	mov.u64 	%rd3176, __cudart_i2opi_f;
	mov.u64 	%rd3177, %rd1;
$L__BB0_444:
	.pragma "nounroll";
	ld.global.nc.u32 	%r4018, [%rd3176];
	mad.wide.u32 	%rd1850, %r4018, %r774, %rd3178;
	shr.u64 	%rd3178, %rd1850, 32;
	st.local.u32 	[%rd3177], %rd1850;
	add.s32 	%r7426, %r7426, 1;
	add.s64 	%rd3177, %rd3177, 4;
	add.s64 	%rd3176, %rd3176, 4;
	setp.ne.s32 	%p444, %r7426, 6;
	@%p444 bra 	$L__BB0_444;
	shr.u32 	%r4019, %r773, 23;
	st.local.u32 	[%rd1+24], %rd3178;
	and.b32  	%r777, %r4019, 31;
	and.b32  	%r4020, %r4019, 224;
	add.s32 	%r4021, %r4020, -128;
	shr.u32 	%r4022, %r4021, 5;
	mul.wide.u32 	%rd1851, %r4022, 4;
	sub.s64 	%rd393, %rd1, %rd1851;
	ld.local.u32 	%r7427, [%rd393+24];
	ld.local.u32 	%r7428, [%rd393+20];
	setp.eq.s32 	%p445, %r777, 0;
	@%p445 bra 	$L__BB0_447;
	shf.l.wrap.b32 	%r7427, %r7428, %r7427, %r777;
	ld.local.u32 	%r4023, [%rd393+16];
	shf.l.wrap.b32 	%r7428, %r4023, %r7428, %r777;
$L__BB0_447:
	shr.u32 	%r4024, %r7427, 30;
	shf.l.wrap.b32 	%r4025, %r7428, %r7427, 2;
	shl.b32 	%r4026, %r7428, 2;
	shr.u32 	%r4027, %r4025, 31;
	add.s32 	%r4028, %r4027, %r4024;
	neg.s32 	%r4029, %r4028;
	setp.lt.s32 	%p446, %r773, 0;
	selp.b32 	%r7429, %r4029, %r4028, %p446;
	xor.b32  	%r4030, %r4025, %r773;
	shr.s32 	%r4031, %r4025, 31;
	xor.b32  	%r4032, %r4031, %r4025;
	xor.b32  	%r4033, %r4031, %r4026;
	cvt.u64.u32 	%rd1852, %r4032;
	shl.b64 	%rd1853, %rd1852, 32;
	cvt.u64.u32 	%rd1854, %r4033;
	or.b64  	%rd1855, %rd1853, %rd1854;
	cvt.rn.f64.s64 	%fd111, %rd1855;
	mul.f64 	%fd112, %fd111, 0d3BF921FB54442D19;
	cvt.rn.f32.f64 	%f2553, %fd112;
	neg.f32 	%f2554, %f2553;
	setp.lt.s32 	%p447, %r4030, 0;
	selp.f32 	%f5648, %f2554, %f2553, %p447;
	bra.uni 	$L__BB0_449;
$L__BB0_448:
	mov.f32 	%f2555, 0f00000000;
	mul.rn.f32 	%f5648, %f386, %f2555;
	mov.b32 	%r7429, 0;
$L__BB0_449:
	add.s32 	%r4035, %r7429, 1;
	mul.rn.f32 	%f2556, %f5648, %f5648;
	and.b32  	%r4036, %r7429, 1;
	setp.eq.b32 	%p448, %r4036, 1;
	selp.f32 	%f2557, %f5648, 0f3F800000, %p448;
	fma.rn.f32 	%f2558, %f2556, %f2557, 0f00000000;
	fma.rn.f32 	%f2559, %f2556, 0f37CBAC00, 0fBAB607ED;
	selp.f32 	%f2560, 0fB94D4153, %f2559, %p448;
	selp.f32 	%f2561, 0f3C0885E4, 0f3D2AAABB, %p448;
	fma.rn.f32 	%f2562, %f2560, %f2556, %f2561;
	selp.f32 	%f2563, 0fBE2AAAA8, 0fBEFFFFFF, %p448;
	fma.rn.f32 	%f2564, %f2562, %f2556, %f2563;
	fma.rn.f32 	%f2565, %f2564, %f2558, %f2557;
	and.b32  	%r4037, %r4035, 2;
	setp.eq.s32 	%p449, %r4037, 0;
	mov.f32 	%f2566, 0f00000000;
	sub.f32 	%f2567, %f2566, %f2565;
	selp.f32 	%f2568, %f2565, %f2567, %p449;
	div.rn.f32 	%f2569, %f2568, 0f42600000;
	add.f32 	%f392, %f385, %f2569;
	mul.f32 	%f393, %f1, 0f42600000;
	mul.f32 	%f2570, %f393, 0f3F22F983;
	cvt.rni.s32.f32 	%r7433, %f2570;
	cvt.rn.f32.s32 	%f2571, %r7433;
	fma.rn.f32 	%f2572, %f2571, 0fBFC90FDA, %f393;
	fma.rn.f32 	%f2573, %f2571, 0fB3A22168, %f2572;
	fma.rn.f32 	%f5649, %f2571, 0fA7C234C5, %f2573;
	abs.f32 	%f395, %f393;
	setp.ltu.f32 	%p450, %f395, 0f47CE4780;
	@%p450 bra 	$L__BB0_457;
	setp.eq.f32 	%p451, %f395, 0f7F800000;
	@%p451 bra 	$L__BB0_456;
	mov.b32 	%r787, %f393;
	shl.b32 	%r4039, %r787, 8;
	or.b32  	%r788, %r4039, -2147483648;
	mov.b64 	%rd3181, 0;
	mov.b32 	%r7430, 0;
	mov.u64 	%rd3179, __cudart_i2opi_f;
	mov.u64 	%rd3180, %rd1;
$L__BB0_452:
	.pragma "nounroll";
	ld.global.nc.u32 	%r4040, [%rd3179];
	mad.wide.u32 	%rd1858, %r4040, %r788, %rd3181;
	shr.u64 	%rd3181, %rd1858, 32;
	st.local.u32 	[%rd3180], %rd1858;
	add.s32 	%r7430, %r7430, 1;
	add.s64 	%rd3180, %rd3180, 4;
	add.s64 	%rd3179, %rd3179, 4;
	setp.ne.s32 	%p452, %r7430, 6;
	@%p452 bra 	$L__BB0_452;
	shr.u32 	%r4041, %r787, 23;
	st.local.u32 	[%rd1+24], %rd3181;
	and.b32  	%r791, %r4041, 31;
	and.b32  	%r4042, %r4041, 224;
	add.s32 	%r4043, %r4042, -128;
	shr.u32 	%r4044, %r4043, 5;
	mul.wide.u32 	%rd1859, %r4044, 4;
	sub.s64 	%rd400, %rd1, %rd1859;
	ld.local.u32 	%r7431, [%rd400+24];
	ld.local.u32 	%r7432, [%rd400+20];
	setp.eq.s32 	%p453, %r791, 0;
	@%p453 bra 	$L__BB0_455;
	shf.l.wrap.b32 	%r7431, %r7432, %r7431, %r791;
	ld.local.u32 	%r4045, [%rd400+16];
	shf.l.wrap.b32 	%r7432, %r4045, %r7432, %r791;
$L__BB0_455:
	shr.u32 	%r4046, %r7431, 30;
	shf.l.wrap.b32 	%r4047, %r7432, %r7431, 2;
	shl.b32 	%r4048, %r7432, 2;
	shr.u32 	%r4049, %r4047, 31;
	add.s32 	%r4050, %r4049, %r4046;
	neg.s32 	%r4051, %r4050;
	setp.lt.s32 	%p454, %r787, 0;
	selp.b32 	%r7433, %r4051, %r4050, %p454;
	xor.b32  	%r4052, %r4047, %r787;
	shr.s32 	%r4053, %r4047, 31;
	xor.b32  	%r4054, %r4053, %r4047;
	xor.b32  	%r4055, %r4053, %r4048;
	cvt.u64.u32 	%rd1860, %r4054;
	shl.b64 	%rd1861, %rd1860, 32;
	cvt.u64.u32 	%rd1862, %r4055;
	or.b64  	%rd1863, %rd1861, %rd1862;
	cvt.rn.f64.s64 	%fd113, %rd1863;
	mul.f64 	%fd114, %fd113, 0d3BF921FB54442D19;
	cvt.rn.f32.f64 	%f2574, %fd114;
	neg.f32 	%f2575, %f2574;
	setp.lt.s32 	%p455, %r4052, 0;
	selp.f32 	%f5649, %f2575, %f2574, %p455;
	bra.uni 	$L__BB0_457;
$L__BB0_456:
	mov.f32 	%f2576, 0f00000000;
	mul.rn.f32 	%f5649, %f393, %f2576;
	mov.b32 	%r7433, 0;
$L__BB0_457:
	add.s32 	%r4057, %r7433, 1;
	mul.rn.f32 	%f2577, %f5649, %f5649;
	and.b32  	%r4058, %r7433, 1;
	setp.eq.b32 	%p456, %r4058, 1;
	selp.f32 	%f2578, %f5649, 0f3F800000, %p456;
	fma.rn.f32 	%f2579, %f2577, %f2578, 0f00000000;
	fma.rn.f32 	%f2580, %f2577, 0f37CBAC00, 0fBAB607ED;
	selp.f32 	%f2581, 0fB94D4153, %f2580, %p456;
	selp.f32 	%f2582, 0f3C0885E4, 0f3D2AAABB, %p456;
	fma.rn.f32 	%f2583, %f2581, %f2577, %f2582;
	selp.f32 	%f2584, 0fBE2AAAA8, 0fBEFFFFFF, %p456;
	fma.rn.f32 	%f2585, %f2583, %f2577, %f2584;
	fma.rn.f32 	%f2586, %f2585, %f2579, %f2578;
	and.b32  	%r4059, %r4057, 2;
	setp.eq.s32 	%p457, %r4059, 0;
	mov.f32 	%f2587, 0f00000000;
	sub.f32 	%f2588, %f2587, %f2586;
	selp.f32 	%f2589, %f2586, %f2588, %p457;
	div.rn.f32 	%f2590, %f2589, 0f42640000;
	add.f32 	%f399, %f392, %f2590;
	mul.f32 	%f400, %f1, 0f42640000;
	mul.f32 	%f2591, %f400, 0f3F22F983;
	cvt.rni.s32.f32 	%r7437, %f2591;
	cvt.rn.f32.s32 	%f2592, %r7437;
	fma.rn.f32 	%f2593, %f2592, 0fBFC90FDA, %f400;
	fma.rn.f32 	%f2594, %f2592, 0fB3A22168, %f2593;
	fma.rn.f32 	%f5650, %f2592, 0fA7C234C5, %f2594;
	abs.f32 	%f402, %f400;
	setp.ltu.f32 	%p458, %f402, 0f47CE4780;
	@%p458 bra 	$L__BB0_465;
	setp.eq.f32 	%p459, %f402, 0f7F800000;
	@%p459 bra 	$L__BB0_464;
	mov.b32 	%r801, %f400;
	shl.b32 	%r4061, %r801, 8;
	or.b32  	%r802, %r4061, -2147483648;
	mov.b64 	%rd3184, 0;
	mov.b32 	%r7434, 0;
	mov.u64 	%rd3182, __cudart_i2opi_f;
	mov.u64 	%rd3183, %rd1;
$L__BB0_460:
	.pragma "nounroll";
	ld.global.nc.u32 	%r4062, [%rd3182];
	mad.wide.u32 	%rd1866, %r4062, %r802, %rd3184;
	shr.u64 	%rd3184, %rd1866, 32;
	st.local.u32 	[%rd3183], %rd1866;
	add.s32 	%r7434, %r7434, 1;
	add.s64 	%rd3183, %rd3183, 4;
	add.s64 	%rd3182, %rd3182, 4;
	setp.ne.s32 	%p460, %r7434, 6;
	@%p460 bra 	$L__BB0_460;
	shr.u32 	%r4063, %r801, 23;
	st.local.u32 	[%rd1+24], %rd3184;
	and.b32  	%r805, %r4063, 31;
	and.b32  	%r4064, %r4063, 224;
	add.s32 	%r4065, %r4064, -128;
	shr.u32 	%r4066, %r4065, 5;
	mul.wide.u32 	%rd1867, %r4066, 4;
	sub.s64 	%rd407, %rd1, %rd1867;
	ld.local.u32 	%r7435, [%rd407+24];
	ld.local.u32 	%r7436, [%rd407+20];
	setp.eq.s32 	%p461, %r805, 0;
	@%p461 bra 	$L__BB0_463;
	shf.l.wrap.b32 	%r7435, %r7436, %r7435, %r805;
	ld.local.u32 	%r4067, [%rd407+16];
	shf.l.wrap.b32 	%r7436, %r4067, %r7436, %r805;
$L__BB0_463:
	shr.u32 	%r4068, %r7435, 30;
	shf.l.wrap.b32 	%r4069, %r7436, %r7435, 2;
	shl.b32 	%r4070, %r7436, 2;
	shr.u32 	%r4071, %r4069, 31;
	add.s32 	%r4072, %r4071, %r4068;
	neg.s32 	%r4073, %r4072;
	setp.lt.s32 	%p462, %r801, 0;
	selp.b32 	%r7437, %r4073, %r4072, %p462;
	xor.b32  	%r4074, %r4069, %r801;
	shr.s32 	%r4075, %r4069, 31;
	xor.b32  	%r4076, %r4075, %r4069;
	xor.b32  	%r4077, %r4075, %r4070;
	cvt.u64.u32 	%rd1868, %r4076;
	shl.b64 	%rd1869, %rd1868, 32;
	cvt.u64.u32 	%rd1870, %r4077;
	or.b64  	%rd1871, %rd1869, %rd1870;
	cvt.rn.f64.s64 	%fd115, %rd1871;
	mul.f64 	%fd116, %fd115, 0d3BF921FB54442D19;
	cvt.rn.f32.f64 	%f2595, %fd116;
	neg.f32 	%f2596, %f2595;
	setp.lt.s32 	%p463, %r4074, 0;
	selp.f32 	%f5650, %f2596, %f2595, %p463;
	bra.uni 	$L__BB0_465;
$L__BB0_464:
	mov.f32 	%f2597, 0f00000000;
	mul.rn.f32 	%f5650, %f400, %f2597;
	mov.b32 	%r7437, 0;
$L__BB0_465:
	add.s32 	%r4079, %r7437, 1;
	mul.rn.f32 	%f2598, %f5650, %f5650;
	and.b32  	%r4080, %r7437, 1;
	setp.eq.b32 	%p464, %r4080, 1;
	selp.f32 	%f2599, %f5650, 0f3F800000, %p464;
	fma.rn.f32 	%f2600, %f2598, %f2599, 0f00000000;
	fma.rn.f32 	%f2601, %f2598, 0f37CBAC00, 0fBAB607ED;
	selp.f32 	%f2602, 0fB94D4153, %f2601, %p464;
	selp.f32 	%f2603, 0f3C0885E4, 0f3D2AAABB, %p464;
	fma.rn.f32 	%f2604, %f2602, %f2598, %f2603;
	selp.f32 	%f2605, 0fBE2AAAA8, 0fBEFFFFFF, %p464;
	fma.rn.f32 	%f2606, %f2604, %f2598, %f2605;
	fma.rn.f32 	%f2607, %f2606, %f2600, %f2599;
	and.b32  	%r4081, %r4079, 2;
	setp.eq.s32 	%p465, %r4081, 0;
	mov.f32 	%f2608, 0f00000000;
	sub.f32 	%f2609, %f2608, %f2607;
	selp.f32 	%f2610, %f2607, %f2609, %p465;
	div.rn.f32 	%f2611, %f2610, 0f42680000;
	add.f32 	%f406, %f399, %f2611;
	mul.f32 	%f407, %f1, 0f42680000;
	mul.f32 	%f2612, %f407, 0f3F22F983;
	cvt.rni.s32.f32 	%r7441, %f2612;
	cvt.rn.f32.s32 	%f2613, %r7441;
	fma.rn.f32 	%f2614, %f2613, 0fBFC90FDA, %f407;
	fma.rn.f32 	%f2615, %f2613, 0fB3A22168, %f2614;
	fma.rn.f32 	%f5651, %f2613, 0fA7C234C5, %f2615;
	abs.f32 	%f409, %f407;
	setp.ltu.f32 	%p466, %f409, 0f47CE4780;
	@%p466 bra 	$L__BB0_473;
	setp.eq.f32 	%p467, %f409, 0f7F800000;
	@%p467 bra 	$L__BB0_472;
	mov.b32 	%r815, %f407;
	shl.b32 	%r4083, %r815, 8;
	or.b32  	%r816, %r4083, -2147483648;
	mov.b64 	%rd3187, 0;
	mov.b32 	%r7438, 0;
	mov.u64 	%rd3185, __cudart_i2opi_f;
	mov.u64 	%rd3186, %rd1;
$L__BB0_468:
	.pragma "nounroll";
	ld.global.nc.u32 	%r4084, [%rd3185];
	mad.wide.u32 	%rd1874, %r4084, %r816, %rd3187;
	shr.u64 	%rd3187, %rd1874, 32;
	st.local.u32 	[%rd3186], %rd1874;
	add.s32 	%r7438, %r7438, 1;
	add.s64 	%rd3186, %rd3186, 4;
	add.s64 	%rd3185, %rd3185, 4;
	setp.ne.s32 	%p468, %r7438, 6;
	@%p468 bra 	$L__BB0_468;
	shr.u32 	%r4085, %r815, 23;
	st.local.u32 	[%rd1+24], %rd3187;
	and.b32  	%r819, %r4085, 31;
	and.b32  	%r4086, %r4085, 224;
	add.s32 	%r4087, %r4086, -128;
	shr.u32 	%r4088, %r4087, 5;
	mul.wide.u32 	%rd1875, %r4088, 4;
	sub.s64 	%rd414, %rd1, %rd1875;
	ld.local.u32 	%r7439, [%rd414+24];
	ld.local.u32 	%r7440, [%rd414+20];
	setp.eq.s32 	%p469, %r819, 0;
	@%p469 bra 	$L__BB0_471;
	shf.l.wrap.b32 	%r7439, %r7440, %r7439, %r819;
	ld.local.u32 	%r4089, [%rd414+16];
	shf.l.wrap.b32 	%r7440, %r4089, %r7440, %r819;
$L__BB0_471:
	shr.u32 	%r4090, %r7439, 30;
	shf.l.wrap.b32 	%r4091, %r7440, %r7439, 2;
	shl.b32 	%r4092, %r7440, 2;
	shr.u32 	%r4093, %r4091, 31;
	add.s32 	%r4094, %r4093, %r4090;
	neg.s32 	%r4095, %r4094;
	setp.lt.s32 	%p470, %r815, 0;
	selp.b32 	%r7441, %r4095, %r4094, %p470;
	xor.b32  	%r4096, %r4091, %r815;
	shr.s32 	%r4097, %r4091, 31;
	xor.b32  	%r4098, %r4097, %r4091;
	xor.b32  	%r4099, %r4097, %r4092;
	cvt.u64.u32 	%rd1876, %r4098;
	shl.b64 	%rd1877, %rd1876, 32;
	cvt.u64.u32 	%rd1878, %r4099;
	or.b64  	%rd1879, %rd1877, %rd1878;
	cvt.rn.f64.s64 	%fd117, %rd1879;
	mul.f64 	%fd118, %fd117, 0d3BF921FB54442D19;
	cvt.rn.f32.f64 	%f2616, %fd118;
	neg.f32 	%f2617, %f2616;
	setp.lt.s32 	%p471, %r4096, 0;
	selp.f32 	%f5651, %f2617, %f2616, %p471;
	bra.uni 	$L__BB0_473;
$L__BB0_472:
	mov.f32 	%f2618, 0f00000000;
	mul.rn.f32 	%f5651, %f407, %f2618;
	mov.b32 	%r7441, 0;
$L__BB0_473:
	add.s32 	%r4101, %r7441, 1;
	mul.rn.f32 	%f2619, %f5651, %f5651;
	and.b32  	%r4102, %r7441, 1;
	setp.eq.b32 	%p472, %r4102, 1;
	selp.f32 	%f2620, %f5651, 0f3F800000, %p472;
	fma.rn.f32 	%f2621, %f2619, %f2620, 0f00000000;
	fma.rn.f32 	%f2622, %f2619, 0f37CBAC00, 0fBAB607ED;
	selp.f32 	%f2623, 0fB94D4153, %f2622, %p472;
	selp.f32 	%f2624, 0f3C0885E4, 0f3D2AAABB, %p472;
	fma.rn.f32 	%f2625, %f2623, %f2619, %f2624;
	selp.f32 	%f2626, 0fBE2AAAA8, 0fBEFFFFFF, %p472;
	fma.rn.f32 	%f2627, %f2625, %f2619, %f2626;
	fma.rn.f32 	%f2628, %f2627, %f2621, %f2620;
	and.b32  	%r4103, %r4101, 2;
	setp.eq.s32 	%p473, %r4103, 0;
	mov.f32 	%f2629, 0f00000000;
	sub.f32 	%f2630, %f2629, %f2628;
	selp.f32 	%f2631, %f2628, %f2630, %p473;
	div.rn.f32 	%f2632, %f2631, 0f426C0000;
	add.f32 	%f413, %f406, %f2632;
	mul.f32 	%f414, %f1, 0f426C0000;
	mul.f32 	%f2633, %f414, 0f3F22F983;
	cvt.rni.s32.f32 	%r7445, %f2633;
	cvt.rn.f32.s32 	%f2634, %r7445;
	fma.rn.f32 	%f2635, %f2634, 0fBFC90FDA, %f414;
	fma.rn.f32 	%f2636, %f2634, 0fB3A22168, %f2635;
	fma.rn.f32 	%f5652, %f2634, 0fA7C234C5, %f2636;
	abs.f32 	%f416, %f414;
	setp.ltu.f32 	%p474, %f416, 0f47CE4780;
	@%p474 bra 	$L__BB0_481;
	setp.eq.f32 	%p475, %f416, 0f7F800000;
	@%p475 bra 	$L__BB0_480;
	mov.b32 	%r829, %f414;
	shl.b32 	%r4105, %r829, 8;
	or.b32  	%r830, %r4105, -2147483648;
	mov.b64 	%rd3190, 0;
	mov.b32 	%r7442, 0;
	mov.u64 	%rd3188, __cudart_i2opi_f;
	mov.u64 	%rd3189, %rd1;
$L__BB0_476:
	.pragma "nounroll";
	ld.global.nc.u32 	%r4106, [%rd3188];
	mad.wide.u32 	%rd1882, %r4106, %r830, %rd3190;
	shr.u64 	%rd3190, %rd1882, 32;
	st.local.u32 	[%rd3189], %rd1882;
	add.s32 	%r7442, %r7442, 1;
	add.s64 	%rd3189, %rd3189, 4;
	add.s64 	%rd3188, %rd3188, 4;
	setp.ne.s32 	%p476, %r7442, 6;
	@%p476 bra 	$L__BB0_476;
	shr.u32 	%r4107, %r829, 23;
	st.local.u32 	[%rd1+24], %rd3190;
	and.b32  	%r833, %r4107, 31;
	and.b32  	%r4108, %r4107, 224;
	add.s32 	%r4109, %r4108, -128;
	shr.u32 	%r4110, %r4109, 5;
	mul.wide.u32 	%rd1883, %r4110, 4;
	sub.s64 	%rd421, %rd1, %rd1883;
	ld.local.u32 	%r7443, [%rd421+24];
	ld.local.u32 	%r7444, [%rd421+20];
	setp.eq.s32 	%p477, %r833, 0;
	@%p477 bra 	$L__BB0_479;
	shf.l.wrap.b32 	%r7443, %r7444, %r7443, %r833;
	ld.local.u32 	%r4111, [%rd421+16];
	shf.l.wrap.b32 	%r7444, %r4111, %r7444, %r833;
$L__BB0_479:
	shr.u32 	%r4112, %r7443, 30;
	shf.l.wrap.b32 	%r4113, %r7444, %r7443, 2;
	shl.b32 	%r4114, %r7444, 2;
	shr.u32 	%r4115, %r4113, 31;
	add.s32 	%r4116, %r4115, %r4112;
	neg.s32 	%r4117, %r4116;
	setp.lt.s32 	%p478, %r829, 0;
	selp.b32 	%r7445, %r4117, %r4116, %p478;
	xor.b32  	%r4118, %r4113, %r829;
	shr.s32 	%r4119, %r4113, 31;
	xor.b32  	%r4120, %r4119, %r4113;
	xor.b32  	%r4121, %r4119, %r4114;
	cvt.u64.u32 	%rd1884, %r4120;
	shl.b64 	%rd1885, %rd1884, 32;
	cvt.u64.u32 	%rd1886, %r4121;
	or.b64  	%rd1887, %rd1885, %rd1886;
	cvt.rn.f64.s64 	%fd119, %rd1887;
	mul.f64 	%fd120, %fd119, 0d3BF921FB54442D19;
	cvt.rn.f32.f64 	%f2637, %fd120;
	neg.f32 	%f2638, %f2637;
	setp.lt.s32 	%p479, %r4118, 0;
	selp.f32 	%f5652, %f2638, %f2637, %p479;
	bra.uni 	$L__BB0_481;
$L__BB0_480:
	mov.f32 	%f2639, 0f00000000;
	mul.rn.f32 	%f5652, %f414, %f2639;
	mov.b32 	%r7445, 0;
$L__BB0_481:
	add.s32 	%r4123, %r7445, 1;
	mul.rn.f32 	%f2640, %f5652, %f5652;
	and.b32  	%r4124, %r7445, 1;
	setp.eq.b32 	%p480, %r4124, 1;
	selp.f32 	%f2641, %f5652, 0f3F800000, %p480;
	fma.rn.f32 	%f2642, %f2640, %f2641, 0f00000000;
	fma.rn.f32 	%f2643, %f2640, 0f37CBAC00, 0fBAB607ED;
	selp.f32 	%f2644, 0fB94D4153, %f2643, %p480;
	selp.f32 	%f2645, 0f3C0885E4, 0f3D2AAABB, %p480;
	fma.rn.f32 	%f2646, %f2644, %f2640, %f2645;
	selp.f32 	%f2647, 0fBE2AAAA8, 0fBEFFFFFF, %p480;
	fma.rn.f32 	%f2648, %f2646, %f2640, %f2647;
	fma.rn.f32 	%f2649, %f2648, %f2642, %f2641;
	and.b32  	%r4125, %r4123, 2;
	setp.eq.s32 	%p481, %r4125, 0;
	mov.f32 	%f2650, 0f00000000;
	sub.f32 	%f2651, %f2650, %f2649;
	selp.f32 	%f2652, %f2649, %f2651, %p481;
	div.rn.f32 	%f2653, %f2652, 0f42700000;
	add.f32 	%f420, %f413, %f2653;
	mul.f32 	%f421, %f1, 0f42700000;
	mul.f32 	%f2654, %f421, 0f3F22F983;
	cvt.rni.s32.f32 	%r7449, %f2654;
	cvt.rn.f32.s32 	%f2655, %r7449;
	fma.rn.f32 	%f2656, %f2655, 0fBFC90FDA, %f421;
	fma.rn.f32 	%f2657, %f2655, 0fB3A22168, %f2656;
	fma.rn.f32 	%f5653, %f2655, 0fA7C234C5, %f2657;
	abs.f32 	%f423, %f421;
	setp.ltu.f32 	%p482, %f423, 0f47CE4780;
	@%p482 bra 	$L__BB0_489;
	setp.eq.f32 	%p483, %f423, 0f7F800000;
	@%p483 bra 	$L__BB0_488;
	mov.b32 	%r843, %f421;
	shl.b32 	%r4127, %r843, 8;
	or.b32  	%r844, %r4127, -2147483648;
	mov.b64 	%rd3193, 0;
	mov.b32 	%r7446, 0;
	mov.u64 	%rd3191, __cudart_i2opi_f;
	mov.u64 	%rd3192, %rd1;
$L__BB0_484:
	.pragma "nounroll";
	ld.global.nc.u32 	%r4128, [%rd3191];
	mad.wide.u32 	%rd1890, %r4128, %r844, %rd3193;
	shr.u64 	%rd3193, %rd1890, 32;
	st.local.u32 	[%rd3192], %rd1890;
	add.s32 	%r7446, %r7446, 1;
	add.s64 	%rd3192, %rd3192, 4;
	add.s64 	%rd3191, %rd3191, 4;
	setp.ne.s32 	%p484, %r7446, 6;
	@%p484 bra 	$L__BB0_484;
	shr.u32 	%r4129, %r843, 23;
	st.local.u32 	[%rd1+24], %rd3193;
	and.b32  	%r847, %r4129, 31;
	and.b32  	%r4130, %r4129, 224;
	add.s32 	%r4131, %r4130, -128;
	shr.u32 	%r4132, %r4131, 5;
	mul.wide.u32 	%rd1891, %r4132, 4;
	sub.s64 	%rd428, %rd1, %rd1891;
	ld.local.u32 	%r7447, [%rd428+24];
	ld.local.u32 	%r7448, [%rd428+20];
	setp.eq.s32 	%p485, %r847, 0;
	@%p485 bra 	$L__BB0_487;
	shf.l.wrap.b32 	%r7447, %r7448, %r7447, %r847;
	ld.local.u32 	%r4133, [%rd428+16];
	shf.l.wrap.b32 	%r7448, %r4133, %r7448, %r847;
$L__BB0_487:
	shr.u32 	%r4134, %r7447, 30;
	shf.l.wrap.b32 	%r4135, %r7448, %r7447, 2;
	shl.b32 	%r4136, %r7448, 2;
	shr.u32 	%r4137, %r4135, 31;
	add.s32 	%r4138, %r4137, %r4134;
	neg.s32 	%r4139, %r4138;
	setp.lt.s32 	%p486, %r843, 0;
	selp.b32 	%r7449, %r4139, %r4138, %p486;
	xor.b32  	%r4140, %r4135, %r843;
	shr.s32 	%r4141, %r4135, 31;
	xor.b32  	%r4142, %r4141, %r4135;
	xor.b32  	%r4143, %r4141, %r4136;
	cvt.u64.u32 	%rd1892, %r4142;
	shl.b64 	%rd1893, %rd1892, 32;
	cvt.u64.u32 	%rd1894, %r4143;
	or.b64  	%rd1895, %rd1893, %rd1894;
	cvt.rn.f64.s64 	%fd121, %rd1895;
	mul.f64 	%fd122, %fd121, 0d3BF921FB54442D19;
	cvt.rn.f32.f64 	%f2658, %fd122;
	neg.f32 	%f2659, %f2658;
	setp.lt.s32 	%p487, %r4140, 0;
	selp.f32 	%f5653, %f2659, %f2658, %p487;
	bra.uni 	$L__BB0_489;
$L__BB0_488:
	mov.f32 	%f2660, 0f00000000;
	mul.rn.f32 	%f5653, %f421, %f2660;
	mov.b32 	%r7449, 0;
$L__BB0_489:
	add.s32 	%r4145, %r7449, 1;
	mul.rn.f32 	%f2661, %f5653, %f5653;
	and.b32  	%r4146, %r7449, 1;
	setp.eq.b32 	%p488, %r4146, 1;
	selp.f32 	%f2662, %f5653, 0f3F800000, %p488;
	fma.rn.f32 	%f2663, %f2661, %f2662, 0f00000000;
	fma.rn.f32 	%f2664, %f2661, 0f37CBAC00, 0fBAB607ED;
	selp.f32 	%f2665, 0fB94D4153, %f2664, %p488;
	selp.f32 	%f2666, 0f3C0885E4, 0f3D2AAABB, %p488;
	fma.rn.f32 	%f2667, %f2665, %f2661, %f2666;
	selp.f32 	%f2668, 0fBE2AAAA8, 0fBEFFFFFF, %p488;
	fma.rn.f32 	%f2669, %f2667, %f2661, %f2668;
	fma.rn.f32 	%f2670, %f2669, %f2663, %f2662;
	and.b32  	%r4147, %r4145, 2;
	setp.eq.s32 	%p489, %r4147, 0;
	mov.f32 	%f2671, 0f00000000;
	sub.f32 	%f2672, %f2671, %f2670;
	selp.f32 	%f2673, %f2670, %f2672, %p489;
	div.rn.f32 	%f2674, %f2673, 0f42740000;
	add.f32 	%f427, %f420, %f2674;
	mul.f32 	%f428, %f1, 0f42740000;
	mul.f32 	%f2675, %f428, 0f3F22F983;
	cvt.rni.s32.f32 	%r7453, %f2675;
	cvt.rn.f32.s32 	%f2676, %r7453;
	fma.rn.f32 	%f2677, %f2676, 0fBFC90FDA, %f428;
	fma.rn.f32 	%f2678, %f2676, 0fB3A22168, %f2677;
	fma.rn.f32 	%f5654, %f2676, 0fA7C234C5, %f2678;
	abs.f32 	%f430, %f428;
	setp.ltu.f32 	%p490, %f430, 0f47CE4780;
	@%p490 bra 	$L__BB0_497;
	setp.eq.f32 	%p491, %f430, 0f7F800000;
	@%p491 bra 	$L__BB0_496;
	mov.b32 	%r857, %f428;
	shl.b32 	%r4149, %r857, 8;
	or.b32  	%r858, %r4149, -2147483648;
	mov.b64 	%rd3196, 0;
	mov.b32 	%r7450, 0;
	mov.u64 	%rd3194, __cudart_i2opi_f;
	mov.u64 	%rd3195, %rd1;
$L__BB0_492:
	.pragma "nounroll";
	ld.global.nc.u32 	%r4150, [%rd3194];
	mad.wide.u32 	%rd1898, %r4150, %r858, %rd3196;
	shr.u64 	%rd3196, %rd1898, 32;
	st.local.u32 	[%rd3195], %rd1898;
	add.s32 	%r7450, %r7450, 1;
	add.s64 	%rd3195, %rd3195, 4;
	add.s64 	%rd3194, %rd3194, 4;
	setp.ne.s32 	%p492, %r7450, 6;
	@%p492 bra 	$L__BB0_492;
	shr.u32 	%r4151, %r857, 23;
	st.local.u32 	[%rd1+24], %rd3196;
	and.b32  	%r861, %r4151, 31;
	and.b32  	%r4152, %r4151, 224;
	add.s32 	%r4153, %r4152, -128;
	shr.u32 	%r4154, %r4153, 5;
	mul.wide.u32 	%rd1899, %r4154, 4;
	sub.s64 	%rd435, %rd1, %rd1899;
	ld.local.u32 	%r7451, [%rd435+24];
	ld.local.u32 	%r7452, [%rd435+20];
	setp.eq.s32 	%p493, %r861, 0;
	@%p493 bra 	$L__BB0_495;
	shf.l.wrap.b32 	%r7451, %r7452, %r7451, %r861;
	ld.local.u32 	%r4155, [%rd435+16];
	shf.l.wrap.b32 	%r7452, %r4155, %r7452, %r861;
$L__BB0_495:
	shr.u32 	%r4156, %r7451, 30;
	shf.l.wrap.b32 	%r4157, %r7452, %r7451, 2;
	shl.b32 	%r4158, %r7452, 2;
	shr.u32 	%r4159, %r4157, 31;
	add.s32 	%r4160, %r4159, %r4156;
	neg.s32 	%r4161, %r4160;
	setp.lt.s32 	%p494, %r857, 0;
	selp.b32 	%r7453, %r4161, %r4160, %p494;
	xor.b32  	%r4162, %r4157, %r857;
	shr.s32 	%r4163, %r4157, 31;
	xor.b32  	%r4164, %r4163, %r4157;
	xor.b32  	%r4165, %r4163, %r4158;
	cvt.u64.u32 	%rd1900, %r4164;
	shl.b64 	%rd1901, %rd1900, 32;
	cvt.u64.u32 	%rd1902, %r4165;
	or.b64  	%rd1903, %rd1901, %rd1902;
	cvt.rn.f64.s64 	%fd123, %rd1903;
	mul.f64 	%fd124, %fd123, 0d3BF921FB54442D19;
	cvt.rn.f32.f64 	%f2679, %fd124;
	neg.f32 	%f2680, %f2679;
	setp.lt.s32 	%p495, %r4162, 0;
	selp.f32 	%f5654, %f2680, %f2679, %p495;
	bra.uni 	$L__BB0_497;
$L__BB0_496:
	mov.f32 	%f2681, 0f00000000;
	mul.rn.f32 	%f5654, %f428, %f2681;
	mov.b32 	%r7453, 0;
$L__BB0_497:
	add.s32 	%r4167, %r7453, 1;
	mul.rn.f32 	%f2682, %f5654, %f5654;
	and.b32  	%r4168, %r7453, 1;
	setp.eq.b32 	%p496, %r4168, 1;
	selp.f32 	%f2683, %f5654, 0f3F800000, %p496;
	fma.rn.f32 	%f2684, %f2682, %f2683, 0f00000000;
	fma.rn.f32 	%f2685, %f2682, 0f37CBAC00, 0fBAB607ED;
	selp.f32 	%f2686, 0fB94D4153, %f2685, %p496;
	selp.f32 	%f2687, 0f3C0885E4, 0f3D2AAABB, %p496;
	fma.rn.f32 	%f2688, %f2686, %f2682, %f2687;
	selp.f32 	%f2689, 0fBE2AAAA8, 0fBEFFFFFF, %p496;
	fma.rn.f32 	%f2690, %f2688, %f2682, %f2689;
	fma.rn.f32 	%f2691, %f2690, %f2684, %f2683;
	and.b32  	%r4169, %r4167, 2;
	setp.eq.s32 	%p497, %r4169, 0;
	mov.f32 	%f2692, 0f00000000;
	sub.f32 	%f2693, %f2692, %f2691;
	selp.f32 	%f2694, %f2691, %f2693, %p497;
	div.rn.f32 	%f2695, %f2694, 0f42780000;
	add.f32 	%f434, %f427, %f2695;
	mul.f32 	%f435, %f1, 0f42780000;
	mul.f32 	%f2696, %f435, 0f3F22F983;
	cvt.rni.s32.f32 	%r7457, %f2696;
	cvt.rn.f32.s32 	%f2697, %r7457;
	fma.rn.f32 	%f2698, %f2697, 0fBFC90FDA, %f435;
	fma.rn.f32 	%f2699, %f2697, 0fB3A22168, %f2698;
	fma.rn.f32 	%f5655, %f2697, 0fA7C234C5, %f2699;
	abs.f32 	%f437, %f435;
	setp.ltu.f32 	%p498, %f437, 0f47CE4780;
	@%p498 bra 	$L__BB0_505;
	setp.eq.f32 	%p499, %f437, 0f7F800000;
	@%p499 bra 	$L__BB0_504;
	mov.b32 	%r871, %f435;
	shl.b32 	%r4171, %r871, 8;
	or.b32  	%r872, %r4171, -2147483648;
	mov.b64 	%rd3199, 0;
	mov.b32 	%r7454, 0;
	mov.u64 	%rd3197, __cudart_i2opi_f;
	mov.u64 	%rd3198, %rd1;
$L__BB0_500:
	.pragma "nounroll";
	ld.global.nc.u32 	%r4172, [%rd3197];
	mad.wide.u32 	%rd1906, %r4172, %r872, %rd3199;
	shr.u64 	%rd3199, %rd1906, 32;
	st.local.u32 	[%rd3198], %rd1906;
	add.s32 	%r7454, %r7454, 1;
	add.s64 	%rd3198, %rd3198, 4;
	add.s64 	%rd3197, %rd3197, 4;
	setp.ne.s32 	%p500, %r7454, 6;
	@%p500 bra 	$L__BB0_500;
	shr.u32 	%r4173, %r871, 23;
	st.local.u32 	[%rd1+24], %rd3199;
	and.b32  	%r875, %r4173, 31;
	and.b32  	%r4174, %r4173, 224;
	add.s32 	%r4175, %r4174, -128;
	shr.u32 	%r4176, %r4175, 5;
	mul.wide.u32 	%rd1907, %r4176, 4;
	sub.s64 	%rd442, %rd1, %rd1907;
	ld.local.u32 	%r7455, [%rd442+24];
	ld.local.u32 	%r7456, [%rd442+20];
	setp.eq.s32 	%p501, %r875, 0;
	@%p501 bra 	$L__BB0_503;
	shf.l.wrap.b32 	%r7455, %r7456, %r7455, %r875;
	ld.local.u32 	%r4177, [%rd442+16];
	shf.l.wrap.b32 	%r7456, %r4177, %r7456, %r875;
$L__BB0_503:
	shr.u32 	%r4178, %r7455, 30;
	shf.l.wrap.b32 	%r4179, %r7456, %r7455, 2;
	shl.b32 	%r4180, %r7456, 2;
	shr.u32 	%r4181, %r4179, 31;
	add.s32 	%r4182, %r4181, %r4178;
	neg.s32 	%r4183, %r4182;
	setp.lt.s32 	%p502, %r871, 0;
	selp.b32 	%r7457, %r4183, %r4182, %p502;
	xor.b32  	%r4184, %r4179, %r871;
	shr.s32 	%r4185, %r4179, 31;
	xor.b32  	%r4186, %r4185, %r4179;
	xor.b32  	%r4187, %r4185, %r4180;
	cvt.u64.u32 	%rd1908, %r4186;
	shl.b64 	%rd1909, %rd1908, 32;
	cvt.u64.u32 	%rd1910, %r4187;
	or.b64  	%rd1911, %rd1909, %rd1910;
	cvt.rn.f64.s64 	%fd125, %rd1911;
	mul.f64 	%fd126, %fd125, 0d3BF921FB54442D19;
	cvt.rn.f32.f64 	%f2700, %fd126;
	neg.f32 	%f2701, %f2700;
	setp.lt.s32 	%p503, %r4184, 0;
	selp.f32 	%f5655, %f2701, %f2700, %p503;
	bra.uni 	$L__BB0_505;
$L__BB0_504:
	mov.f32 	%f2702, 0f00000000;
	mul.rn.f32 	%f5655, %f435, %f2702;
	mov.b32 	%r7457, 0;
$L__BB0_505:
	add.s32 	%r4189, %r7457, 1;
	mul.rn.f32 	%f2703, %f5655, %f5655;
	and.b32  	%r4190, %r7457, 1;
	setp.eq.b32 	%p504, %r4190, 1;
	selp.f32 	%f2704, %f5655, 0f3F800000, %p504;
	fma.rn.f32 	%f2705, %f2703, %f2704, 0f00000000;
	fma.rn.f32 	%f2706, %f2703, 0f37CBAC00, 0fBAB607ED;
	selp.f32 	%f2707, 0fB94D4153, %f2706, %p504;
	selp.f32 	%f2708, 0f3C0885E4, 0f3D2AAABB, %p504;
	fma.rn.f32 	%f2709, %f2707, %f2703, %f2708;
	selp.f32 	%f2710, 0fBE2AAAA8, 0fBEFFFFFF, %p504;
	fma.rn.f32 	%f2711, %f2709, %f2703, %f2710;
	fma.rn.f32 	%f2712, %f2711, %f2705, %f2704;
	and.b32  	%r4191, %r4189, 2;
	setp.eq.s32 	%p505, %r4191, 0;
	mov.f32 	%f2713, 0f00000000;
	sub.f32 	%f2714, %f2713, %f2712;
	selp.f32 	%f2715, %f2712, %f2714, %p505;
	div.rn.f32 	%f2716, %f2715, 0f427C0000;
	add.f32 	%f441, %f434, %f2716;
	mul.f32 	%f442, %f1, 0f427C0000;
	mul.f32 	%f2717, %f442, 0f3F22F983;
	cvt.rni.s32.f32 	%r7461, %f2717;
	cvt.rn.f32.s32 	%f2718, %r7461;
	fma.rn.f32 	%f2719, %f2718, 0fBFC90FDA, %f442;
	fma.rn.f32 	%f2720, %f2718, 0fB3A22168, %f2719;
	fma.rn.f32 	%f5656, %f2718, 0fA7C234C5, %f2720;
	abs.f32 	%f444, %f442;
	setp.ltu.f32 	%p506, %f444, 0f47CE4780;
	@%p506 bra 	$L__BB0_513;
	setp.eq.f32 	%p507, %f444, 0f7F800000;
	@%p507 bra 	$L__BB0_512;
	mov.b32 	%r885, %f442;
	shl.b32 	%r4193, %r885, 8;
	or.b32  	%r886, %r4193, -2147483648;
	mov.b64 	%rd3202, 0;
	mov.b32 	%r7458, 0;
	mov.u64 	%rd3200, __cudart_i2opi_f;
	mov.u64 	%rd3201, %rd1;
$L__BB0_508:
	.pragma "nounroll";
	ld.global.nc.u32 	%r4194, [%rd3200];
	mad.wide.u32 	%rd1914, %r4194, %r886, %rd3202;
	shr.u64 	%rd3202, %rd1914, 32;
	st.local.u32 	[%rd3201], %rd1914;
	add.s32 	%r7458, %r7458, 1;
	add.s64 	%rd3201, %rd3201, 4;
	add.s64 	%rd3200, %rd3200, 4;
	setp.ne.s32 	%p508, %r7458, 6;
	@%p508 bra 	$L__BB0_508;
	shr.u32 	%r4195, %r885, 23;
	st.local.u32 	[%rd1+24], %rd3202;
	and.b32  	%r889, %r4195, 31;
	and.b32  	%r4196, %r4195, 224;
	add.s32 	%r4197, %r4196, -128;
	shr.u32 	%r4198, %r4197, 5;
	mul.wide.u32 	%rd1915, %r4198, 4;
	sub.s64 	%rd449, %rd1, %rd1915;
	ld.local.u32 	%r7459, [%rd449+24];
	ld.local.u32 	%r7460, [%rd449+20];
	setp.eq.s32 	%p509, %r889, 0;
	@%p509 bra 	$L__BB0_511;
	shf.l.wrap.b32 	%r7459, %r7460, %r7459, %r889;
	ld.local.u32 	%r4199, [%rd449+16];
	shf.l.wrap.b32 	%r7460, %r4199, %r7460, %r889;
$L__BB0_511:
	shr.u32 	%r4200, %r7459, 30;
	shf.l.wrap.b32 	%r4201, %r7460, %r7459, 2;
	shl.b32 	%r4202, %r7460, 2;
	shr.u32 	%r4203, %r4201, 31;
	add.s32 	%r4204, %r4203, %r4200;
	neg.s32 	%r4205, %r4204;
	setp.lt.s32 	%p510, %r885, 0;
	selp.b32 	%r7461, %r4205, %r4204, %p510;
	xor.b32  	%r4206, %r4201, %r885;
	shr.s32 	%r4207, %r4201, 31;
	xor.b32  	%r4208, %r4207, %r4201;
	xor.b32  	%r4209, %r4207, %r4202;
	cvt.u64.u32 	%rd1916, %r4208;
	shl.b64 	%rd1917, %rd1916, 32;
	cvt.u64.u32 	%rd1918, %r4209;
	or.b64  	%rd1919, %rd1917, %rd1918;
	cvt.rn.f64.s64 	%fd127, %rd1919;
	mul.f64 	%fd128, %fd127, 0d3BF921FB54442D19;
	cvt.rn.f32.f64 	%f2721, %fd128;
	neg.f32 	%f2722, %f2721;
	setp.lt.s32 	%p511, %r4206, 0;
	selp.f32 	%f5656, %f2722, %f2721, %p511;
	bra.uni 	$L__BB0_513;
$L__BB0_512:
	mov.f32 	%f2723, 0f00000000;
	mul.rn.f32 	%f5656, %f442, %f2723;
	mov.b32 	%r7461, 0;
$L__BB0_513:
	add.s32 	%r4211, %r7461, 1;
	mul.rn.f32 	%f2724, %f5656, %f5656;
	and.b32  	%r4212, %r7461, 1;
	setp.eq.b32 	%p512, %r4212, 1;
	selp.f32 	%f2725, %f5656, 0f3F800000, %p512;
	fma.rn.f32 	%f2726, %f2724, %f2725, 0f00000000;
	fma.rn.f32 	%f2727, %f2724, 0f37CBAC00, 0fBAB607ED;
	selp.f32 	%f2728, 0fB94D4153, %f2727, %p512;
	selp.f32 	%f2729, 0f3C0885E4, 0f3D2AAABB, %p512;
	fma.rn.f32 	%f2730, %f2728, %f2724, %f2729;
	selp.f32 	%f2731, 0fBE2AAAA8, 0fBEFFFFFF, %p512;
	fma.rn.f32 	%f2732, %f2730, %f2724, %f2731;
	fma.rn.f32 	%f2733, %f2732, %f2726, %f2725;
	and.b32  	%r4213, %r4211, 2;
	setp.eq.s32 	%p513, %r4213, 0;
	mov.f32 	%f2734, 0f00000000;
	sub.f32 	%f2735, %f2734, %f2733;
	selp.f32 	%f2736, %f2733, %f2735, %p513;
	fma.rn.f32 	%f448, %f2736, 0f3C800000, %f441;
	mul.f32 	%f449, %f1, 0f42800000;
	mul.f32 	%f2737, %f449, 0f3F22F983;
	cvt.rni.s32.f32 	%r7465, %f2737;
	cvt.rn.f32.s32 	%f2738, %r7465;
	fma.rn.f32 	%f2739, %f2738, 0fBFC90FDA, %f449;
	fma.rn.f32 	%f2740, %f2738, 0fB3A22168, %f2739;
	fma.rn.f32 	%f5657, %f2738, 0fA7C234C5, %f2740;
	abs.f32 	%f451, %f449;
	setp.ltu.f32 	%p514, %f451, 0f47CE4780;
	@%p514 bra 	$L__BB0_521;
	setp.eq.f32 	%p515, %f451, 0f7F800000;
	@%p515 bra 	$L__BB0_520;
	mov.b32 	%r899, %f449;
	shl.b32 	%r4215, %r899, 8;
	or.b32  	%r900, %r4215, -2147483648;
	mov.b64 	%rd3205, 0;
	mov.b32 	%r7462, 0;
	mov.u64 	%rd3203, __cudart_i2opi_f;
	mov.u64 	%rd3204, %rd1;
$L__BB0_516:
	.pragma "nounroll";
	ld.global.nc.u32 	%r4216, [%rd3203];
	mad.wide.u32 	%rd1922, %r4216, %r900, %rd3205;
	shr.u64 	%rd3205, %rd1922, 32;
	st.local.u32 	[%rd3204], %rd1922;
	add.s32 	%r7462, %r7462, 1;
	add.s64 	%rd3204, %rd3204, 4;
	add.s64 	%rd3203, %rd3203, 4;
	setp.ne.s32 	%p516, %r7462, 6;
	@%p516 bra 	$L__BB0_516;
	shr.u32 	%r4217, %r899, 23;
	st.local.u32 	[%rd1+24], %rd3205;
	and.b32  	%r903, %r4217, 31;
	and.b32  	%r4218, %r4217, 224;
	add.s32 	%r4219, %r4218, -128;
	shr.u32 	%r4220, %r4219, 5;
	mul.wide.u32 	%rd1923, %r4220, 4;
	sub.s64 	%rd456, %rd1, %rd1923;
	ld.local.u32 	%r7463, [%rd456+24];
	ld.local.u32 	%r7464, [%rd456+20];
	setp.eq.s32 	%p517, %r903, 0;
	@%p517 bra 	$L__BB0_519;
	shf.l.wrap.b32 	%r7463, %r7464, %r7463, %r903;
	ld.local.u32 	%r4221, [%rd456+16];
	shf.l.wrap.b32 	%r7464, %r4221, %r7464, %r903;
$L__BB0_519:
	shr.u32 	%r4222, %r7463, 30;
	shf.l.wrap.b32 	%r4223, %r7464, %r7463, 2;
	shl.b32 	%r4224, %r7464, 2;
	shr.u32 	%r4225, %r4223, 31;
	add.s32 	%r4226, %r4225, %r4222;
	neg.s32 	%r4227, %r4226;
	setp.lt.s32 	%p518, %r899, 0;
	selp.b32 	%r7465, %r4227, %r4226, %p518;
	xor.b32  	%r4228, %r4223, %r899;
	shr.s32 	%r4229, %r4223, 31;
	xor.b32  	%r4230, %r4229, %r4223;
	xor.b32  	%r4231, %r4229, %r4224;
	cvt.u64.u32 	%rd1924, %r4230;
	shl.b64 	%rd1925, %rd1924, 32;
	cvt.u64.u32 	%rd1926, %r4231;
	or.b64  	%rd1927, %rd1925, %rd1926;
	cvt.rn.f64.s64 	%fd129, %rd1927;
	mul.f64 	%fd130, %fd129, 0d3BF921FB54442D19;
	cvt.rn.f32.f64 	%f2741, %fd130;
	neg.f32 	%f2742, %f2741;
	setp.lt.s32 	%p519, %r4228, 0;
	selp.f32 	%f5657, %f2742, %f2741, %p519;
	bra.uni 	$L__BB0_521;
$L__BB0_520:
	mov.f32 	%f2743, 0f00000000;
	mul.rn.f32 	%f5657, %f449, %f2743;
	mov.b32 	%r7465, 0;
$L__BB0_521:
	add.s32 	%r4233, %r7465, 1;
	mul.rn.f32 	%f2744, %f5657, %f5657;
	and.b32  	%r4234, %r7465, 1;
	setp.eq.b32 	%p520, %r4234, 1;
	selp.f32 	%f2745, %f5657, 0f3F800000, %p520;
	fma.rn.f32 	%f2746, %f2744, %f2745, 0f00000000;
	fma.rn.f32 	%f2747, %f2744, 0f37CBAC00, 0fBAB607ED;
	selp.f32 	%f2748, 0fB94D4153, %f2747, %p520;
	selp.f32 	%f2749, 0f3C0885E4, 0f3D2AAABB, %p520;
	fma.rn.f32 	%f2750, %f2748, %f2744, %f2749;
	selp.f32 	%f2751, 0fBE2AAAA8, 0fBEFFFFFF, %p520;
	fma.rn.f32 	%f2752, %f2750, %f2744, %f2751;
	fma.rn.f32 	%f2753, %f2752, %f2746, %f2745;
	and.b32  	%r4235, %r4233, 2;
	setp.eq.s32 	%p521, %r4235, 0;
	mov.f32 	%f2754, 0f00000000;
	sub.f32 	%f2755, %f2754, %f2753;
	selp.f32 	%f2756, %f2753, %f2755, %p521;
	div.rn.f32 	%f2757, %f2756, 0f42820000;
	add.f32 	%f455, %f448, %f2757;
	mul.f32 	%f456, %f1, 0f42820000;
	mul.f32 	%f2758, %f456, 0f3F22F983;
	cvt.rni.s32.f32 	%r7469, %f2758;
	cvt.rn.f32.s32 	%f2759, %r7469;
	fma.rn.f32 	%f2760, %f2759, 0fBFC90FDA, %f456;
	fma.rn.f32 	%f2761, %f2759, 0fB3A22168, %f2760;
	fma.rn.f32 	%f5658, %f2759, 0fA7C234C5, %f2761;
	abs.f32 	%f458, %f456;
	setp.ltu.f32 	%p522, %f458, 0f47CE4780;
	@%p522 bra 	$L__BB0_529;
	setp.eq.f32 	%p523, %f458, 0f7F800000;
	@%p523 bra 	$L__BB0_528;
	mov.b32 	%r913, %f456;
	shl.b32 	%r4237, %r913, 8;
	or.b32  	%r914, %r4237, -2147483648;
	mov.b64 	%rd3208, 0;
	mov.b32 	%r7466, 0;
	mov.u64 	%rd3206, __cudart_i2opi_f;
	mov.u64 	%rd3207, %rd1;
$L__BB0_524:
	.pragma "nounroll";
	ld.global.nc.u32 	%r4238, [%rd3206];
	mad.wide.u32 	%rd1930, %r4238, %r914, %rd3208;
	shr.u64 	%rd3208, %rd1930, 32;
	st.local.u32 	[%rd3207], %rd1930;
	add.s32 	%r7466, %r7466, 1;
	add.s64 	%rd3207, %rd3207, 4;
	add.s64 	%rd3206, %rd3206, 4;
	setp.ne.s32 	%p524, %r7466, 6;
	@%p524 bra 	$L__BB0_524;
	shr.u32 	%r4239, %r913, 23;
	st.local.u32 	[%rd1+24], %rd3208;
	and.b32  	%r917, %r4239, 31;
	and.b32  	%r4240, %r4239, 224;
	add.s32 	%r4241, %r4240, -128;
	shr.u32 	%r4242, %r4241, 5;
	mul.wide.u32 	%rd1931, %r4242, 4;
	sub.s64 	%rd463, %rd1, %rd1931;
	ld.local.u32 	%r7467, [%rd463+24];
	ld.local.u32 	%r7468, [%rd463+20];
	setp.eq.s32 	%p525, %r917, 0;
	@%p525 bra 	$L__BB0_527;
	shf.l.wrap.b32 	%r7467, %r7468, %r7467, %r917;
	ld.local.u32 	%r4243, [%rd463+16];
	shf.l.wrap.b32 	%r7468, %r4243, %r7468, %r917;
$L__BB0_527:
	shr.u32 	%r4244, %r7467, 30;
	shf.l.wrap.b32 	%r4245, %r7468, %r7467, 2;
	shl.b32 	%r4246, %r7468, 2;
	shr.u32 	%r4247, %r4245, 31;
	add.s32 	%r4248, %r4247, %r4244;
	neg.s32 	%r4249, %r4248;
	setp.lt.s32 	%p526, %r913, 0;
	selp.b32 	%r7469, %r4249, %r4248, %p526;
	xor.b32  	%r4250, %r4245, %r913;
	shr.s32 	%r4251, %r4245, 31;
	xor.b32  	%r4252, %r4251, %r4245;
	xor.b32  	%r4253, %r4251, %r4246;
	cvt.u64.u32 	%rd1932, %r4252;
	shl.b64 	%rd1933, %rd1932, 32;
	cvt.u64.u32 	%rd1934, %r4253;
	or.b64  	%rd1935, %rd1933, %rd1934;
	cvt.rn.f64.s64 	%fd131, %rd1935;
	mul.f64 	%fd132, %fd131, 0d3BF921FB54442D19;
	cvt.rn.f32.f64 	%f2762, %fd132;
	neg.f32 	%f2763, %f2762;
	setp.lt.s32 	%p527, %r4250, 0;
	selp.f32 	%f5658, %f2763, %f2762, %p527;
	bra.uni 	$L__BB0_529;
$L__BB0_528:
	mov.f32 	%f2764, 0f00000000;
	mul.rn.f32 	%f5658, %f456, %f2764;
	mov.b32 	%r7469, 0;
$L__BB0_529:
	add.s32 	%r4255, %r7469, 1;
	mul.rn.f32 	%f2765, %f5658, %f5658;
	and.b32  	%r4256, %r7469, 1;
	setp.eq.b32 	%p528, %r4256, 1;
	selp.f32 	%f2766, %f5658, 0f3F800000, %p528;
	fma.rn.f32 	%f2767, %f2765, %f2766, 0f00000000;
	fma.rn.f32 	%f2768, %f2765, 0f37CBAC00, 0fBAB607ED;
	selp.f32 	%f2769, 0fB94D4153, %f2768, %p528;
	selp.f32 	%f2770, 0f3C0885E4, 0f3D2AAABB, %p528;
	fma.rn.f32 	%f2771, %f2769, %f2765, %f2770;
	selp.f32 	%f2772, 0fBE2AAAA8, 0fBEFFFFFF, %p528;
	fma.rn.f32 	%f2773, %f2771, %f2765, %f2772;
	fma.rn.f32 	%f2774, %f2773, %f2767, %f2766;
	and.b32  	%r4257, %r4255, 2;
	setp.eq.s32 	%p529, %r4257, 0;
	mov.f32 	%f2775, 0f00000000;
	sub.f32 	%f2776, %f2775, %f2774;
	selp.f32 	%f2777, %f2774, %f2776, %p529;
	div.rn.f32 	%f2778, %f2777, 0f42840000;
	add.f32 	%f462, %f455, %f2778;
	mul.f32 	%f463, %f1, 0f42840000;
	mul.f32 	%f2779, %f463, 0f3F22F983;
	cvt.rni.s32.f32 	%r7473, %f2779;
	cvt.rn.f32.s32 	%f2780, %r7473;
	fma.rn.f32 	%f2781, %f2780, 0fBFC90FDA, %f463;
	fma.rn.f32 	%f2782, %f2780, 0fB3A22168, %f2781;
	fma.rn.f32 	%f5659, %f2780, 0fA7C234C5, %f2782;
	abs.f32 	%f465, %f463;
	setp.ltu.f32 	%p530, %f465, 0f47CE4780;
	@%p530 bra 	$L__BB0_537;
	setp.eq.f32 	%p531, %f465, 0f7F800000;
	@%p531 bra 	$L__BB0_536;
	mov.b32 	%r927, %f463;
	shl.b32 	%r4259, %r927, 8;
	or.b32  	%r928, %r4259, -2147483648;
	mov.b64 	%rd3211, 0;
	mov.b32 	%r7470, 0;
	mov.u64 	%rd3209, __cudart_i2opi_f;
	mov.u64 	%rd3210, %rd1;
$L__BB0_532:
	.pragma "nounroll";
	ld.global.nc.u32 	%r4260, [%rd3209];
	mad.wide.u32 	%rd1938, %r4260, %r928, %rd3211;
	shr.u64 	%rd3211, %rd1938, 32;
	st.local.u32 	[%rd3210], %rd1938;
	add.s32 	%r7470, %r7470, 1;
	add.s64 	%rd3210, %rd3210, 4;
	add.s64 	%rd3209, %rd3209, 4;
	setp.ne.s32 	%p532, %r7470, 6;
	@%p532 bra 	$L__BB0_532;
	shr.u32 	%r4261, %r927, 23;
	st.local.u32 	[%rd1+24], %rd3211;
	and.b32  	%r931, %r4261, 31;
	and.b32  	%r4262, %r4261, 224;
	add.s32 	%r4263, %r4262, -128;
	shr.u32 	%r4264, %r4263, 5;
	mul.wide.u32 	%rd1939, %r4264, 4;
	sub.s64 	%rd470, %rd1, %rd1939;
	ld.local.u32 	%r7471, [%rd470+24];
	ld.local.u32 	%r7472, [%rd470+20];
	setp.eq.s32 	%p533, %r931, 0;
	@%p533 bra 	$L__BB0_535;
	shf.l.wrap.b32 	%r7471, %r7472, %r7471, %r931;
	ld.local.u32 	%r4265, [%rd470+16];
	shf.l.wrap.b32 	%r7472, %r4265, %r7472, %r931;
$L__BB0_535:
	shr.u32 	%r4266, %r7471, 30;
	shf.l.wrap.b32 	%r4267, %r7472, %r7471, 2;
	shl.b32 	%r4268, %r7472, 2;
	shr.u32 	%r4269, %r4267, 31;
	add.s32 	%r4270, %r4269, %r4266;
	neg.s32 	%r4271, %r4270;
	setp.lt.s32 	%p534, %r927, 0;
	selp.b32 	%r7473, %r4271, %r4270, %p534;
	xor.b32  	%r4272, %r4267, %r927;
	shr.s32 	%r4273, %r4267, 31;
	xor.b32  	%r4274, %r4273, %r4267;
	xor.b32  	%r4275, %r4273, %r4268;
	cvt.u64.u32 	%rd1940, %r4274;
	shl.b64 	%rd1941, %rd1940, 32;
	cvt.u64.u32 	%rd1942, %r4275;
	or.b64  	%rd1943, %rd1941, %rd1942;
	cvt.rn.f64.s64 	%fd133, %rd1943;
	mul.f64 	%fd134, %fd133, 0d3BF921FB54442D19;
	cvt.rn.f32.f64 	%f2783, %fd134;
	neg.f32 	%f2784, %f2783;
	setp.lt.s32 	%p535, %r4272, 0;
	selp.f32 	%f5659, %f2784, %f2783, %p535;
	bra.uni 	$L__BB0_537;
$L__BB0_536:
	mov.f32 	%f2785, 0f00000000;
	mul.rn.f32 	%f5659, %f463, %f2785;
	mov.b32 	%r7473, 0;
$L__BB0_537:
	add.s32 	%r4277, %r7473, 1;
	mul.rn.f32 	%f2786, %f5659, %f5659;
	and.b32  	%r4278, %r7473, 1;
	setp.eq.b32 	%p536, %r4278, 1;
	selp.f32 	%f2787, %f5659, 0f3F800000, %p536;
	fma.rn.f32 	%f2788, %f2786, %f2787, 0f00000000;
	fma.rn.f32 	%f2789, %f2786, 0f37CBAC00, 0fBAB607ED;
	selp.f32 	%f2790, 0fB94D4153, %f2789, %p536;
	selp.f32 	%f2791, 0f3C0885E4, 0f3D2AAABB, %p536;
	fma.rn.f32 	%f2792, %f2790, %f2786, %f2791;
	selp.f32 	%f2793, 0fBE2AAAA8, 0fBEFFFFFF, %p536;
	fma.rn.f32 	%f2794, %f2792, %f2786, %f2793;
	fma.rn.f32 	%f2795, %f2794, %f2788, %f2787;
	and.b32  	%r4279, %r4277, 2;
	setp.eq.s32 	%p537, %r4279, 0;
	mov.f32 	%f2796, 0f00000000;
	sub.f32 	%f2797, %f2796, %f2795;
	selp.f32 	%f2798, %f2795, %f2797, %p537;
	div.rn.f32 	%f2799, %f2798, 0f42860000;
	add.f32 	%f469, %f462, %f2799;
	mul.f32 	%f470, %f1, 0f42860000;
	mul.f32 	%f2800, %f470, 0f3F22F983;
	cvt.rni.s32.f32 	%r7477, %f2800;
	cvt.rn.f32.s32 	%f2801, %r7477;
	fma.rn.f32 	%f2802, %f2801, 0fBFC90FDA, %f470;
	fma.rn.f32 	%f2803, %f2801, 0fB3A22168, %f2802;
	fma.rn.f32 	%f5660, %f2801, 0fA7C234C5, %f2803;
	abs.f32 	%f472, %f470;
	setp.ltu.f32 	%p538, %f472, 0f47CE4780;
	@%p538 bra 	$L__BB0_545;
	setp.eq.f32 	%p539, %f472, 0f7F800000;
	@%p539 bra 	$L__BB0_544;
	mov.b32 	%r941, %f470;
	shl.b32 	%r4281, %r941, 8;
	or.b32  	%r942, %r4281, -2147483648;
	mov.b64 	%rd3214, 0;
	mov.b32 	%r7474, 0;
	mov.u64 	%rd3212, __cudart_i2opi_f;
	mov.u64 	%rd3213, %rd1;
$L__BB0_540:
	.pragma "nounroll";
	ld.global.nc.u32 	%r4282, [%rd3212];
	mad.wide.u32 	%rd1946, %r4282, %r942, %rd3214;
	shr.u64 	%rd3214, %rd1946, 32;
	st.local.u32 	[%rd3213], %rd1946;
	add.s32 	%r7474, %r7474, 1;
	add.s64 	%rd3213, %rd3213, 4;
	add.s64 	%rd3212, %rd3212, 4;
	setp.ne.s32 	%p540, %r7474, 6;
	@%p540 bra 	$L__BB0_540;
	shr.u32 	%r4283, %r941, 23;
	st.local.u32 	[%rd1+24], %rd3214;
	and.b32  	%r945, %r4283, 31;
	and.b32  	%r4284, %r4283, 224;
	add.s32 	%r4285, %r4284, -128;
	shr.u32 	%r4286, %r4285, 5;
	mul.wide.u32 	%rd1947, %r4286, 4;
	sub.s64 	%rd477, %rd1, %rd1947;
	ld.local.u32 	%r7475, [%rd477+24];
	ld.local.u32 	%r7476, [%rd477+20];
	setp.eq.s32 	%p541, %r945, 0;
	@%p541 bra 	$L__BB0_543;
	shf.l.wrap.b32 	%r7475, %r7476, %r7475, %r945;
	ld.local.u32 	%r4287, [%rd477+16];
	shf.l.wrap.b32 	%r7476, %r4287, %r7476, %r945;
$L__BB0_543:
	shr.u32 	%r4288, %r7475, 30;
	shf.l.wrap.b32 	%r4289, %r7476, %r7475, 2;
	shl.b32 	%r4290, %r7476, 2;
	shr.u32 	%r4291, %r4289, 31;
	add.s32 	%r4292, %r4291, %r4288;
	neg.s32 	%r4293, %r4292;
	setp.lt.s32 	%p542, %r941, 0;
	selp.b32 	%r7477, %r4293, %r4292, %p542;
	xor.b32  	%r4294, %r4289, %r941;
	shr.s32 	%r4295, %r4289, 31;
	xor.b32  	%r4296, %r4295, %r4289;
	xor.b32  	%r4297, %r4295, %r4290;
	cvt.u64.u32 	%rd1948, %r4296;
	shl.b64 	%rd1949, %rd1948, 32;
	cvt.u64.u32 	%rd1950, %r4297;
	or.b64  	%rd1951, %rd1949, %rd1950;
	cvt.rn.f64.s64 	%fd135, %rd1951;
	mul.f64 	%fd136, %fd135, 0d3BF921FB54442D19;
	cvt.rn.f32.f64 	%f2804, %fd136;
	neg.f32 	%f2805, %f2804;
	setp.lt.s32 	%p543, %r4294, 0;
	selp.f32 	%f5660, %f2805, %f2804, %p543;
	bra.uni 	$L__BB0_545;
$L__BB0_544:
	mov.f32 	%f2806, 0f00000000;
	mul.rn.f32 	%f5660, %f470, %f2806;
	mov.b32 	%r7477, 0;
$L__BB0_545:
	add.s32 	%r4299, %r7477, 1;
	mul.rn.f32 	%f2807, %f5660, %f5660;
	and.b32  	%r4300, %r7477, 1;
	setp.eq.b32 	%p544, %r4300, 1;
	selp.f32 	%f2808, %f5660, 0f3F800000, %p544;
	fma.rn.f32 	%f2809, %f2807, %f2808, 0f00000000;
	fma.rn.f32 	%f2810, %f2807, 0f37CBAC00, 0fBAB607ED;
	selp.f32 	%f2811, 0fB94D4153, %f2810, %p544;
	selp.f32 	%f2812, 0f3C0885E4, 0f3D2AAABB, %p544;
	fma.rn.f32 	%f2813, %f2811, %f2807, %f2812;
	selp.f32 	%f2814, 0fBE2AAAA8, 0fBEFFFFFF, %p544;
	fma.rn.f32 	%f2815, %f2813, %f2807, %f2814;
	fma.rn.f32 	%f2816, %f2815, %f2809, %f2808;
	and.b32  	%r4301, %r4299, 2;
	setp.eq.s32 	%p545, %r4301, 0;
	mov.f32 	%f2817, 0f00000000;
	sub.f32 	%f2818, %f2817, %f2816;
	selp.f32 	%f2819, %f2816, %f2818, %p545;
	div.rn.f32 	%f2820, %f2819, 0f42880000;
	add.f32 	%f476, %f469, %f2820;
	mul.f32 	%f477, %f1, 0f42880000;
	mul.f32 	%f2821, %f477, 0f3F22F983;
	cvt.rni.s32.f32 	%r7481, %f2821;
	cvt.rn.f32.s32 	%f2822, %r7481;
	fma.rn.f32 	%f2823, %f2822, 0fBFC90FDA, %f477;
	fma.rn.f32 	%f2824, %f2822, 0fB3A22168, %f2823;
	fma.rn.f32 	%f5661, %f2822, 0fA7C234C5, %f2824;
	abs.f32 	%f479, %f477;
	setp.ltu.f32 	%p546, %f479, 0f47CE4780;
	@%p546 bra 	$L__BB0_553;
	setp.eq.f32 	%p547, %f479, 0f7F800000;
	@%p547 bra 	$L__BB0_552;
	mov.b32 	%r955, %f477;
	shl.b32 	%r4303, %r955, 8;
	or.b32  	%r956, %r4303, -2147483648;
	mov.b64 	%rd3217, 0;
	mov.b32 	%r7478, 0;
	mov.u64 	%rd3215, __cudart_i2opi_f;
	mov.u64 	%rd3216, %rd1;
$L__BB0_548:
	.pragma "nounroll";
	ld.global.nc.u32 	%r4304, [%rd3215];
	mad.wide.u32 	%rd1954, %r4304, %r956, %rd3217;
	shr.u64 	%rd3217, %rd1954, 32;
	st.local.u32 	[%rd3216], %rd1954;
	add.s32 	%r7478, %r7478, 1;
	add.s64 	%rd3216, %rd3216, 4;
	add.s64 	%rd3215, %rd3215, 4;
	setp.ne.s32 	%p548, %r7478, 6;
	@%p548 bra 	$L__BB0_548;
	shr.u32 	%r4305, %r955, 23;
	st.local.u32 	[%rd1+24], %rd3217;
	and.b32  	%r959, %r4305, 31;
	and.b32  	%r4306, %r4305, 224;
	add.s32 	%r4307, %r4306, -128;
	shr.u32 	%r4308, %r4307, 5;
	mul.wide.u32 	%rd1955, %r4308, 4;
	sub.s64 	%rd484, %rd1, %rd1955;
	ld.local.u32 	%r7479, [%rd484+24];
	ld.local.u32 	%r7480, [%rd484+20];
	setp.eq.s32 	%p549, %r959, 0;
	@%p549 bra 	$L__BB0_551;
	shf.l.wrap.b32 	%r7479, %r7480, %r7479, %r959;
	ld.local.u32 	%r4309, [%rd484+16];
	shf.l.wrap.b32 	%r7480, %r4309, %r7480, %r959;
$L__BB0_551:
	shr.u32 	%r4310, %r7479, 30;
	shf.l.wrap.b32 	%r4311, %r7480, %r7479, 2;
	shl.b32 	%r4312, %r7480, 2;
	shr.u32 	%r4313, %r4311, 31;
	add.s32 	%r4314, %r4313, %r4310;
	neg.s32 	%r4315, %r4314;
	setp.lt.s32 	%p550, %r955, 0;
	selp.b32 	%r7481, %r4315, %r4314, %p550;
	xor.b32  	%r4316, %r4311, %r955;
	shr.s32 	%r4317, %r4311, 31;
	xor.b32  	%r4318, %r4317, %r4311;
	xor.b32  	%r4319, %r4317, %r4312;
	cvt.u64.u32 	%rd1956, %r4318;
	shl.b64 	%rd1957, %rd1956, 32;
	cvt.u64.u32 	%rd1958, %r4319;
	or.b64  	%rd1959, %rd1957, %rd1958;
	cvt.rn.f64.s64 	%fd137, %rd1959;
	mul.f64 	%fd138, %fd137, 0d3BF921FB54442D19;
	cvt.rn.f32.f64 	%f2825, %fd138;
	neg.f32 	%f2826, %f2825;
	setp.lt.s32 	%p551, %r4316, 0;
	selp.f32 	%f5661, %f2826, %f2825, %p551;
	bra.uni 	$L__BB0_553;
$L__BB0_552:
	mov.f32 	%f2827, 0f00000000;
	mul.rn.f32 	%f5661, %f477, %f2827;
	mov.b32 	%r7481, 0;
$L__BB0_553:
	add.s32 	%r4321, %r7481, 1;
	mul.rn.f32 	%f2828, %f5661, %f5661;
	and.b32  	%r4322, %r7481, 1;
	setp.eq.b32 	%p552, %r4322, 1;
	selp.f32 	%f2829, %f5661, 0f3F800000, %p552;
	fma.rn.f32 	%f2830, %f2828, %f2829, 0f00000000;
	fma.rn.f32 	%f2831, %f2828, 0f37CBAC00, 0fBAB607ED;
	selp.f32 	%f2832, 0fB94D4153, %f2831, %p552;
	selp.f32 	%f2833, 0f3C0885E4, 0f3D2AAABB, %p552;
	fma.rn.f32 	%f2834, %f2832, %f2828, %f2833;
	selp.f32 	%f2835, 0fBE2AAAA8, 0fBEFFFFFF, %p552;
	fma.rn.f32 	%f2836, %f2834, %f2828, %f2835;
	fma.rn.f32 	%f2837, %f2836, %f2830, %f2829;
	and.b32  	%r4323, %r4321, 2;
	setp.eq.s32 	%p553, %r4323, 0;
	mov.f32 	%f2838, 0f00000000;
	sub.f32 	%f2839, %f2838, %f2837;
	selp.f32 	%f2840, %f2837, %f2839, %p553;
	div.rn.f32 	%f2841, %f2840, 0f428A0000;
	add.f32 	%f483, %f476, %f2841;
	mul.f32 	%f484, %f1, 0f428A0000;
	mul.f32 	%f2842, %f484, 0f3F22F983;
	cvt.rni.s32.f32 	%r7485, %f2842;
	cvt.rn.f32.s32 	%f2843, %r7485;
	fma.rn.f32 	%f2844, %f2843, 0fBFC90FDA, %f484;
	fma.rn.f32 	%f2845, %f2843, 0fB3A22168, %f2844;
	fma.rn.f32 	%f5662, %f2843, 0fA7C234C5, %f2845;
	abs.f32 	%f486, %f484;
	setp.ltu.f32 	%p554, %f486, 0f47CE4780;
	@%p554 bra 	$L__BB0_561;
	setp.eq.f32 	%p555, %f486, 0f7F800000;
	@%p555 bra 	$L__BB0_560;
	mov.b32 	%r969, %f484;
	shl.b32 	%r4325, %r969, 8;
	or.b32  	%r970, %r4325, -2147483648;
	mov.b64 	%rd3220, 0;
	mov.b32 	%r7482, 0;
	mov.u64 	%rd3218, __cudart_i2opi_f;
	mov.u64 	%rd3219, %rd1;
$L__BB0_556:
	.pragma "nounroll";
	ld.global.nc.u32 	%r4326, [%rd3218];
	mad.wide.u32 	%rd1962, %r4326, %r970, %rd3220;
	shr.u64 	%rd3220, %rd1962, 32;
	st.local.u32 	[%rd3219], %rd1962;
	add.s32 	%r7482, %r7482, 1;
	add.s64 	%rd3219, %rd3219, 4;
	add.s64 	%rd3218, %rd3218, 4;
	setp.ne.s32 	%p556, %r7482, 6;
	@%p556 bra 	$L__BB0_556;
	shr.u32 	%r4327, %r969, 23;
	st.local.u32 	[%rd1+24], %rd3220;
	and.b32  	%r973, %r4327, 31;
	and.b32  	%r4328, %r4327, 224;
	add.s32 	%r4329, %r4328, -128;
	shr.u32 	%r4330, %r4329, 5;
	mul.wide.u32 	%rd1963, %r4330, 4;
	sub.s64 	%rd491, %rd1, %rd1963;
	ld.local.u32 	%r7483, [%rd491+24];
	ld.local.u32 	%r7484, [%rd491+20];
	setp.eq.s32 	%p557, %r973, 0;
	@%p557 bra 	$L__BB0_559;
	shf.l.wrap.b32 	%r7483, %r7484, %r7483, %r973;
	ld.local.u32 	%r4331, [%rd491+16];
	shf.l.wrap.b32 	%r7484, %r4331, %r7484, %r973;
$L__BB0_559:
	shr.u32 	%r4332, %r7483, 30;
	shf.l.wrap.b32 	%r4333, %r7484, %r7483, 2;
	shl.b32 	%r4334, %r7484, 2;
	shr.u32 	%r4335, %r4333, 31;
	add.s32 	%r4336, %r4335, %r4332;
	neg.s32 	%r4337, %r4336;
	setp.lt.s32 	%p558, %r969, 0;
	selp.b32 	%r7485, %r4337, %r4336, %p558;
	xor.b32  	%r4338, %r4333, %r969;
	shr.s32 	%r4339, %r4333, 31;
	xor.b32  	%r4340, %r4339, %r4333;
	xor.b32  	%r4341, %r4339, %r4334;
	cvt.u64.u32 	%rd1964, %r4340;
	shl.b64 	%rd1965, %rd1964, 32;
	cvt.u64.u32 	%rd1966, %r4341;
	or.b64  	%rd1967, %rd1965, %rd1966;
	cvt.rn.f64.s64 	%fd139, %rd1967;
	mul.f64 	%fd140, %fd139, 0d3BF921FB54442D19;
	cvt.rn.f32.f64 	%f2846, %fd140;
	neg.f32 	%f2847, %f2846;
	setp.lt.s32 	%p559, %r4338, 0;
	selp.f32 	%f5662, %f2847, %f2846, %p559;
	bra.uni 	$L__BB0_561;
$L__BB0_560:
	mov.f32 	%f2848, 0f00000000;
	mul.rn.f32 	%f5662, %f484, %f2848;
	mov.b32 	%r7485, 0;
$L__BB0_561:
	add.s32 	%r4343, %r7485, 1;
	mul.rn.f32 	%f2849, %f5662, %f5662;
	and.b32  	%r4344, %r7485, 1;
	setp.eq.b32 	%p560, %r4344, 1;
	selp.f32 	%f2850, %f5662, 0f3F800000, %p560;
	fma.rn.f32 	%f2851, %f2849, %f2850, 0f00000000;
	fma.rn.f32 	%f2852, %f2849, 0f37CBAC00, 0fBAB607ED;
	selp.f32 	%f2853, 0fB94D4153, %f2852, %p560;
	selp.f32 	%f2854, 0f3C0885E4, 0f3D2AAABB, %p560;
	fma.rn.f32 	%f2855, %f2853, %f2849, %f2854;
	selp.f32 	%f2856, 0fBE2AAAA8, 0fBEFFFFFF, %p560;
	fma.rn.f32 	%f2857, %f2855, %f2849, %f2856;
	fma.rn.f32 	%f2858, %f2857, %f2851, %f2850;
	and.b32  	%r4345, %r4343, 2;
	setp.eq.s32 	%p561, %r4345, 0;
	mov.f32 	%f2859, 0f00000000;
	sub.f32 	%f2860, %f2859, %f2858;
	selp.f32 	%f2861, %f2858, %f2860, %p561;
	div.rn.f32 	%f2862, %f2861, 0f428C0000;
	add.f32 	%f490, %f483, %f2862;
	mul.f32 	%f491, %f1, 0f428C0000;
	mul.f32 	%f2863, %f491, 0f3F22F983;
	cvt.rni.s32.f32 	%r7489, %f2863;
	cvt.rn.f32.s32 	%f2864, %r7489;
	fma.rn.f32 	%f2865, %f2864, 0fBFC90FDA, %f491;
	fma.rn.f32 	%f2866, %f2864, 0fB3A22168, %f2865;
	fma.rn.f32 	%f5663, %f2864, 0fA7C234C5, %f2866;
	abs.f32 	%f493, %f491;
	setp.ltu.f32 	%p562, %f493, 0f47CE4780;
	@%p562 bra 	$L__BB0_569;
	setp.eq.f32 	%p563, %f493, 0f7F800000;
	@%p563 bra 	$L__BB0_568;
	mov.b32 	%r983, %f491;
	shl.b32 	%r4347, %r983, 8;
	or.b32  	%r984, %r4347, -2147483648;
	mov.b64 	%rd3223, 0;
	mov.b32 	%r7486, 0;
	mov.u64 	%rd3221, __cudart_i2opi_f;
	mov.u64 	%rd3222, %rd1;
$L__BB0_564:
	.pragma "nounroll";
	ld.global.nc.u32 	%r4348, [%rd3221];
	mad.wide.u32 	%rd1970, %r4348, %r984, %rd3223;
	shr.u64 	%rd3223, %rd1970, 32;
	st.local.u32 	[%rd3222], %rd1970;
	add.s32 	%r7486, %r7486, 1;
	add.s64 	%rd3222, %rd3222, 4;
	add.s64 	%rd3221, %rd3221, 4;
	setp.ne.s32 	%p564, %r7486, 6;
	@%p564 bra 	$L__BB0_564;
	shr.u32 	%r4349, %r983, 23;
	st.local.u32 	[%rd1+24], %rd3223;
	and.b32  	%r987, %r4349, 31;
	and.b32  	%r4350, %r4349, 224;
	add.s32 	%r4351, %r4350, -128;
	shr.u32 	%r4352, %r4351, 5;
	mul.wide.u32 	%rd1971, %r4352, 4;
	sub.s64 	%rd498, %rd1, %rd1971;
	ld.local.u32 	%r7487, [%rd498+24];
	ld.local.u32 	%r7488, [%rd498+20];
	setp.eq.s32 	%p565, %r987, 0;
	@%p565 bra 	$L__BB0_567;
	shf.l.wrap.b32 	%r7487, %r7488, %r7487, %r987;
	ld.local.u32 	%r4353, [%rd498+16];
	shf.l.wrap.b32 	%r7488, %r4353, %r7488, %r987;
$L__BB0_567:
	shr.u32 	%r4354, %r7487, 30;
	shf.l.wrap.b32 	%r4355, %r7488, %r7487, 2;
	shl.b32 	%r4356, %r7488, 2;
	shr.u32 	%r4357, %r4355, 31;
	add.s32 	%r4358, %r4357, %r4354;
	neg.s32 	%r4359, %r4358;
	setp.lt.s32 	%p566, %r983, 0;
	selp.b32 	%r7489, %r4359, %r4358, %p566;
	xor.b32  	%r4360, %r4355, %r983;
	shr.s32 	%r4361, %r4355, 31;
	xor.b32  	%r4362, %r4361, %r4355;
	xor.b32  	%r4363, %r4361, %r4356;
	cvt.u64.u32 	%rd1972, %r4362;
	shl.b64 	%rd1973, %rd1972, 32;
	cvt.u64.u32 	%rd1974, %r4363;
	or.b64  	%rd1975, %rd1973, %rd1974;
	cvt.rn.f64.s64 	%fd141, %rd1975;
	mul.f64 	%fd142, %fd141, 0d3BF921FB54442D19;
	cvt.rn.f32.f64 	%f2867, %fd142;
	neg.f32 	%f2868, %f2867;
	setp.lt.s32 	%p567, %r4360, 0;
	selp.f32 	%f5663, %f2868, %f2867, %p567;
	bra.uni 	$L__BB0_569;
$L__BB0_568:
	mov.f32 	%f2869, 0f00000000;
	mul.rn.f32 	%f5663, %f491, %f2869;
	mov.b32 	%r7489, 0;
$L__BB0_569:
	add.s32 	%r4365, %r7489, 1;
	mul.rn.f32 	%f2870, %f5663, %f5663;
	and.b32  	%r4366, %r7489, 1;
	setp.eq.b32 	%p568, %r4366, 1;
	selp.f32 	%f2871, %f5663, 0f3F800000, %p568;
	fma.rn.f32 	%f2872, %f2870, %f2871, 0f00000000;
	fma.rn.f32 	%f2873, %f2870, 0f37CBAC00, 0fBAB607ED;
	selp.f32 	%f2874, 0fB94D4153, %f2873, %p568;
	selp.f32 	%f2875, 0f3C0885E4, 0f3D2AAABB, %p568;
	fma.rn.f32 	%f2876, %f2874, %f2870, %f2875;
	selp.f32 	%f2877, 0fBE2AAAA8, 0fBEFFFFFF, %p568;
	fma.rn.f32 	%f2878, %f2876, %f2870, %f2877;
	fma.rn.f32 	%f2879, %f2878, %f2872, %f2871;
	and.b32  	%r4367, %r4365, 2;
	setp.eq.s32 	%p569, %r4367, 0;
	mov.f32 	%f2880, 0f00000000;
	sub.f32 	%f2881, %f2880, %f2879;
	selp.f32 	%f2882, %f2879, %f2881, %p569;
	div.rn.f32 	%f2883, %f2882, 0f428E0000;
	add.f32 	%f497, %f490, %f2883;
	mul.f32 	%f498, %f1, 0f428E0000;
	mul.f32 	%f2884, %f498, 0f3F22F983;
	cvt.rni.s32.f32 	%r7493, %f2884;
	cvt.rn.f32.s32 	%f2885, %r7493;
	fma.rn.f32 	%f2886, %f2885, 0fBFC90FDA, %f498;
	fma.rn.f32 	%f2887, %f2885, 0fB3A22168, %f2886;
	fma.rn.f32 	%f5664, %f2885, 0fA7C234C5, %f2887;
	abs.f32 	%f500, %f498;
	setp.ltu.f32 	%p570, %f500, 0f47CE4780;
	@%p570 bra 	$L__BB0_577;
	setp.eq.f32 	%p571, %f500, 0f7F800000;
	@%p571 bra 	$L__BB0_576;
	mov.b32 	%r997, %f498;
	shl.b32 	%r4369, %r997, 8;
	or.b32  	%r998, %r4369, -2147483648;
	mov.b64 	%rd3226, 0;
	mov.b32 	%r7490, 0;
	mov.u64 	%rd3224, __cudart_i2opi_f;
	mov.u64 	%rd3225, %rd1;
$L__BB0_572:
	.pragma "nounroll";
	ld.global.nc.u32 	%r4370, [%rd3224];
	mad.wide.u32 	%rd1978, %r4370, %r998, %rd3226;
	shr.u64 	%rd3226, %rd1978, 32;
	st.local.u32 	[%rd3225], %rd1978;
	add.s32 	%r7490, %r7490, 1;
	add.s64 	%rd3225, %rd3225, 4;
	add.s64 	%rd3224, %rd3224, 4;
	setp.ne.s32 	%p572, %r7490, 6;
	@%p572 bra 	$L__BB0_572;
	shr.u32 	%r4371, %r997, 23;
	st.local.u32 	[%rd1+24], %rd3226;
	and.b32  	%r1001, %r4371, 31;
	and.b32  	%r4372, %r4371, 224;
	add.s32 	%r4373, %r4372, -128;
	shr.u32 	%r4374, %r4373, 5;
	mul.wide.u32 	%rd1979, %r4374, 4;
	sub.s64 	%rd505, %rd1, %rd1979;
	ld.local.u32 	%r7491, [%rd505+24];
	ld.local.u32 	%r7492, [%rd505+20];
	setp.eq.s32 	%p573, %r1001, 0;
	@%p573 bra 	$L__BB0_575;
	shf.l.wrap.b32 	%r7491, %r7492, %r7491, %r1001;
	ld.local.u32 	%r4375, [%rd505+16];
	shf.l.wrap.b32 	%r7492, %r4375, %r7492, %r1001;
$L__BB0_575:
	shr.u32 	%r4376, %r7491, 30;
	shf.l.wrap.b32 	%r4377, %r7492, %r7491, 2;
	shl.b32 	%r4378, %r7492, 2;
	shr.u32 	%r4379, %r4377, 31;
	add.s32 	%r4380, %r4379, %r4376;
	neg.s32 	%r4381, %r4380;
	setp.lt.s32 	%p574, %r997, 0;
	selp.b32 	%r7493, %r4381, %r4380, %p574;
	xor.b32  	%r4382, %r4377, %r997;
	shr.s32 	%r4383, %r4377, 31;
	xor.b32  	%r4384, %r4383, %r4377;
	xor.b32  	%r4385, %r4383, %r4378;
	cvt.u64.u32 	%rd1980, %r4384;
	shl.b64 	%rd1981, %rd1980, 32;
	cvt.u64.u32 	%rd1982, %r4385;
	or.b64  	%rd1983, %rd1981, %rd1982;
	cvt.rn.f64.s64 	%fd143, %rd1983;
	mul.f64 	%fd144, %fd143, 0d3BF921FB54442D19;
	cvt.rn.f32.f64 	%f2888, %fd144;
	neg.f32 	%f2889, %f2888;
	setp.lt.s32 	%p575, %r4382, 0;
	selp.f32 	%f5664, %f2889, %f2888, %p575;
	bra.uni 	$L__BB0_577;
$L__BB0_576:
	mov.f32 	%f2890, 0f00000000;
	mul.rn.f32 	%f5664, %f498, %f2890;
	mov.b32 	%r7493, 0;
$L__BB0_577:
	add.s32 	%r4387, %r7493, 1;
	mul.rn.f32 	%f2891, %f5664, %f5664;
	and.b32  	%r4388, %r7493, 1;
	setp.eq.b32 	%p576, %r4388, 1;
	selp.f32 	%f2892, %f5664, 0f3F800000, %p576;
	fma.rn.f32 	%f2893, %f2891, %f2892, 0f00000000;
	fma.rn.f32 	%f2894, %f2891, 0f37CBAC00, 0fBAB607ED;
	selp.f32 	%f2895, 0fB94D4153, %f2894, %p576;
	selp.f32 	%f2896, 0f3C0885E4, 0f3D2AAABB, %p576;
	fma.rn.f32 	%f2897, %f2895, %f2891, %f2896;
	selp.f32 	%f2898, 0fBE2AAAA8, 0fBEFFFFFF, %p576;
	fma.rn.f32 	%f2899, %f2897, %f2891, %f2898;
	fma.rn.f32 	%f2900, %f2899, %f2893, %f2892;
	and.b32  	%r4389, %r4387, 2;
	setp.eq.s32 	%p577, %r4389, 0;
	mov.f32 	%f2901, 0f00000000;
	sub.f32 	%f2902, %f2901, %f2900;
	selp.f32 	%f2903, %f2900, %f2902, %p577;
	div.rn.f32 	%f2904, %f2903, 0f42900000;
	add.f32 	%f504, %f497, %f2904;
	mul.f32 	%f505, %f1, 0f42900000;
	mul.f32 	%f2905, %f505, 0f3F22F983;
	cvt.rni.s32.f32 	%r7497, %f2905;
	cvt.rn.f32.s32 	%f2906, %r7497;
	fma.rn.f32 	%f2907, %f2906, 0fBFC90FDA, %f505;
	fma.rn.f32 	%f2908, %f2906, 0fB3A22168, %f2907;
	fma.rn.f32 	%f5665, %f2906, 0fA7C234C5, %f2908;
	abs.f32 	%f507, %f505;
	setp.ltu.f32 	%p578, %f507, 0f47CE4780;
	@%p578 bra 	$L__BB0_585;
	setp.eq.f32 	%p579, %f507, 0f7F800000;
	@%p579 bra 	$L__BB0_584;
	mov.b32 	%r1011, %f505;
	shl.b32 	%r4391, %r1011, 8;
	or.b32  	%r1012, %r4391, -2147483648;
	mov.b64 	%rd3229, 0;
	mov.b32 	%r7494, 0;
	mov.u64 	%rd3227, __cudart_i2opi_f;
	mov.u64 	%rd3228, %rd1;
$L__BB0_580:
	.pragma "nounroll";
	ld.global.nc.u32 	%r4392, [%rd3227];
	mad.wide.u32 	%rd1986, %r4392, %r1012, %rd3229;
	shr.u64 	%rd3229, %rd1986, 32;
	st.local.u32 	[%rd3228], %rd1986;
	add.s32 	%r7494, %r7494, 1;
	add.s64 	%rd3228, %rd3228, 4;
	add.s64 	%rd3227, %rd3227, 4;
	setp.ne.s32 	%p580, %r7494, 6;
	@%p580 bra 	$L__BB0_580;
	shr.u32 	%r4393, %r1011, 23;
	st.local.u32 	[%rd1+24], %rd3229;
	and.b32  	%r1015, %r4393, 31;
	and.b32  	%r4394, %r4393, 224;
	add.s32 	%r4395, %r4394, -128;
	shr.u32 	%r4396, %r4395, 5;
	mul.wide.u32 	%rd1987, %r4396, 4;
	sub.s64 	%rd512, %rd1, %rd1987;
	ld.local.u32 	%r7495, [%rd512+24];
	ld.local.u32 	%r7496, [%rd512+20];
	setp.eq.s32 	%p581, %r1015, 0;
	@%p581 bra 	$L__BB0_583;
	shf.l.wrap.b32 	%r7495, %r7496, %r7495, %r1015;
	ld.local.u32 	%r4397, [%rd512+16];
	shf.l.wrap.b32 	%r7496, %r4397, %r7496, %r1015;
$L__BB0_583:
	shr.u32 	%r4398, %r7495, 30;
	shf.l.wrap.b32 	%r4399, %r7496, %r7495, 2;
	shl.b32 	%r4400, %r7496, 2;
	shr.u32 	%r4401, %r4399, 31;
	add.s32 	%r4402, %r4401, %r4398;
	neg.s32 	%r4403, %r4402;
	setp.lt.s32 	%p582, %r1011, 0;
	selp.b32 	%r7497, %r4403, %r4402, %p582;
	xor.b32  	%r4404, %r4399, %r1011;
	shr.s32 	%r4405, %r4399, 31;
	xor.b32  	%r4406, %r4405, %r4399;
	xor.b32  	%r4407, %r4405, %r4400;
	cvt.u64.u32 	%rd1988, %r4406;
	shl.b64 	%rd1989, %rd1988, 32;
	cvt.u64.u32 	%rd1990, %r4407;
	or.b64  	%rd1991, %rd1989, %rd1990;
	cvt.rn.f64.s64 	%fd145, %rd1991;
	mul.f64 	%fd146, %fd145, 0d3BF921FB54442D19;
	cvt.rn.f32.f64 	%f2909, %fd146;
	neg.f32 	%f2910, %f2909;
	setp.lt.s32 	%p583, %r4404, 0;
	selp.f32 	%f5665, %f2910, %f2909, %p583;
	bra.uni 	$L__BB0_585;
$L__BB0_584:
	mov.f32 	%f2911, 0f00000000;
	mul.rn.f32 	%f5665, %f505, %f2911;
	mov.b32 	%r7497, 0;
$L__BB0_585:
	add.s32 	%r4409, %r7497, 1;
	mul.rn.f32 	%f2912, %f5665, %f5665;
	and.b32  	%r4410, %r7497, 1;
	setp.eq.b32 	%p584, %r4410, 1;
	selp.f32 	%f2913, %f5665, 0f3F800000, %p584;
	fma.rn.f32 	%f2914, %f2912, %f2913, 0f00000000;
	fma.rn.f32 	%f2915, %f2912, 0f37CBAC00, 0fBAB607ED;
	selp.f32 	%f2916, 0fB94D4153, %f2915, %p584;
	selp.f32 	%f2917, 0f3C0885E4, 0f3D2AAABB, %p584;
	fma.rn.f32 	%f2918, %f2916, %f2912, %f2917;
	selp.f32 	%f2919, 0fBE2AAAA8, 0fBEFFFFFF, %p584;
	fma.rn.f32 	%f2920, %f2918, %f2912, %f2919;
	fma.rn.f32 	%f2921, %f2920, %f2914, %f2913;
	and.b32  	%r4411, %r4409, 2;
	setp.eq.s32 	%p585, %r4411, 0;
	mov.f32 	%f2922, 0f00000000;
	sub.f32 	%f2923, %f2922, %f2921;
	selp.f32 	%f2924, %f2921, %f2923, %p585;
	div.rn.f32 	%f2925, %f2924, 0f42920000;
	add.f32 	%f511, %f504, %f2925;
	mul.f32 	%f512, %f1, 0f42920000;
	mul.f32 	%f2926, %f512, 0f3F22F983;
	cvt.rni.s32.f32 	%r7501, %f2926;
	cvt.rn.f32.s32 	%f2927, %r7501;
	fma.rn.f32 	%f2928, %f2927, 0fBFC90FDA, %f512;
	fma.rn.f32 	%f2929, %f2927, 0fB3A22168, %f2928;
	fma.rn.f32 	%f5666, %f2927, 0fA7C234C5, %f2929;
	abs.f32 	%f514, %f512;
	setp.ltu.f32 	%p586, %f514, 0f47CE4780;
	@%p586 bra 	$L__BB0_593;
	setp.eq.f32 	%p587, %f514, 0f7F800000;
	@%p587 bra 	$L__BB0_592;
	mov.b32 	%r1025, %f512;
	shl.b32 	%r4413, %r1025, 8;
	or.b32  	%r1026, %r4413, -2147483648;
	mov.b64 	%rd3232, 0;
	mov.b32 	%r7498, 0;
	mov.u64 	%rd3230, __cudart_i2opi_f;
	mov.u64 	%rd3231, %rd1;
$L__BB0_588:
	.pragma "nounroll";
	ld.global.nc.u32 	%r4414, [%rd3230];
	mad.wide.u32 	%rd1994, %r4414, %r1026, %rd3232;
	shr.u64 	%rd3232, %rd1994, 32;
	st.local.u32 	[%rd3231], %rd1994;
	add.s32 	%r7498, %r7498, 1;
	add.s64 	%rd3231, %rd3231, 4;
	add.s64 	%rd3230, %rd3230, 4;
	setp.ne.s32 	%p588, %r7498, 6;
	@%p588 bra 	$L__BB0_588;
	shr.u32 	%r4415, %r1025, 23;
	st.local.u32 	[%rd1+24], %rd3232;
	and.b32  	%r1029, %r4415, 31;
	and.b32  	%r4416, %r4415, 224;
	add.s32 	%r4417, %r4416, -128;
	shr.u32 	%r4418, %r4417, 5;
	mul.wide.u32 	%rd1995, %r4418, 4;
	sub.s64 	%rd519, %rd1, %rd1995;
	ld.local.u32 	%r7499, [%rd519+24];
	ld.local.u32 	%r7500, [%rd519+20];
	setp.eq.s32 	%p589, %r1029, 0;
	@%p589 bra 	$L__BB0_591;
	shf.l.wrap.b32 	%r7499, %r7500, %r7499, %r1029;
	ld.local.u32 	%r4419, [%rd519+16];
	shf.l.wrap.b32 	%r7500, %r4419, %r7500, %r1029;
$L__BB0_591:
	shr.u32 	%r4420, %r7499, 30;
	shf.l.wrap.b32 	%r4421, %r7500, %r7499, 2;
	shl.b32 	%r4422, %r7500, 2;
	shr.u32 	%r4423, %r4421, 31;
	add.s32 	%r4424, %r4423, %r4420;
	neg.s32 	%r4425, %r4424;
	setp.lt.s32 	%p590, %r1025, 0;
	selp.b32 	%r7501, %r4425, %r4424, %p590;
	xor.b32  	%r4426, %r4421, %r1025;
	shr.s32 	%r4427, %r4421, 31;
	xor.b32  	%r4428, %r4427, %r4421;
	xor.b32  	%r4429, %r4427, %r4422;
	cvt.u64.u32 	%rd1996, %r4428;
	shl.b64 	%rd1997, %rd1996, 32;
	cvt.u64.u32 	%rd1998, %r4429;
	or.b64  	%rd1999, %rd1997, %rd1998;
	cvt.rn.f64.s64 	%fd147, %rd1999;
	mul.f64 	%fd148, %fd147, 0d3BF921FB54442D19;
	cvt.rn.f32.f64 	%f2930, %fd148;
	neg.f32 	%f2931, %f2930;
	setp.lt.s32 	%p591, %r4426, 0;
	selp.f32 	%f5666, %f2931, %f2930, %p591;
	bra.uni 	$L__BB0_593;
$L__BB0_592:
	mov.f32 	%f2932, 0f00000000;
	mul.rn.f32 	%f5666, %f512, %f2932;
	mov.b32 	%r7501, 0;
$L__BB0_593:
	add.s32 	%r4431, %r7501, 1;
	mul.rn.f32 	%f2933, %f5666, %f5666;
	and.b32  	%r4432, %r7501, 1;
	setp.eq.b32 	%p592, %r4432, 1;
	selp.f32 	%f2934, %f5666, 0f3F800000, %p592;
	fma.rn.f32 	%f2935, %f2933, %f2934, 0f00000000;
	fma.rn.f32 	%f2936, %f2933, 0f37CBAC00, 0fBAB607ED;
	selp.f32 	%f2937, 0fB94D4153, %f2936, %p592;
	selp.f32 	%f2938, 0f3C0885E4, 0f3D2AAABB, %p592;
	fma.rn.f32 	%f2939, %f2937, %f2933, %f2938;
	selp.f32 	%f2940, 0fBE2AAAA8, 0fBEFFFFFF, %p592;
	fma.rn.f32 	%f2941, %f2939, %f2933, %f2940;
	fma.rn.f32 	%f2942, %f2941, %f2935, %f2934;
	and.b32  	%r4433, %r4431, 2;
	setp.eq.s32 	%p593, %r4433, 0;
	mov.f32 	%f2943, 0f00000000;
	sub.f32 	%f2944, %f2943, %f2942;
	selp.f32 	%f2945, %f2942, %f2944, %p593;
	div.rn.f32 	%f2946, %f2945, 0f42940000;
	add.f32 	%f518, %f511, %f2946;
	mul.f32 	%f519, %f1, 0f42940000;
	mul.f32 	%f2947, %f519, 0f3F22F983;
	cvt.rni.s32.f32 	%r7505, %f2947;
	cvt.rn.f32.s32 	%f2948, %r7505;
	fma.rn.f32 	%f2949, %f2948, 0fBFC90FDA, %f519;
	fma.rn.f32 	%f2950, %f2948, 0fB3A22168, %f2949;
	fma.rn.f32 	%f5667, %f2948, 0fA7C234C5, %f2950;
	abs.f32 	%f521, %f519;
	setp.ltu.f32 	%p594, %f521, 0f47CE4780;
	@%p594 bra 	$L__BB0_601;
	setp.eq.f32 	%p595, %f521, 0f7F800000;
	@%p595 bra 	$L__BB0_600;
	mov.b32 	%r1039, %f519;
	shl.b32 	%r4435, %r1039, 8;
	or.b32  	%r1040, %r4435, -2147483648;
	mov.b64 	%rd3235, 0;
	mov.b32 	%r7502, 0;
	mov.u64 	%rd3233, __cudart_i2opi_f;
	mov.u64 	%rd3234, %rd1;
$L__BB0_596:
	.pragma "nounroll";
	ld.global.nc.u32 	%r4436, [%rd3233];
	mad.wide.u32 	%rd2002, %r4436, %r1040, %rd3235;
	shr.u64 	%rd3235, %rd2002, 32;
	st.local.u32 	[%rd3234], %rd2002;
	add.s32 	%r7502, %r7502, 1;
	add.s64 	%rd3234, %rd3234, 4;
	add.s64 	%rd3233, %rd3233, 4;
	setp.ne.s32 	%p596, %r7502, 6;
	@%p596 bra 	$L__BB0_596;
	shr.u32 	%r4437, %r1039, 23;
	st.local.u32 	[%rd1+24], %rd3235;
	and.b32  	%r1043, %r4437, 31;
	and.b32  	%r4438, %r4437, 224;
	add.s32 	%r4439, %r4438, -128;
	shr.u32 	%r4440, %r4439, 5;
	mul.wide.u32 	%rd2003, %r4440, 4;
	sub.s64 	%rd526, %rd1, %rd2003;
	ld.local.u32 	%r7503, [%rd526+24];
	ld.local.u32 	%r7504, [%rd526+20];
	setp.eq.s32 	%p597, %r1043, 0;
	@%p597 bra 	$L__BB0_599;
	shf.l.wrap.b32 	%r7503, %r7504, %r7503, %r1043;
	ld.local.u32 	%r4441, [%rd526+16];
	shf.l.wrap.b32 	%r7504, %r4441, %r7504, %r1043;
$L__BB0_599:
	shr.u32 	%r4442, %r7503, 30;
	shf.l.wrap.b32 	%r4443, %r7504, %r7503, 2;
	shl.b32 	%r4444, %r7504, 2;
	shr.u32 	%r4445, %r4443, 31;
	add.s32 	%r4446, %r4445, %r4442;
	neg.s32 	%r4447, %r4446;
	setp.lt.s32 	%p598, %r1039, 0;
	selp.b32 	%r7505, %r4447, %r4446, %p598;
	xor.b32  	%r4448, %r4443, %r1039;
	shr.s32 	%r4449, %r4443, 31;
	xor.b32  	%r4450, %r4449, %r4443;
	xor.b32  	%r4451, %r4449, %r4444;
	cvt.u64.u32 	%rd2004, %r4450;
	shl.b64 	%rd2005, %rd2004, 32;
	cvt.u64.u32 	%rd2006, %r4451;
	or.b64  	%rd2007, %rd2005, %rd2006;
	cvt.rn.f64.s64 	%fd149, %rd2007;
	mul.f64 	%fd150, %fd149, 0d3BF921FB54442D19;
	cvt.rn.f32.f64 	%f2951, %fd150;
	neg.f32 	%f2952, %f2951;
	setp.lt.s32 	%p599, %r4448, 0;
	selp.f32 	%f5667, %f2952, %f2951, %p599;
	bra.uni 	$L__BB0_601;
$L__BB0_600:
	mov.f32 	%f2953, 0f00000000;
	mul.rn.f32 	%f5667, %f519, %f2953;
	mov.b32 	%r7505, 0;
$L__BB0_601:
	add.s32 	%r4453, %r7505, 1;
	mul.rn.f32 	%f2954, %f5667, %f5667;
	and.b32  	%r4454, %r7505, 1;
	setp.eq.b32 	%p600, %r4454, 1;
	selp.f32 	%f2955, %f5667, 0f3F800000, %p600;
	fma.rn.f32 	%f2956, %f2954, %f2955, 0f00000000;
	fma.rn.f32 	%f2957, %f2954, 0f37CBAC00, 0fBAB607ED;
	selp.f32 	%f2958, 0fB94D4153, %f2957, %p600;
	selp.f32 	%f2959, 0f3C0885E4, 0f3D2AAABB, %p600;
	fma.rn.f32 	%f2960, %f2958, %f2954, %f2959;
	selp.f32 	%f2961, 0fBE2AAAA8, 0fBEFFFFFF, %p600;
	fma.rn.f32 	%f2962, %f2960, %f2954, %f2961;
	fma.rn.f32 	%f2963, %f2962, %f2956, %f2955;
	and.b32  	%r4455, %r4453, 2;
	setp.eq.s32 	%p601, %r4455, 0;
	mov.f32 	%f2964, 0f00000000;
	sub.f32 	%f2965, %f2964, %f2963;
	selp.f32 	%f2966, %f2963, %f2965, %p601;
	div.rn.f32 	%f2967, %f2966, 0f42960000;
	add.f32 	%f525, %f518, %f2967;
	mul.f32 	%f526, %f1, 0f42960000;
	mul.f32 	%f2968, %f526, 0f3F22F983;
	cvt.rni.s32.f32 	%r7509, %f2968;
	cvt.rn.f32.s32 	%f2969, %r7509;
	fma.rn.f32 	%f2970, %f2969, 0fBFC90FDA, %f526;
	fma.rn.f32 	%f2971, %f2969, 0fB3A22168, %f2970;
	fma.rn.f32 	%f5668, %f2969, 0fA7C234C5, %f2971;
	abs.f32 	%f528, %f526;
	setp.ltu.f32 	%p602, %f528, 0f47CE4780;
	@%p602 bra 	$L__BB0_609;
	setp.eq.f32 	%p603, %f528, 0f7F800000;
	@%p603 bra 	$L__BB0_608;
	mov.b32 	%r1053, %f526;
	shl.b32 	%r4457, %r1053, 8;
	or.b32  	%r1054, %r4457, -2147483648;
	mov.b64 	%rd3238, 0;
	mov.b32 	%r7506, 0;
	mov.u64 	%rd3236, __cudart_i2opi_f;
	mov.u64 	%rd3237, %rd1;
$L__BB0_604:
	.pragma "nounroll";
	ld.global.nc.u32 	%r4458, [%rd3236];
	mad.wide.u32 	%rd2010, %r4458, %r1054, %rd3238;
	shr.u64 	%rd3238, %rd2010, 32;
	st.local.u32 	[%rd3237], %rd2010;
	add.s32 	%r7506, %r7506, 1;
	add.s64 	%rd3237, %rd3237, 4;
	add.s64 	%rd3236, %rd3236, 4;
	setp.ne.s32 	%p604, %r7506, 6;
	@%p604 bra 	$L__BB0_604;
	shr.u32 	%r4459, %r1053, 23;
	st.local.u32 	[%rd1+24], %rd3238;
	and.b32  	%r1057, %r4459, 31;
	and.b32  	%r4460, %r4459, 224;
	add.s32 	%r4461, %r4460, -128;
	shr.u32 	%r4462, %r4461, 5;
	mul.wide.u32 	%rd2011, %r4462, 4;
	sub.s64 	%rd533, %rd1, %rd2011;
	ld.local.u32 	%r7507, [%rd533+24];
	ld.local.u32 	%r7508, [%rd533+20];
	setp.eq.s32 	%p605, %r1057, 0;
	@%p605 bra 	$L__BB0_607;
	shf.l.wrap.b32 	%r7507, %r7508, %r7507, %r1057;
	ld.local.u32 	%r4463, [%rd533+16];
	shf.l.wrap.b32 	%r7508, %r4463, %r7508, %r1057;
$L__BB0_607:
	shr.u32 	%r4464, %r7507, 30;
	shf.l.wrap.b32 	%r4465, %r7508, %r7507, 2;
	shl.b32 	%r4466, %r7508, 2;
	shr.u32 	%r4467, %r4465, 31;
	add.s32 	%r4468, %r4467, %r4464;
	neg.s32 	%r4469, %r4468;
	setp.lt.s32 	%p606, %r1053, 0;
	selp.b32 	%r7509, %r4469, %r4468, %p606;
	xor.b32  	%r4470, %r4465, %r1053;
	shr.s32 	%r4471, %r4465, 31;
	xor.b32  	%r4472, %r4471, %r4465;
	xor.b32  	%r4473, %r4471, %r4466;
	cvt.u64.u32 	%rd2012, %r4472;
	shl.b64 	%rd2013, %rd2012, 32;
	cvt.u64.u32 	%rd2014, %r4473;
	or.b64  	%rd2015, %rd2013, %rd2014;
	cvt.rn.f64.s64 	%fd151, %rd2015;
	mul.f64 	%fd152, %fd151, 0d3BF921FB54442D19;
	cvt.rn.f32.f64 	%f2972, %fd152;
	neg.f32 	%f2973, %f2972;
	setp.lt.s32 	%p607, %r4470, 0;
	selp.f32 	%f5668, %f2973, %f2972, %p607;
	bra.uni 	$L__BB0_609;
$L__BB0_608:
	mov.f32 	%f2974, 0f00000000;
	mul.rn.f32 	%f5668, %f526, %f2974;
	mov.b32 	%r7509, 0;
$L__BB0_609:
	add.s32 	%r4475, %r7509, 1;
	mul.rn.f32 	%f2975, %f5668, %f5668;
	and.b32  	%r4476, %r7509, 1;
	setp.eq.b32 	%p608, %r4476, 1;
	selp.f32 	%f2976, %f5668, 0f3F800000, %p608;
	fma.rn.f32 	%f2977, %f2975, %f2976, 0f00000000;
	fma.rn.f32 	%f2978, %f2975, 0f37CBAC00, 0fBAB607ED;
	selp.f32 	%f2979, 0fB94D4153, %f2978, %p608;
	selp.f32 	%f2980, 0f3C0885E4, 0f3D2AAABB, %p608;
	fma.rn.f32 	%f2981, %f2979, %f2975, %f2980;
	selp.f32 	%f2982, 0fBE2AAAA8, 0fBEFFFFFF, %p608;
	fma.rn.f32 	%f2983, %f2981, %f2975, %f2982;
	fma.rn.f32 	%f2984, %f2983, %f2977, %f2976;
	and.b32  	%r4477, %r4475, 2;
	setp.eq.s32 	%p609, %r4477, 0;
	mov.f32 	%f2985, 0f00000000;
	sub.f32 	%f2986, %f2985, %f2984;
	selp.f32 	%f2987, %f2984, %f2986, %p609;
	div.rn.f32 	%f2988, %f2987, 0f42980000;
	add.f32 	%f532, %f525, %f2988;
	mul.f32 	%f533, %f1, 0f42980000;
	mul.f32 	%f2989, %f533, 0f3F22F983;
	cvt.rni.s32.f32 	%r7513, %f2989;
	cvt.rn.f32.s32 	%f2990, %r7513;
	fma.rn.f32 	%f2991, %f2990, 0fBFC90FDA, %f533;
	fma.rn.f32 	%f2992, %f2990, 0fB3A22168, %f2991;
	fma.rn.f32 	%f5669, %f2990, 0fA7C234C5, %f2992;
	abs.f32 	%f535, %f533;
	setp.ltu.f32 	%p610, %f535, 0f47CE4780;
	@%p610 bra 	$L__BB0_617;
	setp.eq.f32 	%p611, %f535, 0f7F800000;
	@%p611 bra 	$L__BB0_616;
	mov.b32 	%r1067, %f533;
	shl.b32 	%r4479, %r1067, 8;
	or.b32  	%r1068, %r4479, -2147483648;
	mov.b64 	%rd3241, 0;
	mov.b32 	%r7510, 0;
	mov.u64 	%rd3239, __cudart_i2opi_f;
	mov.u64 	%rd3240, %rd1;
$L__BB0_612:
	.pragma "nounroll";
	ld.global.nc.u32 	%r4480, [%rd3239];
	mad.wide.u32 	%rd2018, %r4480, %r1068, %rd3241;
	shr.u64 	%rd3241, %rd2018, 32;
	st.local.u32 	[%rd3240], %rd2018;
	add.s32 	%r7510, %r7510, 1;
	add.s64 	%rd3240, %rd3240, 4;
	add.s64 	%rd3239, %rd3239, 4;
	setp.ne.s32 	%p612, %r7510, 6;
	@%p612 bra 	$L__BB0_612;
	shr.u32 	%r4481, %r1067, 23;
	st.local.u32 	[%rd1+24], %rd3241;
	and.b32  	%r1071, %r4481, 31;
	and.b32  	%r4482, %r4481, 224;
	add.s32 	%r4483, %r4482, -128;
	shr.u32 	%r4484, %r4483, 5;
	mul.wide.u32 	%rd2019, %r4484, 4;
	sub.s64 	%rd540, %rd1, %rd2019;
	ld.local.u32 	%r7511, [%rd540+24];
	ld.local.u32 	%r7512, [%rd540+20];
	setp.eq.s32 	%p613, %r1071, 0;
	@%p613 bra 	$L__BB0_615;
	shf.l.wrap.b32 	%r7511, %r7512, %r7511, %r1071;
	ld.local.u32 	%r4485, [%rd540+16];
	shf.l.wrap.b32 	%r7512, %r4485, %r7512, %r1071;
$L__BB0_615:
	shr.u32 	%r4486, %r7511, 30;
	shf.l.wrap.b32 	%r4487, %r7512, %r7511, 2;
	shl.b32 	%r4488, %r7512, 2;
	shr.u32 	%r4489, %r4487, 31;
	add.s32 	%r4490, %r4489, %r4486;
	neg.s32 	%r4491, %r4490;
	setp.lt.s32 	%p614, %r1067, 0;
	selp.b32 	%r7513, %r4491, %r4490, %p614;
	xor.b32  	%r4492, %r4487, %r1067;
	shr.s32 	%r4493, %r4487, 31;
	xor.b32  	%r4494, %r4493, %r4487;
	xor.b32  	%r4495, %r4493, %r4488;
	cvt.u64.u32 	%rd2020, %r4494;
	shl.b64 	%rd2021, %rd2020, 32;
	cvt.u64.u32 	%rd2022, %r4495;
	or.b64  	%rd2023, %rd2021, %rd2022;
	cvt.rn.f64.s64 	%fd153, %rd2023;
	mul.f64 	%fd154, %fd153, 0d3BF921FB54442D19;
	cvt.rn.f32.f64 	%f2993, %fd154;
	neg.f32 	%f2994, %f2993;
	setp.lt.s32 	%p615, %r4492, 0;
	selp.f32 	%f5669, %f2994, %f2993, %p615;
	bra.uni 	$L__BB0_617;
$L__BB0_616:
	mov.f32 	%f2995, 0f00000000;
	mul.rn.f32 	%f5669, %f533, %f2995;
	mov.b32 	%r7513, 0;
$L__BB0_617:
	add.s32 	%r4497, %r7513, 1;
	mul.rn.f32 	%f2996, %f5669, %f5669;
	and.b32  	%r4498, %r7513, 1;
	setp.eq.b32 	%p616, %r4498, 1;
	selp.f32 	%f2997, %f5669, 0f3F800000, %p616;
	fma.rn.f32 	%f2998, %f2996, %f2997, 0f00000000;
	fma.rn.f32 	%f2999, %f2996, 0f37CBAC00, 0fBAB607ED;
	selp.f32 	%f3000, 0fB94D4153, %f2999, %p616;
	selp.f32 	%f3001, 0f3C0885E4, 0f3D2AAABB, %p616;
	fma.rn.f32 	%f3002, %f3000, %f2996, %f3001;
	selp.f32 	%f3003, 0fBE2AAAA8, 0fBEFFFFFF, %p616;
	fma.rn.f32 	%f3004, %f3002, %f2996, %f3003;
	fma.rn.f32 	%f3005, %f3004, %f2998, %f2997;
	and.b32  	%r4499, %r4497, 2;
	setp.eq.s32 	%p617, %r4499, 0;
	mov.f32 	%f3006, 0f00000000;
	sub.f32 	%f3007, %f3006, %f3005;
	selp.f32 	%f3008, %f3005, %f3007, %p617;
	div.rn.f32 	%f3009, %f3008, 0f429A0000;
	add.f32 	%f539, %f532, %f3009;
	mul.f32 	%f540, %f1, 0f429A0000;
	mul.f32 	%f3010, %f540, 0f3F22F983;
	cvt.rni.s32.f32 	%r7517, %f3010;
	cvt.rn.f32.s32 	%f3011, %r7517;
	fma.rn.f32 	%f3012, %f3011, 0fBFC90FDA, %f540;
	fma.rn.f32 	%f3013, %f3011, 0fB3A22168, %f3012;
	fma.rn.f32 	%f5670, %f3011, 0fA7C234C5, %f3013;
	abs.f32 	%f542, %f540;
	setp.ltu.f32 	%p618, %f542, 0f47CE4780;
	@%p618 bra 	$L__BB0_625;
	setp.eq.f32 	%p619, %f542, 0f7F800000;
	@%p619 bra 	$L__BB0_624;
	mov.b32 	%r1081, %f540;
	shl.b32 	%r4501, %r1081, 8;
	or.b32  	%r1082, %r4501, -2147483648;
	mov.b64 	%rd3244, 0;
	mov.b32 	%r7514, 0;
	mov.u64 	%rd3242, __cudart_i2opi_f;
	mov.u64 	%rd3243, %rd1;
$L__BB0_620:
	.pragma "nounroll";
	ld.global.nc.u32 	%r4502, [%rd3242];
	mad.wide.u32 	%rd2026, %r4502, %r1082, %rd3244;
	shr.u64 	%rd3244, %rd2026, 32;
	st.local.u32 	[%rd3243], %rd2026;
	add.s32 	%r7514, %r7514, 1;
	add.s64 	%rd3243, %rd3243, 4;
	add.s64 	%rd3242, %rd3242, 4;
	setp.ne.s32 	%p620, %r7514, 6;
	@%p620 bra 	$L__BB0_620;
	shr.u32 	%r4503, %r1081, 23;
	st.local.u32 	[%rd1+24], %rd3244;
	and.b32  	%r1085, %r4503, 31;
	and.b32  	%r4504, %r4503, 224;
	add.s32 	%r4505, %r4504, -128;
	shr.u32 	%r4506, %r4505, 5;
	mul.wide.u32 	%rd2027, %r4506, 4;
	sub.s64 	%rd547, %rd1, %rd2027;
	ld.local.u32 	%r7515, [%rd547+24];
	ld.local.u32 	%r7516, [%rd547+20];
	setp.eq.s32 	%p621, %r1085, 0;
	@%p621 bra 	$L__BB0_623;
	shf.l.wrap.b32 	%r7515, %r7516, %r7515, %r1085;
	ld.local.u32 	%r4507, [%rd547+16];
	shf.l.wrap.b32 	%r7516, %r4507, %r7516, %r1085;
$L__BB0_623:
	shr.u32 	%r4508, %r7515, 30;
	shf.l.wrap.b32 	%r4509, %r7516, %r7515, 2;
	shl.b32 	%r4510, %r7516, 2;
	shr.u32 	%r4511, %r4509, 31;
	add.s32 	%r4512, %r4511, %r4508;
	neg.s32 	%r4513, %r4512;
	setp.lt.s32 	%p622, %r1081, 0;
	selp.b32 	%r7517, %r4513, %r4512, %p622;
	xor.b32  	%r4514, %r4509, %r1081;
	shr.s32 	%r4515, %r4509, 31;
	xor.b32  	%r4516, %r4515, %r4509;
	xor.b32  	%r4517, %r4515, %r4510;
	cvt.u64.u32 	%rd2028, %r4516;
	shl.b64 	%rd2029, %rd2028, 32;
	cvt.u64.u32 	%rd2030, %r4517;
	or.b64  	%rd2031, %rd2029, %rd2030;
	cvt.rn.f64.s64 	%fd155, %rd2031;
	mul.f64 	%fd156, %fd155, 0d3BF921FB54442D19;
	cvt.rn.f32.f64 	%f3014, %fd156;
	neg.f32 	%f3015, %f3014;
	setp.lt.s32 	%p623, %r4514, 0;
	selp.f32 	%f5670, %f3015, %f3014, %p623;
	bra.uni 	$L__BB0_625;
$L__BB0_624:
	mov.f32 	%f3016, 0f00000000;
	mul.rn.f32 	%f5670, %f540, %f3016;
	mov.b32 	%r7517, 0;
$L__BB0_625:
	add.s32 	%r4519, %r7517, 1;
	mul.rn.f32 	%f3017, %f5670, %f5670;
	and.b32  	%r4520, %r7517, 1;
	setp.eq.b32 	%p624, %r4520, 1;
	selp.f32 	%f3018, %f5670, 0f3F800000, %p624;
	fma.rn.f32 	%f3019, %f3017, %f3018, 0f00000000;
	fma.rn.f32 	%f3020, %f3017, 0f37CBAC00, 0fBAB607ED;
	selp.f32 	%f3021, 0fB94D4153, %f3020, %p624;
	selp.f32 	%f3022, 0f3C0885E4, 0f3D2AAABB, %p624;
	fma.rn.f32 	%f3023, %f3021, %f3017, %f3022;
	selp.f32 	%f3024, 0fBE2AAAA8, 0fBEFFFFFF, %p624;
	fma.rn.f32 	%f3025, %f3023, %f3017, %f3024;
	fma.rn.f32 	%f3026, %f3025, %f3019, %f3018;
	and.b32  	%r4521, %r4519, 2;
	setp.eq.s32 	%p625, %r4521, 0;
	mov.f32 	%f3027, 0f00000000;
	sub.f32 	%f3028, %f3027, %f3026;
	selp.f32 	%f3029, %f3026, %f3028, %p625;
	div.rn.f32 	%f3030, %f3029, 0f429C0000;
	add.f32 	%f546, %f539, %f3030;
	mul.f32 	%f547, %f1, 0f429C0000;
	mul.f32 	%f3031, %f547, 0f3F22F983;
	cvt.rni.s32.f32 	%r7521, %f3031;
	cvt.rn.f32.s32 	%f3032, %r7521;
	fma.rn.f32 	%f3033, %f3032, 0fBFC90FDA, %f547;
	fma.rn.f32 	%f3034, %f3032, 0fB3A22168, %f3033;
	fma.rn.f32 	%f5671, %f3032, 0fA7C234C5, %f3034;
	abs.f32 	%f549, %f547;
	setp.ltu.f32 	%p626, %f549, 0f47CE4780;
	@%p626 bra 	$L__BB0_633;
	setp.eq.f32 	%p627, %f549, 0f7F800000;
	@%p627 bra 	$L__BB0_632;
	mov.b32 	%r1095, %f547;
	shl.b32 	%r4523, %r1095, 8;
	or.b32  	%r1096, %r4523, -2147483648;
	mov.b64 	%rd3247, 0;
	mov.b32 	%r7518, 0;
	mov.u64 	%rd3245, __cudart_i2opi_f;
	mov.u64 	%rd3246, %rd1;
$L__BB0_628:
	.pragma "nounroll";
	ld.global.nc.u32 	%r4524, [%rd3245];
	mad.wide.u32 	%rd2034, %r4524, %r1096, %rd3247;
	shr.u64 	%rd3247, %rd2034, 32;
	st.local.u32 	[%rd3246], %rd2034;
	add.s32 	%r7518, %r7518, 1;
	add.s64 	%rd3246, %rd3246, 4;
	add.s64 	%rd3245, %rd3245, 4;
	setp.ne.s32 	%p628, %r7518, 6;
	@%p628 bra 	$L__BB0_628;
	shr.u32 	%r4525, %r1095, 23;
	st.local.u32 	[%rd1+24], %rd3247;
	and.b32  	%r1099, %r4525, 31;
	and.b32  	%r4526, %r4525, 224;
	add.s32 	%r4527, %r4526, -128;
	shr.u32 	%r4528, %r4527, 5;
	mul.wide.u32 	%rd2035, %r4528, 4;
	sub.s64 	%rd554, %rd1, %rd2035;
	ld.local.u32 	%r7519, [%rd554+24];
	ld.local.u32 	%r7520, [%rd554+20];
	setp.eq.s32 	%p629, %r1099, 0;
	@%p629 bra 	$L__BB0_631;
	shf.l.wrap.b32 	%r7519, %r7520, %r7519, %r1099;
	ld.local.u32 	%r4529, [%rd554+16];
	shf.l.wrap.b32 	%r7520, %r4529, %r7520, %r1099;
$L__BB0_631:
	shr.u32 	%r4530, %r7519, 30;
	shf.l.wrap.b32 	%r4531, %r7520, %r7519, 2;
	shl.b32 	%r4532, %r7520, 2;
	shr.u32 	%r4533, %r4531, 31;
	add.s32 	%r4534, %r4533, %r4530;
	neg.s32 	%r4535, %r4534;
	setp.lt.s32 	%p630, %r1095, 0;
	selp.b32 	%r7521, %r4535, %r4534, %p630;
	xor.b32  	%r4536, %r4531, %r1095;
	shr.s32 	%r4537, %r4531, 31;
	xor.b32  	%r4538, %r4537, %r4531;
	xor.b32  	%r4539, %r4537, %r4532;
	cvt.u64.u32 	%rd2036, %r4538;
	shl.b64 	%rd2037, %rd2036, 32;
	cvt.u64.u32 	%rd2038, %r4539;
	or.b64  	%rd2039, %rd2037, %rd2038;
	cvt.rn.f64.s64 	%fd157, %rd2039;
	mul.f64 	%fd158, %fd157, 0d3BF921FB54442D19;
	cvt.rn.f32.f64 	%f3035, %fd158;
	neg.f32 	%f3036, %f3035;
	setp.lt.s32 	%p631, %r4536, 0;
	selp.f32 	%f5671, %f3036, %f3035, %p631;
	bra.uni 	$L__BB0_633;
$L__BB0_632:
	mov.f32 	%f3037, 0f00000000;
	mul.rn.f32 	%f5671, %f547, %f3037;
	mov.b32 	%r7521, 0;
$L__BB0_633:
	add.s32 	%r4541, %r7521, 1;
	mul.rn.f32 	%f3038, %f5671, %f5671;
	and.b32  	%r4542, %r7521, 1;
	setp.eq.b32 	%p632, %r4542, 1;
	selp.f32 	%f3039, %f5671, 0f3F800000, %p632;
	fma.rn.f32 	%f3040, %f3038, %f3039, 0f00000000;
	fma.rn.f32 	%f3041, %f3038, 0f37CBAC00, 0fBAB607ED;
	selp.f32 	%f3042, 0fB94D4153, %f3041, %p632;
	selp.f32 	%f3043, 0f3C0885E4, 0f3D2AAABB, %p632;
	fma.rn.f32 	%f3044, %f3042, %f3038, %f3043;
	selp.f32 	%f3045, 0fBE2AAAA8, 0fBEFFFFFF, %p632;
	fma.rn.f32 	%f3046, %f3044, %f3038, %f3045;
	fma.rn.f32 	%f3047, %f3046, %f3040, %f3039;
	and.b32  	%r4543, %r4541, 2;
	setp.eq.s32 	%p633, %r4543, 0;
	mov.f32 	%f3048, 0f00000000;
	sub.f32 	%f3049, %f3048, %f3047;
	selp.f32 	%f3050, %f3047, %f3049, %p633;
	div.rn.f32 	%f3051, %f3050, 0f429E0000;
	add.f32 	%f553, %f546, %f3051;
	mul.f32 	%f554, %f1, 0f429E0000;
	mul.f32 	%f3052, %f554, 0f3F22F983;
	cvt.rni.s32.f32 	%r7525, %f3052;
	cvt.rn.f32.s32 	%f3053, %r7525;
	fma.rn.f32 	%f3054, %f3053, 0fBFC90FDA, %f554;
	fma.rn.f32 	%f3055, %f3053, 0fB3A22168, %f3054;
	fma.rn.f32 	%f5672, %f3053, 0fA7C234C5, %f3055;
	abs.f32 	%f556, %f554;
	setp.ltu.f32 	%p634, %f556, 0f47CE4780;
	@%p634 bra 	$L__BB0_641;
	setp.eq.f32 	%p635, %f556, 0f7F800000;
	@%p635 bra 	$L__BB0_640;
	mov.b32 	%r1109, %f554;
	shl.b32 	%r4545, %r1109, 8;
	or.b32  	%r1110, %r4545, -2147483648;
	mov.b64 	%rd3250, 0;
	mov.b32 	%r7522, 0;
	mov.u64 	%rd3248, __cudart_i2opi_f;
	mov.u64 	%rd3249, %rd1;
$L__BB0_636:
	.pragma "nounroll";
	ld.global.nc.u32 	%r4546, [%rd3248];
	mad.wide.u32 	%rd2042, %r4546, %r1110, %rd3250;
	shr.u64 	%rd3250, %rd2042, 32;
	st.local.u32 	[%rd3249], %rd2042;
	add.s32 	%r7522, %r7522, 1;
	add.s64 	%rd3249, %rd3249, 4;
	add.s64 	%rd3248, %rd3248, 4;
	setp.ne.s32 	%p636, %r7522, 6;
	@%p636 bra 	$L__BB0_636;
	shr.u32 	%r4547, %r1109, 23;
	st.local.u32 	[%rd1+24], %rd3250;
	and.b32  	%r1113, %r4547, 31;
	and.b32  	%r4548, %r4547, 224;
	add.s32 	%r4549, %r4548, -128;
	shr.u32 	%r4550, %r4549, 5;
	mul.wide.u32 	%rd2043, %r4550, 4;
	sub.s64 	%rd561, %rd1, %rd2043;
	ld.local.u32 	%r7523, [%rd561+24];
	ld.local.u32 	%r7524, [%rd561+20];
	setp.eq.s32 	%p637, %r1113, 0;
	@%p637 bra 	$L__BB0_639;
	shf.l.wrap.b32 	%r7523, %r7524, %r7523, %r1113;
	ld.local.u32 	%r4551, [%rd561+16];
	shf.l.wrap.b32 	%r7524, %r4551, %r7524, %r1113;
$L__BB0_639:
	shr.u32 	%r4552, %r7523, 30;
	shf.l.wrap.b32 	%r4553, %r7524, %r7523, 2;
	shl.b32 	%r4554, %r7524, 2;
	shr.u32 	%r4555, %r4553, 31;
	add.s32 	%r4556, %r4555, %r4552;
	neg.s32 	%r4557, %r4556;
	setp.lt.s32 	%p638, %r1109, 0;
	selp.b32 	%r7525, %r4557, %r4556, %p638;
	xor.b32  	%r4558, %r4553, %r1109;
	shr.s32 	%r4559, %r4553, 31;
	xor.b32  	%r4560, %r4559, %r4553;
	xor.b32  	%r4561, %r4559, %r4554;
	cvt.u64.u32 	%rd2044, %r4560;
	shl.b64 	%rd2045, %rd2044, 32;
	cvt.u64.u32 	%rd2046, %r4561;
	or.b64  	%rd2047, %rd2045, %rd2046;
	cvt.rn.f64.s64 	%fd159, %rd2047;
	mul.f64 	%fd160, %fd159, 0d3BF921FB54442D19;
	cvt.rn.f32.f64 	%f3056, %fd160;
	neg.f32 	%f3057, %f3056;
	setp.lt.s32 	%p639, %r4558, 0;
	selp.f32 	%f5672, %f3057, %f3056, %p639;
	bra.uni 	$L__BB0_641;
$L__BB0_640:
	mov.f32 	%f3058, 0f00000000;
	mul.rn.f32 	%f5672, %f554, %f3058;
	mov.b32 	%r7525, 0;
$L__BB0_641:
	add.s32 	%r4563, %r7525, 1;
	mul.rn.f32 	%f3059, %f5672, %f5672;
	and.b32  	%r4564, %r7525, 1;
	setp.eq.b32 	%p640, %r4564, 1;
	selp.f32 	%f3060, %f5672, 0f3F800000, %p640;
	fma.rn.f32 	%f3061, %f3059, %f3060, 0f00000000;
	fma.rn.f32 	%f3062, %f3059, 0f37CBAC00, 0fBAB607ED;
	selp.f32 	%f3063, 0fB94D4153, %f3062, %p640;
	selp.f32 	%f3064, 0f3C0885E4, 0f3D2AAABB, %p640;
	fma.rn.f32 	%f3065, %f3063, %f3059, %f3064;
	selp.f32 	%f3066, 0fBE2AAAA8, 0fBEFFFFFF, %p640;
	fma.rn.f32 	%f3067, %f3065, %f3059, %f3066;
	fma.rn.f32 	%f3068, %f3067, %f3061, %f3060;
	and.b32  	%r4565, %r4563, 2;
	setp.eq.s32 	%p641, %r4565, 0;
	mov.f32 	%f3069, 0f00000000;
	sub.f32 	%f3070, %f3069, %f3068;
	selp.f32 	%f3071, %f3068, %f3070, %p641;
	div.rn.f32 	%f3072, %f3071, 0f42A00000;
	add.f32 	%f560, %f553, %f3072;
	mul.f32 	%f561, %f1, 0f42A00000;
	mul.f32 	%f3073, %f561, 0f3F22F983;
	cvt.rni.s32.f32 	%r7529, %f3073;
	cvt.rn.f32.s32 	%f3074, %r7529;
	fma.rn.f32 	%f3075, %f3074, 0fBFC90FDA, %f561;
	fma.rn.f32 	%f3076, %f3074, 0fB3A22168, %f3075;
	fma.rn.f32 	%f5673, %f3074, 0fA7C234C5, %f3076;
	abs.f32 	%f563, %f561;
	setp.ltu.f32 	%p642, %f563, 0f47CE4780;
	@%p642 bra 	$L__BB0_649;
	setp.eq.f32 	%p643, %f563, 0f7F800000;
	@%p643 bra 	$L__BB0_648;
	mov.b32 	%r1123, %f561;
	shl.b32 	%r4567, %r1123, 8;
	or.b32  	%r1124, %r4567, -2147483648;
	mov.b64 	%rd3253, 0;
	mov.b32 	%r7526, 0;
	mov.u64 	%rd3251, __cudart_i2opi_f;
	mov.u64 	%rd3252, %rd1;
$L__BB0_644:
	.pragma "nounroll";
	ld.global.nc.u32 	%r4568, [%rd3251];
	mad.wide.u32 	%rd2050, %r4568, %r1124, %rd3253;
	shr.u64 	%rd3253, %rd2050, 32;
	st.local.u32 	[%rd3252], %rd2050;
	add.s32 	%r7526, %r7526, 1;
	add.s64 	%rd3252, %rd3252, 4;
	add.s64 	%rd3251, %rd3251, 4;
	setp.ne.s32 	%p644, %r7526, 6;
	@%p644 bra 	$L__BB0_644;
	shr.u32 	%r4569, %r1123, 23;
	st.local.u32 	[%rd1+24], %rd3253;
	and.b32  	%r1127, %r4569, 31;
	and.b32  	%r4570, %r4569, 224;
	add.s32 	%r4571, %r4570, -128;
	shr.u32 	%r4572, %r4571, 5;
	mul.wide.u32 	%rd2051, %r4572, 4;
	sub.s64 	%rd568, %rd1, %rd2051;
	ld.local.u32 	%r7527, [%rd568+24];
	ld.local.u32 	%r7528, [%rd568+20];
	setp.eq.s32 	%p645, %r1127, 0;
	@%p645 bra 	$L__BB0_647;
	shf.l.wrap.b32 	%r7527, %r7528, %r7527, %r1127;
	ld.local.u32 	%r4573, [%rd568+16];
	shf.l.wrap.b32 	%r7528, %r4573, %r7528, %r1127;
$L__BB0_647:
	shr.u32 	%r4574, %r7527, 30;
	shf.l.wrap.b32 	%r4575, %r7528, %r7527, 2;
	shl.b32 	%r4576, %r7528, 2;
	shr.u32 	%r4577, %r4575, 31;
	add.s32 	%r4578, %r4577, %r4574;
	neg.s32 	%r4579, %r4578;
	setp.lt.s32 	%p646, %r1123, 0;
	selp.b32 	%r7529, %r4579, %r4578, %p646;
	xor.b32  	%r4580, %r4575, %r1123;
	shr.s32 	%r4581, %r4575, 31;
	xor.b32  	%r4582, %r4581, %r4575;
	xor.b32  	%r4583, %r4581, %r4576;
	cvt.u64.u32 	%rd2052, %r4582;
	shl.b64 	%rd2053, %rd2052, 32;
	cvt.u64.u32 	%rd2054, %r4583;
	or.b64  	%rd2055, %rd2053, %rd2054;
	cvt.rn.f64.s64 	%fd161, %rd2055;
	mul.f64 	%fd162, %fd161, 0d3BF921FB54442D19;
	cvt.rn.f32.f64 	%f3077, %fd162;
	neg.f32 	%f3078, %f3077;
	setp.lt.s32 	%p647, %r4580, 0;
	selp.f32 	%f5673, %f3078, %f3077, %p647;
	bra.uni 	$L__BB0_649;
$L__BB0_648:
	mov.f32 	%f3079, 0f00000000;
	mul.rn.f32 	%f5673, %f561, %f3079;
	mov.b32 	%r7529, 0;
$L__BB0_649:
	add.s32 	%r4585, %r7529, 1;
	mul.rn.f32 	%f3080, %f5673, %f5673;
	and.b32  	%r4586, %r7529, 1;
	setp.eq.b32 	%p648, %r4586, 1;
	selp.f32 	%f3081, %f5673, 0f3F800000, %p648;
	fma.rn.f32 	%f3082, %f3080, %f3081, 0f00000000;
	fma.rn.f32 	%f3083, %f3080, 0f37CBAC00, 0fBAB607ED;
	selp.f32 	%f3084, 0fB94D4153, %f3083, %p648;
	selp.f32 	%f3085, 0f3C0885E4, 0f3D2AAABB, %p648;
	fma.rn.f32 	%f3086, %f3084, %f3080, %f3085;
	selp.f32 	%f3087, 0fBE2AAAA8, 0fBEFFFFFF, %p648;
	fma.rn.f32 	%f3088, %f3086, %f3080, %f3087;
	fma.rn.f32 	%f3089, %f3088, %f3082, %f3081;
	and.b32  	%r4587, %r4585, 2;
	setp.eq.s32 	%p649, %r4587, 0;
	mov.f32 	%f3090, 0f00000000;
	sub.f32 	%f3091, %f3090, %f3089;
	selp.f32 	%f3092, %f3089, %f3091, %p649;
	div.rn.f32 	%f3093, %f3092, 0f42A20000;
	add.f32 	%f567, %f560, %f3093;
	mul.f32 	%f568, %f1, 0f42A20000;
	mul.f32 	%f3094, %f568, 0f3F22F983;
	cvt.rni.s32.f32 	%r7533, %f3094;
	cvt.rn.f32.s32 	%f3095, %r7533;
	fma.rn.f32 	%f3096, %f3095, 0fBFC90FDA, %f568;
	fma.rn.f32 	%f3097, %f3095, 0fB3A22168, %f3096;
	fma.rn.f32 	%f5674, %f3095, 0fA7C234C5, %f3097;
	abs.f32 	%f570, %f568;
	setp.ltu.f32 	%p650, %f570, 0f47CE4780;
	@%p650 bra 	$L__BB0_657;
	setp.eq.f32 	%p651, %f570, 0f7F800000;
	@%p651 bra 	$L__BB0_656;
	mov.b32 	%r1137, %f568;
	shl.b32 	%r4589, %r1137, 8;
	or.b32  	%r1138, %r4589, -2147483648;
	mov.b64 	%rd3256, 0;
	mov.b32 	%r7530, 0;
	mov.u64 	%rd3254, __cudart_i2opi_f;
	mov.u64 	%rd3255, %rd1;
$L__BB0_652:
	.pragma "nounroll";
	ld.global.nc.u32 	%r4590, [%rd3254];
	mad.wide.u32 	%rd2058, %r4590, %r1138, %rd3256;
	shr.u64 	%rd3256, %rd2058, 32;
	st.local.u32 	[%rd3255], %rd2058;
	add.s32 	%r7530, %r7530, 1;
	add.s64 	%rd3255, %rd3255, 4;
	add.s64 	%rd3254, %rd3254, 4;
	setp.ne.s32 	%p652, %r7530, 6;
	@%p652 bra 	$L__BB0_652;
	shr.u32 	%r4591, %r1137, 23;
	st.local.u32 	[%rd1+24], %rd3256;
	and.b32  	%r1141, %r4591, 31;
	and.b32  	%r4592, %r4591, 224;
	add.s32 	%r4593, %r4592, -128;
	shr.u32 	%r4594, %r4593, 5;
	mul.wide.u32 	%rd2059, %r4594, 4;
	sub.s64 	%rd575, %rd1, %rd2059;
	ld.local.u32 	%r7531, [%rd575+24];
	ld.local.u32 	%r7532, [%rd575+20];
	setp.eq.s32 	%p653, %r1141, 0;
	@%p653 bra 	$L__BB0_655;
	shf.l.wrap.b32 	%r7531, %r7532, %r7531, %r1141;
	ld.local.u32 	%r4595, [%rd575+16];
	shf.l.wrap.b32 	%r7532, %r4595, %r7532, %r1141;
$L__BB0_655:
	shr.u32 	%r4596, %r7531, 30;
	shf.l.wrap.b32 	%r4597, %r7532, %r7531, 2;
	shl.b32 	%r4598, %r7532, 2;
	shr.u32 	%r4599, %r4597, 31;
	add.s32 	%r4600, %r4599, %r4596;
	neg.s32 	%r4601, %r4600;
	setp.lt.s32 	%p654, %r1137, 0;
	selp.b32 	%r7533, %r4601, %r4600, %p654;
	xor.b32  	%r4602, %r4597, %r1137;
	shr.s32 	%r4603, %r4597, 31;
	xor.b32  	%r4604, %r4603, %r4597;
	xor.b32  	%r4605, %r4603, %r4598;
	cvt.u64.u32 	%rd2060, %r4604;
	shl.b64 	%rd2061, %rd2060, 32;
	cvt.u64.u32 	%rd2062, %r4605;
	or.b64  	%rd2063, %rd2061, %rd2062;
	cvt.rn.f64.s64 	%fd163, %rd2063;
	mul.f64 	%fd164, %fd163, 0d3BF921FB54442D19;
	cvt.rn.f32.f64 	%f3098, %fd164;
	neg.f32 	%f3099, %f3098;
	setp.lt.s32 	%p655, %r4602, 0;
	selp.f32 	%f5674, %f3099, %f3098, %p655;
	bra.uni 	$L__BB0_657;
$L__BB0_656:
	mov.f32 	%f3100, 0f00000000;
	mul.rn.f32 	%f5674, %f568, %f3100;
	mov.b32 	%r7533, 0;
$L__BB0_657:
	add.s32 	%r4607, %r7533, 1;
	mul.rn.f32 	%f3101, %f5674, %f5674;
	and.b32  	%r4608, %r7533, 1;
	setp.eq.b32 	%p656, %r4608, 1;
	selp.f32 	%f3102, %f5674, 0f3F800000, %p656;
	fma.rn.f32 	%f3103, %f3101, %f3102, 0f00000000;
	fma.rn.f32 	%f3104, %f3101, 0f37CBAC00, 0fBAB607ED;
	selp.f32 	%f3105, 0fB94D4153, %f3104, %p656;
	selp.f32 	%f3106, 0f3C0885E4, 0f3D2AAABB, %p656;
	fma.rn.f32 	%f3107, %f3105, %f3101, %f3106;
	selp.f32 	%f3108, 0fBE2AAAA8, 0fBEFFFFFF, %p656;
	fma.rn.f32 	%f3109, %f3107, %f3101, %f3108;
	fma.rn.f32 	%f3110, %f3109, %f3103, %f3102;
	and.b32  	%r4609, %r4607, 2;
	setp.eq.s32 	%p657, %r4609, 0;
	mov.f32 	%f3111, 0f00000000;
	sub.f32 	%f3112, %f3111, %f3110;
	selp.f32 	%f3113, %f3110, %f3112, %p657;
	div.rn.f32 	%f3114, %f3113, 0f42A40000;
	add.f32 	%f574, %f567, %f3114;
	mul.f32 	%f575, %f1, 0f42A40000;
	mul.f32 	%f3115, %f575, 0f3F22F983;
	cvt.rni.s32.f32 	%r7537, %f3115;
	cvt.rn.f32.s32 	%f3116, %r7537;
	fma.rn.f32 	%f3117, %f3116, 0fBFC90FDA, %f575;
	fma.rn.f32 	%f3118, %f3116, 0fB3A22168, %f3117;
	fma.rn.f32 	%f5675, %f3116, 0fA7C234C5, %f3118;
	abs.f32 	%f577, %f575;
	setp.ltu.f32 	%p658, %f577, 0f47CE4780;
	@%p658 bra 	$L__BB0_665;
	setp.eq.f32 	%p659, %f577, 0f7F800000;
	@%p659 bra 	$L__BB0_664;
	mov.b32 	%r1151, %f575;
	shl.b32 	%r4611, %r1151, 8;
	or.b32  	%r1152, %r4611, -2147483648;
	mov.b64 	%rd3259, 0;
	mov.b32 	%r7534, 0;
	mov.u64 	%rd3257, __cudart_i2opi_f;
	mov.u64 	%rd3258, %rd1;
$L__BB0_660:
	.pragma "nounroll";
	ld.global.nc.u32 	%r4612, [%rd3257];
	mad.wide.u32 	%rd2066, %r4612, %r1152, %rd3259;
	shr.u64 	%rd3259, %rd2066, 32;
	st.local.u32 	[%rd3258], %rd2066;
	add.s32 	%r7534, %r7534, 1;
	add.s64 	%rd3258, %rd3258, 4;
	add.s64 	%rd3257, %rd3257, 4;
	setp.ne.s32 	%p660, %r7534, 6;
	@%p660 bra 	$L__BB0_660;
	shr.u32 	%r4613, %r1151, 23;
	st.local.u32 	[%rd1+24], %rd3259;
	and.b32  	%r1155, %r4613, 31;
	and.b32  	%r4614, %r4613, 224;
	add.s32 	%r4615, %r4614, -128;
	shr.u32 	%r4616, %r4615, 5;
	mul.wide.u32 	%rd2067, %r4616, 4;
	sub.s64 	%rd582, %rd1, %rd2067;
	ld.local.u32 	%r7535, [%rd582+24];
	ld.local.u32 	%r7536, [%rd582+20];
	setp.eq.s32 	%p661, %r1155, 0;
	@%p661 bra 	$L__BB0_663;
	shf.l.wrap.b32 	%r7535, %r7536, %r7535, %r1155;
	ld.local.u32 	%r4617, [%rd582+16];
	shf.l.wrap.b32 	%r7536, %r4617, %r7536, %r1155;
$L__BB0_663:
	shr.u32 	%r4618, %r7535, 30;
	shf.l.wrap.b32 	%r4619, %r7536, %r7535, 2;
	shl.b32 	%r4620, %r7536, 2;
	shr.u32 	%r4621, %r4619, 31;
	add.s32 	%r4622, %r4621, %r4618;
	neg.s32 	%r4623, %r4622;
	setp.lt.s32 	%p662, %r1151, 0;
	selp.b32 	%r7537, %r4623, %r4622, %p662;
	xor.b32  	%r4624, %r4619, %r1151;
	shr.s32 	%r4625, %r4619, 31;
	xor.b32  	%r4626, %r4625, %r4619;
	xor.b32  	%r4627, %r4625, %r4620;
	cvt.u64.u32 	%rd2068, %r4626;
	shl.b64 	%rd2069, %rd2068, 32;
	cvt.u64.u32 	%rd2070, %r4627;
	or.b64  	%rd2071, %rd2069, %rd2070;
	cvt.rn.f64.s64 	%fd165, %rd2071;
	mul.f64 	%fd166, %fd165, 0d3BF921FB54442D19;
	cvt.rn.f32.f64 	%f3119, %fd166;
	neg.f32 	%f3120, %f3119;
	setp.lt.s32 	%p663, %r4624, 0;
	selp.f32 	%f5675, %f3120, %f3119, %p663;
	bra.uni 	$L__BB0_665;
$L__BB0_664:
	mov.f32 	%f3121, 0f00000000;
	mul.rn.f32 	%f5675, %f575, %f3121;
	mov.b32 	%r7537, 0;
$L__BB0_665:
	add.s32 	%r4629, %r7537, 1;
	mul.rn.f32 	%f3122, %f5675, %f5675;
	and.b32  	%r4630, %r7537, 1;
	setp.eq.b32 	%p664, %r4630, 1;
	selp.f32 	%f3123, %f5675, 0f3F800000, %p664;
	fma.rn.f32 	%f3124, %f3122, %f3123, 0f00000000;
	fma.rn.f32 	%f3125, %f3122, 0f37CBAC00, 0fBAB607ED;
	selp.f32 	%f3126, 0fB94D4153, %f3125, %p664;
	selp.f32 	%f3127, 0f3C0885E4, 0f3D2AAABB, %p664;
	fma.rn.f32 	%f3128, %f3126, %f3122, %f3127;
	selp.f32 	%f3129, 0fBE2AAAA8, 0fBEFFFFFF, %p664;
	fma.rn.f32 	%f3130, %f3128, %f3122, %f3129;
	fma.rn.f32 	%f3131, %f3130, %f3124, %f3123;
	and.b32  	%r4631, %r4629, 2;
	setp.eq.s32 	%p665, %r4631, 0;
	mov.f32 	%f3132, 0f00000000;
	sub.f32 	%f3133, %f3132, %f3131;
	selp.f32 	%f3134, %f3131, %f3133, %p665;
	div.rn.f32 	%f3135, %f3134, 0f42A60000;
	add.f32 	%f581, %f574, %f3135;
	mul.f32 	%f582, %f1, 0f42A60000;
	mul.f32 	%f3136, %f582, 0f3F22F983;
	cvt.rni.s32.f32 	%r7541, %f3136;
	cvt.rn.f32.s32 	%f3137, %r7541;
	fma.rn.f32 	%f3138, %f3137, 0fBFC90FDA, %f582;
	fma.rn.f32 	%f3139, %f3137, 0fB3A22168, %f3138;
	fma.rn.f32 	%f5676, %f3137, 0fA7C234C5, %f3139;
	abs.f32 	%f584, %f582;
	setp.ltu.f32 	%p666, %f584, 0f47CE4780;
	@%p666 bra 	$L__BB0_673;
	setp.eq.f32 	%p667, %f584, 0f7F800000;
	@%p667 bra 	$L__BB0_672;
	mov.b32 	%r1165, %f582;
	shl.b32 	%r4633, %r1165, 8;
	or.b32  	%r1166, %r4633, -2147483648;
	mov.b64 	%rd3262, 0;
	mov.b32 	%r7538, 0;
	mov.u64 	%rd3260, __cudart_i2opi_f;
	mov.u64 	%rd3261, %rd1;
$L__BB0_668:
	.pragma "nounroll";
	ld.global.nc.u32 	%r4634, [%rd3260];
	mad.wide.u32 	%rd2074, %r4634, %r1166, %rd3262;
	shr.u64 	%rd3262, %rd2074, 32;
	st.local.u32 	[%rd3261], %rd2074;
	add.s32 	%r7538, %r7538, 1;
	add.s64 	%rd3261, %rd3261, 4;
	add.s64 	%rd3260, %rd3260, 4;
	setp.ne.s32 	%p668, %r7538, 6;
	@%p668 bra 	$L__BB0_668;
	shr.u32 	%r4635, %r1165, 23;
	st.local.u32 	[%rd1+24], %rd3262;
	and.b32  	%r1169, %r4635, 31;
	and.b32  	%r4636, %r4635, 224;
	add.s32 	%r4637, %r4636, -128;
	shr.u32 	%r4638, %r4637, 5;
	mul.wide.u32 	%rd2075, %r4638, 4;
	sub.s64 	%rd589, %rd1, %rd2075;
	ld.local.u32 	%r7539, [%rd589+24];
	ld.local.u32 	%r7540, [%rd589+20];
	setp.eq.s32 	%p669, %r1169, 0;
	@%p669 bra 	$L__BB0_671;
	shf.l.wrap.b32 	%r7539, %r7540, %r7539, %r1169;
	ld.local.u32 	%r4639, [%rd589+16];
	shf.l.wrap.b32 	%r7540, %r4639, %r7540, %r1169;
$L__BB0_671:
	shr.u32 	%r4640, %r7539, 30;
	shf.l.wrap.b32 	%r4641, %r7540, %r7539, 2;
	shl.b32 	%r4642, %r7540, 2;
	shr.u32 	%r4643, %r4641, 31;
	add.s32 	%r4644, %r4643, %r4640;
	neg.s32 	%r4645, %r4644;
	setp.lt.s32 	%p670, %r1165, 0;
	selp.b32 	%r7541, %r4645, %r4644, %p670;
	xor.b32  	%r4646, %r4641, %r1165;
	shr.s32 	%r4647, %r4641, 31;
	xor.b32  	%r4648, %r4647, %r4641;
	xor.b32  	%r4649, %r4647, %r4642;
	cvt.u64.u32 	%rd2076, %r4648;
	shl.b64 	%rd2077, %rd2076, 32;
	cvt.u64.u32 	%rd2078, %r4649;
	or.b64  	%rd2079, %rd2077, %rd2078;
	cvt.rn.f64.s64 	%fd167, %rd2079;
	mul.f64 	%fd168, %fd167, 0d3BF921FB54442D19;
	cvt.rn.f32.f64 	%f3140, %fd168;
	neg.f32 	%f3141, %f3140;
	setp.lt.s32 	%p671, %r4646, 0;
	selp.f32 	%f5676, %f3141, %f3140, %p671;
	bra.uni 	$L__BB0_673;
$L__BB0_672:
	mov.f32 	%f3142, 0f00000000;
	mul.rn.f32 	%f5676, %f582, %f3142;
	mov.b32 	%r7541, 0;
$L__BB0_673:
	add.s32 	%r4651, %r7541, 1;
	mul.rn.f32 	%f3143, %f5676, %f5676;
	and.b32  	%r4652, %r7541, 1;
	setp.eq.b32 	%p672, %r4652, 1;
	selp.f32 	%f3144, %f5676, 0f3F800000, %p672;
	fma.rn.f32 	%f3145, %f3143, %f3144, 0f00000000;
	fma.rn.f32 	%f3146, %f3143, 0f37CBAC00, 0fBAB607ED;
	selp.f32 	%f3147, 0fB94D4153, %f3146, %p672;
	selp.f32 	%f3148, 0f3C0885E4, 0f3D2AAABB, %p672;
	fma.rn.f32 	%f3149, %f3147, %f3143, %f3148;
	selp.f32 	%f3150, 0fBE2AAAA8, 0fBEFFFFFF, %p672;
	fma.rn.f32 	%f3151, %f3149, %f3143, %f3150;
	fma.rn.f32 	%f3152, %f3151, %f3145, %f3144;
	and.b32  	%r4653, %r4651, 2;
	setp.eq.s32 	%p673, %r4653, 0;
	mov.f32 	%f3153, 0f00000000;
	sub.f32 	%f3154, %f3153, %f3152;
	selp.f32 	%f3155, %f3152, %f3154, %p673;
	div.rn.f32 	%f3156, %f3155, 0f42A80000;
	add.f32 	%f588, %f581, %f3156;
	mul.f32 	%f589, %f1, 0f42A80000;
	mul.f32 	%f3157, %f589, 0f3F22F983;
	cvt.rni.s32.f32 	%r7545, %f3157;
	cvt.rn.f32.s32 	%f3158, %r7545;
	fma.rn.f32 	%f3159, %f3158, 0fBFC90FDA, %f589;
	fma.rn.f32 	%f3160, %f3158, 0fB3A22168, %f3159;
	fma.rn.f32 	%f5677, %f3158, 0fA7C234C5, %f3160;
	abs.f32 	%f591, %f589;
	setp.ltu.f32 	%p674, %f591, 0f47CE4780;
	@%p674 bra 	$L__BB0_681;
	setp.eq.f32 	%p675, %f591, 0f7F800000;
	@%p675 bra 	$L__BB0_680;
	mov.b32 	%r1179, %f589;
	shl.b32 	%r4655, %r1179, 8;
	or.b32  	%r1180, %r4655, -2147483648;
	mov.b64 	%rd3265, 0;
	mov.b32 	%r7542, 0;
	mov.u64 	%rd3263, __cudart_i2opi_f;
	mov.u64 	%rd3264, %rd1;
$L__BB0_676:
	.pragma "nounroll";
	ld.global.nc.u32 	%r4656, [%rd3263];
	mad.wide.u32 	%rd2082, %r4656, %r1180, %rd3265;
	shr.u64 	%rd3265, %rd2082, 32;
	st.local.u32 	[%rd3264], %rd2082;
	add.s32 	%r7542, %r7542, 1;
	add.s64 	%rd3264, %rd3264, 4;
	add.s64 	%rd3263, %rd3263, 4;
	setp.ne.s32 	%p676, %r7542, 6;
	@%p676 bra 	$L__BB0_676;
	shr.u32 	%r4657, %r1179, 23;
	st.local.u32 	[%rd1+24], %rd3265;
	and.b32  	%r1183, %r4657, 31;
	and.b32  	%r4658, %r4657, 224;
	add.s32 	%r4659, %r4658, -128;
	shr.u32 	%r4660, %r4659, 5;
	mul.wide.u32 	%rd2083, %r4660, 4;
	sub.s64 	%rd596, %rd1, %rd2083;
	ld.local.u32 	%r7543, [%rd596+24];
	ld.local.u32 	%r7544, [%rd596+20];
	setp.eq.s32 	%p677, %r1183, 0;
	@%p677 bra 	$L__BB0_679;
	shf.l.wrap.b32 	%r7543, %r7544, %r7543, %r1183;
	ld.local.u32 	%r4661, [%rd596+16];
	shf.l.wrap.b32 	%r7544, %r4661, %r7544, %r1183;
$L__BB0_679:
	shr.u32 	%r4662, %r7543, 30;
	shf.l.wrap.b32 	%r4663, %r7544, %r7543, 2;
	shl.b32 	%r4664, %r7544, 2;
	shr.u32 	%r4665, %r4663, 31;
	add.s32 	%r4666, %r4665, %r4662;
	neg.s32 	%r4667, %r4666;
	setp.lt.s32 	%p678, %r1179, 0;
	selp.b32 	%r7545, %r4667, %r4666, %p678;
	xor.b32  	%r4668, %r4663, %r1179;
	shr.s32 	%r4669, %r4663, 31;
	xor.b32  	%r4670, %r4669, %r4663;
	xor.b32  	%r4671, %r4669, %r4664;
	cvt.u64.u32 	%rd2084, %r4670;
	shl.b64 	%rd2085, %rd2084, 32;
	cvt.u64.u32 	%rd2086, %r4671;
	or.b64  	%rd2087, %rd2085, %rd2086;
	cvt.rn.f64.s64 	%fd169, %rd2087;
	mul.f64 	%fd170, %fd169, 0d3BF921FB54442D19;
	cvt.rn.f32.f64 	%f3161, %fd170;
	neg.f32 	%f3162, %f3161;
	setp.lt.s32 	%p679, %r4668, 0;
	selp.f32 	%f5677, %f3162, %f3161, %p679;
	bra.uni 	$L__BB0_681;
$L__BB0_680:
	mov.f32 	%f3163, 0f00000000;
	mul.rn.f32 	%f5677, %f589, %f3163;
	mov.b32 	%r7545, 0;
$L__BB0_681:
	add.s32 	%r4673, %r7545, 1;
	mul.rn.f32 	%f3164, %f5677, %f5677;
	and.b32  	%r4674, %r7545, 1;
	setp.eq.b32 	%p680, %r4674, 1;
	selp.f32 	%f3165, %f5677, 0f3F800000, %p680;
	fma.rn.f32 	%f3166, %f3164, %f3165, 0f00000000;
	fma.rn.f32 	%f3167, %f3164, 0f37CBAC00, 0fBAB607ED;
	selp.f32 	%f3168, 0fB94D4153, %f3167, %p680;
	selp.f32 	%f3169, 0f3C0885E4, 0f3D2AAABB, %p680;
	fma.rn.f32 	%f3170, %f3168, %f3164, %f3169;
	selp.f32 	%f3171, 0fBE2AAAA8, 0fBEFFFFFF, %p680;
	fma.rn.f32 	%f3172, %f3170, %f3164, %f3171;
	fma.rn.f32 	%f3173, %f3172, %f3166, %f3165;
	and.b32  	%r4675, %r4673, 2;
	setp.eq.s32 	%p681, %r4675, 0;
	mov.f32 	%f3174, 0f00000000;
	sub.f32 	%f3175, %f3174, %f3173;
	selp.f32 	%f3176, %f3173, %f3175, %p681;
	div.rn.f32 	%f3177, %f3176, 0f42AA0000;
	add.f32 	%f595, %f588, %f3177;
	mul.f32 	%f596, %f1, 0f42AA0000;
	mul.f32 	%f3178, %f596, 0f3F22F983;
	cvt.rni.s32.f32 	%r7549, %f3178;
	cvt.rn.f32.s32 	%f3179, %r7549;
	fma.rn.f32 	%f3180, %f3179, 0fBFC90FDA, %f596;
	fma.rn.f32 	%f3181, %f3179, 0fB3A22168, %f3180;
	fma.rn.f32 	%f5678, %f3179, 0fA7C234C5, %f3181;
	abs.f32 	%f598, %f596;
	setp.ltu.f32 	%p682, %f598, 0f47CE4780;
	@%p682 bra 	$L__BB0_689;
	setp.eq.f32 	%p683, %f598, 0f7F800000;
	@%p683 bra 	$L__BB0_688;
	mov.b32 	%r1193, %f596;
	shl.b32 	%r4677, %r1193, 8;
	or.b32  	%r1194, %r4677, -2147483648;
	mov.b64 	%rd3268, 0;
	mov.b32 	%r7546, 0;
	mov.u64 	%rd3266, __cudart_i2opi_f;
	mov.u64 	%rd3267, %rd1;
$L__BB0_684:
	.pragma "nounroll";
	ld.global.nc.u32 	%r4678, [%rd3266];
	mad.wide.u32 	%rd2090, %r4678, %r1194, %rd3268;
	shr.u64 	%rd3268, %rd2090, 32;
	st.local.u32 	[%rd3267], %rd2090;
	add.s32 	%r7546, %r7546, 1;
	add.s64 	%rd3267, %rd3267, 4;
	add.s64 	%rd3266, %rd3266, 4;
	setp.ne.s32 	%p684, %r7546, 6;
	@%p684 bra 	$L__BB0_684;
	shr.u32 	%r4679, %r1193, 23;
	st.local.u32 	[%rd1+24], %rd3268;
	and.b32  	%r1197, %r4679, 31;
	and.b32  	%r4680, %r4679, 224;
	add.s32 	%r4681, %r4680, -128;
	shr.u32 	%r4682, %r4681, 5;
	mul.wide.u32 	%rd2091, %r4682, 4;
	sub.s64 	%rd603, %rd1, %rd2091;
	ld.local.u32 	%r7547, [%rd603+24];
	ld.local.u32 	%r7548, [%rd603+20];
	setp.eq.s32 	%p685, %r1197, 0;
	@%p685 bra 	$L__BB0_687;
	shf.l.wrap.b32 	%r7547, %r7548, %r7547, %r1197;
	ld.local.u32 	%r4683, [%rd603+16];
	shf.l.wrap.b32 	%r7548, %r4683, %r7548, %r1197;
$L__BB0_687:
	shr.u32 	%r4684, %r7547, 30;
	shf.l.wrap.b32 	%r4685, %r7548, %r7547, 2;
	shl.b32 	%r4686, %r7548, 2;
	shr.u32 	%r4687, %r4685, 31;
	add.s32 	%r4688, %r4687, %r4684;
	neg.s32 	%r4689, %r4688;
	setp.lt.s32 	%p686, %r1193, 0;
	selp.b32 	%r7549, %r4689, %r4688, %p686;
	xor.b32  	%r4690, %r4685, %r1193;
	shr.s32 	%r4691, %r4685, 31;
	xor.b32  	%r4692, %r4691, %r4685;
	xor.b32  	%r4693, %r4691, %r4686;
	cvt.u64.u32 	%rd2092, %r4692;
	shl.b64 	%rd2093, %rd2092, 32;
	cvt.u64.u32 	%rd2094, %r4693;
	or.b64  	%rd2095, %rd2093, %rd2094;
	cvt.rn.f64.s64 	%fd171, %rd2095;
	mul.f64 	%fd172, %fd171, 0d3BF921FB54442D19;
	cvt.rn.f32.f64 	%f3182, %fd172;
	neg.f32 	%f3183, %f3182;
	setp.lt.s32 	%p687, %r4690, 0;
	selp.f32 	%f5678, %f3183, %f3182, %p687;
	bra.uni 	$L__BB0_689;
$L__BB0_688:
	mov.f32 	%f3184, 0f00000000;
	mul.rn.f32 	%f5678, %f596, %f3184;
	mov.b32 	%r7549, 0;
$L__BB0_689:
	add.s32 	%r4695, %r7549, 1;
	mul.rn.f32 	%f3185, %f5678, %f5678;
	and.b32  	%r4696, %r7549, 1;
	setp.eq.b32 	%p688, %r4696, 1;
	selp.f32 	%f3186, %f5678, 0f3F800000, %p688;
	fma.rn.f32 	%f3187, %f3185, %f3186, 0f00000000;
	fma.rn.f32 	%f3188, %f3185, 0f37CBAC00, 0fBAB607ED;
	selp.f32 	%f3189, 0fB94D4153, %f3188, %p688;
	selp.f32 	%f3190, 0f3C0885E4, 0f3D2AAABB, %p688;
	fma.rn.f32 	%f3191, %f3189, %f3185, %f3190;
	selp.f32 	%f3192, 0fBE2AAAA8, 0fBEFFFFFF, %p688;
	fma.rn.f32 	%f3193, %f3191, %f3185, %f3192;
	fma.rn.f32 	%f3194, %f3193, %f3187, %f3186;
	and.b32  	%r4697, %r4695, 2;
	setp.eq.s32 	%p689, %r4697, 0;
	mov.f32 	%f3195, 0f00000000;
	sub.f32 	%f3196, %f3195, %f3194;
	selp.f32 	%f3197, %f3194, %f3196, %p689;
	div.rn.f32 	%f3198, %f3197, 0f42AC0000;
	add.f32 	%f602, %f595, %f3198;
	mul.f32 	%f603, %f1, 0f42AC0000;
	mul.f32 	%f3199, %f603, 0f3F22F983;
	cvt.rni.s32.f32 	%r7553, %f3199;
	cvt.rn.f32.s32 	%f3200, %r7553;
	fma.rn.f32 	%f3201, %f3200, 0fBFC90FDA, %f603;
	fma.rn.f32 	%f3202, %f3200, 0fB3A22168, %f3201;
	fma.rn.f32 	%f5679, %f3200, 0fA7C234C5, %f3202;
	abs.f32 	%f605, %f603;
	setp.ltu.f32 	%p690, %f605, 0f47CE4780;
	@%p690 bra 	$L__BB0_697;
	setp.eq.f32 	%p691, %f605, 0f7F800000;
	@%p691 bra 	$L__BB0_696;
	mov.b32 	%r1207, %f603;
	shl.b32 	%r4699, %r1207, 8;
	or.b32  	%r1208, %r4699, -2147483648;
	mov.b64 	%rd3271, 0;
	mov.b32 	%r7550, 0;
	mov.u64 	%rd3269, __cudart_i2opi_f;
	mov.u64 	%rd3270, %rd1;
$L__BB0_692:
	.pragma "nounroll";
	ld.global.nc.u32 	%r4700, [%rd3269];
	mad.wide.u32 	%rd2098, %r4700, %r1208, %rd3271;
	shr.u64 	%rd3271, %rd2098, 32;
	st.local.u32 	[%rd3270], %rd2098;
	add.s32 	%r7550, %r7550, 1;
	add.s64 	%rd3270, %rd3270, 4;
	add.s64 	%rd3269, %rd3269, 4;
	setp.ne.s32 	%p692, %r7550, 6;
	@%p692 bra 	$L__BB0_692;
	shr.u32 	%r4701, %r1207, 23;
	st.local.u32 	[%rd1+24], %rd3271;
	and.b32  	%r1211, %r4701, 31;
	and.b32  	%r4702, %r4701, 224;
	add.s32 	%r4703, %r4702, -128;
	shr.u32 	%r4704, %r4703, 5;
	mul.wide.u32 	%rd2099, %r4704, 4;
	sub.s64 	%rd610, %rd1, %rd2099;
	ld.local.u32 	%r7551, [%rd610+24];
	ld.local.u32 	%r7552, [%rd610+20];
	setp.eq.s32 	%p693, %r1211, 0;
	@%p693 bra 	$L__BB0_695;
	shf.l.wrap.b32 	%r7551, %r7552, %r7551, %r1211;
	ld.local.u32 	%r4705, [%rd610+16];
	shf.l.wrap.b32 	%r7552, %r4705, %r7552, %r1211;
$L__BB0_695:
	shr.u32 	%r4706, %r7551, 30;
	shf.l.wrap.b32 	%r4707, %r7552, %r7551, 2;
	shl.b32 	%r4708, %r7552, 2;
	shr.u32 	%r4709, %r4707, 31;
	add.s32 	%r4710, %r4709, %r4706;
	neg.s32 	%r4711, %r4710;
	setp.lt.s32 	%p694, %r1207, 0;
	selp.b32 	%r7553, %r4711, %r4710, %p694;
	xor.b32  	%r4712, %r4707, %r1207;
	shr.s32 	%r4713, %r4707, 31;
	xor.b32  	%r4714, %r4713, %r4707;
	xor.b32  	%r4715, %r4713, %r4708;
	cvt.u64.u32 	%rd2100, %r4714;
	shl.b64 	%rd2101, %rd2100, 32;
	cvt.u64.u32 	%rd2102, %r4715;
	or.b64  	%rd2103, %rd2101, %rd2102;
	cvt.rn.f64.s64 	%fd173, %rd2103;
	mul.f64 	%fd174, %fd173, 0d3BF921FB54442D19;
	cvt.rn.f32.f64 	%f3203, %fd174;
	neg.f32 	%f3204, %f3203;
	setp.lt.s32 	%p695, %r4712, 0;
	selp.f32 	%f5679, %f3204, %f3203, %p695;
	bra.uni 	$L__BB0_697;
$L__BB0_696:
	mov.f32 	%f3205, 0f00000000;
	mul.rn.f32 	%f5679, %f603, %f3205;
	mov.b32 	%r7553, 0;
$L__BB0_697:
	add.s32 	%r4717, %r7553, 1;
	mul.rn.f32 	%f3206, %f5679, %f5679;
	and.b32  	%r4718, %r7553, 1;
	setp.eq.b32 	%p696, %r4718, 1;
	selp.f32 	%f3207, %f5679, 0f3F800000, %p696;
	fma.rn.f32 	%f3208, %f3206, %f3207, 0f00000000;
	fma.rn.f32 	%f3209, %f3206, 0f37CBAC00, 0fBAB607ED;
	selp.f32 	%f3210, 0fB94D4153, %f3209, %p696;
	selp.f32 	%f3211, 0f3C0885E4, 0f3D2AAABB, %p696;
	fma.rn.f32 	%f3212, %f3210, %f3206, %f3211;
	selp.f32 	%f3213, 0fBE2AAAA8, 0fBEFFFFFF, %p696;
	fma.rn.f32 	%f3214, %f3212, %f3206, %f3213;
	fma.rn.f32 	%f3215, %f3214, %f3208, %f3207;
	and.b32  	%r4719, %r4717, 2;
	setp.eq.s32 	%p697, %r4719, 0;
	mov.f32 	%f3216, 0f00000000;
	sub.f32 	%f3217, %f3216, %f3215;
	selp.f32 	%f3218, %f3215, %f3217, %p697;
	div.rn.f32 	%f3219, %f3218, 0f42AE0000;
	add.f32 	%f609, %f602, %f3219;
	mul.f32 	%f610, %f1, 0f42AE0000;
	mul.f32 	%f3220, %f610, 0f3F22F983;
	cvt.rni.s32.f32 	%r7557, %f3220;
	cvt.rn.f32.s32 	%f3221, %r7557;
	fma.rn.f32 	%f3222, %f3221, 0fBFC90FDA, %f610;
	fma.rn.f32 	%f3223, %f3221, 0fB3A22168, %f3222;
	fma.rn.f32 	%f5680, %f3221, 0fA7C234C5, %f3223;
	abs.f32 	%f612, %f610;
	setp.ltu.f32 	%p698, %f612, 0f47CE4780;
	@%p698 bra 	$L__BB0_705;
	setp.eq.f32 	%p699, %f612, 0f7F800000;
	@%p699 bra 	$L__BB0_704;
	mov.b32 	%r1221, %f610;
	shl.b32 	%r4721, %r1221, 8;
	or.b32  	%r1222, %r4721, -2147483648;
	mov.b64 	%rd3274, 0;
	mov.b32 	%r7554, 0;
	mov.u64 	%rd3272, __cudart_i2opi_f;
	mov.u64 	%rd3273, %rd1;
$L__BB0_700:
	.pragma "nounroll";
	ld.global.nc.u32 	%r4722, [%rd3272];
	mad.wide.u32 	%rd2106, %r4722, %r1222, %rd3274;
	shr.u64 	%rd3274, %rd2106, 32;
	st.local.u32 	[%rd3273], %rd2106;
	add.s32 	%r7554, %r7554, 1;
	add.s64 	%rd3273, %rd3273, 4;
	add.s64 	%rd3272, %rd3272, 4;
	setp.ne.s32 	%p700, %r7554, 6;
	@%p700 bra 	$L__BB0_700;
	shr.u32 	%r4723, %r1221, 23;
	st.local.u32 	[%rd1+24], %rd3274;
	and.b32  	%r1225, %r4723, 31;
	and.b32  	%r4724, %r4723, 224;
	add.s32 	%r4725, %r4724, -128;
	shr.u32 	%r4726, %r4725, 5;
	mul.wide.u32 	%rd2107, %r4726, 4;
	sub.s64 	%rd617, %rd1, %rd2107;
	ld.local.u32 	%r7555, [%rd617+24];
	ld.local.u32 	%r7556, [%rd617+20];
	setp.eq.s32 	%p701, %r1225, 0;
	@%p701 bra 	$L__BB0_703;
	shf.l.wrap.b32 	%r7555, %r7556, %r7555, %r1225;
	ld.local.u32 	%r4727, [%rd617+16];
	shf.l.wrap.b32 	%r7556, %r4727, %r7556, %r1225;
$L__BB0_703:
	shr.u32 	%r4728, %r7555, 30;
	shf.l.wrap.b32 	%r4729, %r7556, %r7555, 2;
	shl.b32 	%r4730, %r7556, 2;
	shr.u32 	%r4731, %r4729, 31;
	add.s32 	%r4732, %r4731, %r4728;
	neg.s32 	%r4733, %r4732;
	setp.lt.s32 	%p702, %r1221, 0;
	selp.b32 	%r7557, %r4733, %r4732, %p702;
	xor.b32  	%r4734, %r4729, %r1221;
	shr.s32 	%r4735, %r4729, 31;
	xor.b32  	%r4736, %r4735, %r4729;
	xor.b32  	%r4737, %r4735, %r4730;
	cvt.u64.u32 	%rd2108, %r4736;
	shl.b64 	%rd2109, %rd2108, 32;
	cvt.u64.u32 	%rd2110, %r4737;
	or.b64  	%rd2111, %rd2109, %rd2110;
	cvt.rn.f64.s64 	%fd175, %rd2111;
	mul.f64 	%fd176, %fd175, 0d3BF921FB54442D19;
	cvt.rn.f32.f64 	%f3224, %fd176;
	neg.f32 	%f3225, %f3224;
	setp.lt.s32 	%p703, %r4734, 0;
	selp.f32 	%f5680, %f3225, %f3224, %p703;
	bra.uni 	$L__BB0_705;
$L__BB0_704:
	mov.f32 	%f3226, 0f00000000;
	mul.rn.f32 	%f5680, %f610, %f3226;
	mov.b32 	%r7557, 0;
$L__BB0_705:
	add.s32 	%r4739, %r7557, 1;
	mul.rn.f32 	%f3227, %f5680, %f5680;
	and.b32  	%r4740, %r7557, 1;
	setp.eq.b32 	%p704, %r4740, 1;
	selp.f32 	%f3228, %f5680, 0f3F800000, %p704;
	fma.rn.f32 	%f3229, %f3227, %f3228, 0f00000000;
	fma.rn.f32 	%f3230, %f3227, 0f37CBAC00, 0fBAB607ED;
	selp.f32 	%f3231, 0fB94D4153, %f3230, %p704;
	selp.f32 	%f3232, 0f3C0885E4, 0f3D2AAABB, %p704;
	fma.rn.f32 	%f3233, %f3231, %f3227, %f3232;
	selp.f32 	%f3234, 0fBE2AAAA8, 0fBEFFFFFF, %p704;
	fma.rn.f32 	%f3235, %f3233, %f3227, %f3234;
	fma.rn.f32 	%f3236, %f3235, %f3229, %f3228;
	and.b32  	%r4741, %r4739, 2;
	setp.eq.s32 	%p705, %r4741, 0;
	mov.f32 	%f3237, 0f00000000;
	sub.f32 	%f3238, %f3237, %f3236;
	selp.f32 	%f3239, %f3236, %f3238, %p705;
	div.rn.f32 	%f3240, %f3239, 0f42B00000;
	add.f32 	%f616, %f609, %f3240;
	mul.f32 	%f617, %f1, 0f42B00000;
	mul.f32 	%f3241, %f617, 0f3F22F983;
	cvt.rni.s32.f32 	%r7561, %f3241;
	cvt.rn.f32.s32 	%f3242, %r7561;
	fma.rn.f32 	%f3243, %f3242, 0fBFC90FDA, %f617;
	fma.rn.f32 	%f3244, %f3242, 0fB3A22168, %f3243;
	fma.rn.f32 	%f5681, %f3242, 0fA7C234C5, %f3244;
	abs.f32 	%f619, %f617;
	setp.ltu.f32 	%p706, %f619, 0f47CE4780;
	@%p706 bra 	$L__BB0_713;
	setp.eq.f32 	%p707, %f619, 0f7F800000;
	@%p707 bra 	$L__BB0_712;
	mov.b32 	%r1235, %f617;
	shl.b32 	%r4743, %r1235, 8;
	or.b32  	%r1236, %r4743, -2147483648;
	mov.b64 	%rd3277, 0;
	mov.b32 	%r7558, 0;
	mov.u64 	%rd3275, __cudart_i2opi_f;
	mov.u64 	%rd3276, %rd1;
$L__BB0_708:
	.pragma "nounroll";
	ld.global.nc.u32 	%r4744, [%rd3275];
	mad.wide.u32 	%rd2114, %r4744, %r1236, %rd3277;
	shr.u64 	%rd3277, %rd2114, 32;
	st.local.u32 	[%rd3276], %rd2114;
	add.s32 	%r7558, %r7558, 1;
	add.s64 	%rd3276, %rd3276, 4;
	add.s64 	%rd3275, %rd3275, 4;
	setp.ne.s32 	%p708, %r7558, 6;
	@%p708 bra 	$L__BB0_708;
	shr.u32 	%r4745, %r1235, 23;
	st.local.u32 	[%rd1+24], %rd3277;
	and.b32  	%r1239, %r4745, 31;
	and.b32  	%r4746, %r4745, 224;
	add.s32 	%r4747, %r4746, -128;
	shr.u32 	%r4748, %r4747, 5;
	mul.wide.u32 	%rd2115, %r4748, 4;
	sub.s64 	%rd624, %rd1, %rd2115;
	ld.local.u32 	%r7559, [%rd624+24];
	ld.local.u32 	%r7560, [%rd624+20];
	setp.eq.s32 	%p709, %r1239, 0;
	@%p709 bra 	$L__BB0_711;
	shf.l.wrap.b32 	%r7559, %r7560, %r7559, %r1239;
	ld.local.u32 	%r4749, [%rd624+16];
	shf.l.wrap.b32 	%r7560, %r4749, %r7560, %r1239;
$L__BB0_711:
	shr.u32 	%r4750, %r7559, 30;
	shf.l.wrap.b32 	%r4751, %r7560, %r7559, 2;
	shl.b32 	%r4752, %r7560, 2;
	shr.u32 	%r4753, %r4751, 31;
	add.s32 	%r4754, %r4753, %r4750;
	neg.s32 	%r4755, %r4754;
	setp.lt.s32 	%p710, %r1235, 0;
	selp.b32 	%r7561, %r4755, %r4754, %p710;
	xor.b32  	%r4756, %r4751, %r1235;
	shr.s32 	%r4757, %r4751, 31;
	xor.b32  	%r4758, %r4757, %r4751;
	xor.b32  	%r4759, %r4757, %r4752;
	cvt.u64.u32 	%rd2116, %r4758;
	shl.b64 	%rd2117, %rd2116, 32;
	cvt.u64.u32 	%rd2118, %r4759;
	or.b64  	%rd2119, %rd2117, %rd2118;
	cvt.rn.f64.s64 	%fd177, %rd2119;
	mul.f64 	%fd178, %fd177, 0d3BF921FB54442D19;
	cvt.rn.f32.f64 	%f3245, %fd178;
	neg.f32 	%f3246, %f3245;
	setp.lt.s32 	%p711, %r4756, 0;
	selp.f32 	%f5681, %f3246, %f3245, %p711;
	bra.uni 	$L__BB0_713;
$L__BB0_712:
	mov.f32 	%f3247, 0f00000000;
	mul.rn.f32 	%f5681, %f617, %f3247;
	mov.b32 	%r7561, 0;
$L__BB0_713:
	add.s32 	%r4761, %r7561, 1;
	mul.rn.f32 	%f3248, %f5681, %f5681;
	and.b32  	%r4762, %r7561, 1;
	setp.eq.b32 	%p712, %r4762, 1;
	selp.f32 	%f3249, %f5681, 0f3F800000, %p712;
	fma.rn.f32 	%f3250, %f3248, %f3249, 0f00000000;
	fma.rn.f32 	%f3251, %f3248, 0f37CBAC00, 0fBAB607ED;
	selp.f32 	%f3252, 0fB94D4153, %f3251, %p712;
	selp.f32 	%f3253, 0f3C0885E4, 0f3D2AAABB, %p712;
	fma.rn.f32 	%f3254, %f3252, %f3248, %f3253;
	selp.f32 	%f3255, 0fBE2AAAA8, 0fBEFFFFFF, %p712;
	fma.rn.f32 	%f3256, %f3254, %f3248, %f3255;
	fma.rn.f32 	%f3257, %f3256, %f3250, %f3249;
	and.b32  	%r4763, %r4761, 2;
	setp.eq.s32 	%p713, %r4763, 0;
	mov.f32 	%f3258, 0f00000000;
	sub.f32 	%f3259, %f3258, %f3257;
	selp.f32 	%f3260, %f3257, %f3259, %p713;
	div.rn.f32 	%f3261, %f3260, 0f42B20000;
	add.f32 	%f623, %f616, %f3261;
	mul.f32 	%f624, %f1, 0f42B20000;
	mul.f32 	%f3262, %f624, 0f3F22F983;
	cvt.rni.s32.f32 	%r7565, %f3262;
	cvt.rn.f32.s32 	%f3263, %r7565;
	fma.rn.f32 	%f3264, %f3263, 0fBFC90FDA, %f624;
	fma.rn.f32 	%f3265, %f3263, 0fB3A22168, %f3264;
	fma.rn.f32 	%f5682, %f3263, 0fA7C234C5, %f3265;
	abs.f32 	%f626, %f624;
	setp.ltu.f32 	%p714, %f626, 0f47CE4780;
	@%p714 bra 	$L__BB0_721;
	setp.eq.f32 	%p715, %f626, 0f7F800000;
	@%p715 bra 	$L__BB0_720;
	mov.b32 	%r1249, %f624;
	shl.b32 	%r4765, %r1249, 8;
	or.b32  	%r1250, %r4765, -2147483648;
	mov.b64 	%rd3280, 0;
	mov.b32 	%r7562, 0;
	mov.u64 	%rd3278, __cudart_i2opi_f;
	mov.u64 	%rd3279, %rd1;
$L__BB0_716:
	.pragma "nounroll";
	ld.global.nc.u32 	%r4766, [%rd3278];
	mad.wide.u32 	%rd2122, %r4766, %r1250, %rd3280;
	shr.u64 	%rd3280, %rd2122, 32;
	st.local.u32 	[%rd3279], %rd2122;
	add.s32 	%r7562, %r7562, 1;
	add.s64 	%rd3279, %rd3279, 4;
	add.s64 	%rd3278, %rd3278, 4;
	setp.ne.s32 	%p716, %r7562, 6;
	@%p716 bra 	$L__BB0_716;
	shr.u32 	%r4767, %r1249, 23;
	st.local.u32 	[%rd1+24], %rd3280;
	and.b32  	%r1253, %r4767, 31;
	and.b32  	%r4768, %r4767, 224;
	add.s32 	%r4769, %r4768, -128;
	shr.u32 	%r4770, %r4769, 5;
	mul.wide.u32 	%rd2123, %r4770, 4;
	sub.s64 	%rd631, %rd1, %rd2123;
	ld.local.u32 	%r7563, [%rd631+24];
	ld.local.u32 	%r7564, [%rd631+20];
	setp.eq.s32 	%p717, %r1253, 0;
	@%p717 bra 	$L__BB0_719;
	shf.l.wrap.b32 	%r7563, %r7564, %r7563, %r1253;
	ld.local.u32 	%r4771, [%rd631+16];
	shf.l.wrap.b32 	%r7564, %r4771, %r7564, %r1253;
$L__BB0_719:
	shr.u32 	%r4772, %r7563, 30;
	shf.l.wrap.b32 	%r4773, %r7564, %r7563, 2;
	shl.b32 	%r4774, %r7564, 2;
	shr.u32 	%r4775, %r4773, 31;
	add.s32 	%r4776, %r4775, %r4772;
	neg.s32 	%r4777, %r4776;
	setp.lt.s32 	%p718, %r1249, 0;
	selp.b32 	%r7565, %r4777, %r4776, %p718;
	xor.b32  	%r4778, %r4773, %r1249;
	shr.s32 	%r4779, %r4773, 31;
	xor.b32  	%r4780, %r4779, %r4773;
	xor.b32  	%r4781, %r4779, %r4774;
	cvt.u64.u32 	%rd2124, %r4780;
	shl.b64 	%rd2125, %rd2124, 32;
	cvt.u64.u32 	%rd2126, %r4781;
	or.b64  	%rd2127, %rd2125, %rd2126;
	cvt.rn.f64.s64 	%fd179, %rd2127;
	mul.f64 	%fd180, %fd179, 0d3BF921FB54442D19;
	cvt.rn.f32.f64 	%f3266, %fd180;
	neg.f32 	%f3267, %f3266;
	setp.lt.s32 	%p719, %r4778, 0;
	selp.f32 	%f5682, %f3267, %f3266, %p719;
	bra.uni 	$L__BB0_721;
$L__BB0_720:
	mov.f32 	%f3268, 0f00000000;
	mul.rn.f32 	%f5682, %f624, %f3268;
	mov.b32 	%r7565, 0;
$L__BB0_721:
	add.s32 	%r4783, %r7565, 1;
	mul.rn.f32 	%f3269, %f5682, %f5682;
	and.b32  	%r4784, %r7565, 1;
	setp.eq.b32 	%p720, %r4784, 1;
	selp.f32 	%f3270, %f5682, 0f3F800000, %p720;
	fma.rn.f32 	%f3271, %f3269, %f3270, 0f00000000;
	fma.rn.f32 	%f3272, %f3269, 0f37CBAC00, 0fBAB607ED;
	selp.f32 	%f3273, 0fB94D4153, %f3272, %p720;
	selp.f32 	%f3274, 0f3C0885E4, 0f3D2AAABB, %p720;
	fma.rn.f32 	%f3275, %f3273, %f3269, %f3274;
	selp.f32 	%f3276, 0fBE2AAAA8, 0fBEFFFFFF, %p720;
	fma.rn.f32 	%f3277, %f3275, %f3269, %f3276;
	fma.rn.f32 	%f3278, %f3277, %f3271, %f3270;
	and.b32  	%r4785, %r4783, 2;
	setp.eq.s32 	%p721, %r4785, 0;
	mov.f32 	%f3279, 0f00000000;
	sub.f32 	%f3280, %f3279, %f3278;
	selp.f32 	%f3281, %f3278, %f3280, %p721;
	div.rn.f32 	%f3282, %f3281, 0f42B40000;
	add.f32 	%f630, %f623, %f3282;
	mul.f32 	%f631, %f1, 0f42B40000;
	mul.f32 	%f3283, %f631, 0f3F22F983;
	cvt.rni.s32.f32 	%r7569, %f3283;
	cvt.rn.f32.s32 	%f3284, %r7569;
	fma.rn.f32 	%f3285, %f3284, 0fBFC90FDA, %f631;
	fma.rn.f32 	%f3286, %f3284, 0fB3A22168, %f3285;
	fma.rn.f32 	%f5683, %f3284, 0fA7C234C5, %f3286;
	abs.f32 	%f633, %f631;
	setp.ltu.f32 	%p722, %f633, 0f47CE4780;
	@%p722 bra 	$L__BB0_729;
	setp.eq.f32 	%p723, %f633, 0f7F800000;
	@%p723 bra 	$L__BB0_728;
	mov.b32 	%r1263, %f631;
	shl.b32 	%r4787, %r1263, 8;
	or.b32  	%r1264, %r4787, -2147483648;
	mov.b64 	%rd3283, 0;
	mov.b32 	%r7566, 0;
	mov.u64 	%rd3281, __cudart_i2opi_f;
	mov.u64 	%rd3282, %rd1;
$L__BB0_724:
	.pragma "nounroll";
	ld.global.nc.u32 	%r4788, [%rd3281];
	mad.wide.u32 	%rd2130, %r4788, %r1264, %rd3283;
	shr.u64 	%rd3283, %rd2130, 32;
	st.local.u32 	[%rd3282], %rd2130;
	add.s32 	%r7566, %r7566, 1;
	add.s64 	%rd3282, %rd3282, 4;
	add.s64 	%rd3281, %rd3281, 4;
	setp.ne.s32 	%p724, %r7566, 6;
	@%p724 bra 	$L__BB0_724;
	shr.u32 	%r4789, %r1263, 23;
	st.local.u32 	[%rd1+24], %rd3283;
	and.b32  	%r1267, %r4789, 31;
	and.b32  	%r4790, %r4789, 224;
	add.s32 	%r4791, %r4790, -128;
	shr.u32 	%r4792, %r4791, 5;
	mul.wide.u32 	%rd2131, %r4792, 4;
	sub.s64 	%rd638, %rd1, %rd2131;
	ld.local.u32 	%r7567, [%rd638+24];
	ld.local.u32 	%r7568, [%rd638+20];
	setp.eq.s32 	%p725, %r1267, 0;
	@%p725 bra 	$L__BB0_727;
	shf.l.wrap.b32 	%r7567, %r7568, %r7567, %r1267;
	ld.local.u32 	%r4793, [%rd638+16];
	shf.l.wrap.b32 	%r7568, %r4793, %r7568, %r1267;
$L__BB0_727:
	shr.u32 	%r4794, %r7567, 30;
	shf.l.wrap.b32 	%r4795, %r7568, %r7567, 2;
	shl.b32 	%r4796, %r7568, 2;
	shr.u32 	%r4797, %r4795, 31;
	add.s32 	%r4798, %r4797, %r4794;
	neg.s32 	%r4799, %r4798;
	setp.lt.s32 	%p726, %r1263, 0;
	selp.b32 	%r7569, %r4799, %r4798, %p726;
	xor.b32  	%r4800, %r4795, %r1263;
	shr.s32 	%r4801, %r4795, 31;
	xor.b32  	%r4802, %r4801, %r4795;
	xor.b32  	%r4803, %r4801, %r4796;
	cvt.u64.u32 	%rd2132, %r4802;
	shl.b64 	%rd2133, %rd2132, 32;
	cvt.u64.u32 	%rd2134, %r4803;
	or.b64  	%rd2135, %rd2133, %rd2134;
	cvt.rn.f64.s64 	%fd181, %rd2135;
	mul.f64 	%fd182, %fd181, 0d3BF921FB54442D19;
	cvt.rn.f32.f64 	%f3287, %fd182;
	neg.f32 	%f3288, %f3287;
	setp.lt.s32 	%p727, %r4800, 0;
	selp.f32 	%f5683, %f3288, %f3287, %p727;
	bra.uni 	$L__BB0_729;
$L__BB0_728:
	mov.f32 	%f3289, 0f00000000;
	mul.rn.f32 	%f5683, %f631, %f3289;
	mov.b32 	%r7569, 0;
$L__BB0_729:
	add.s32 	%r4805, %r7569, 1;
	mul.rn.f32 	%f3290, %f5683, %f5683;
	and.b32  	%r4806, %r7569, 1;
	setp.eq.b32 	%p728, %r4806, 1;
	selp.f32 	%f3291, %f5683, 0f3F800000, %p728;
	fma.rn.f32 	%f3292, %f3290, %f3291, 0f00000000;
	fma.rn.f32 	%f3293, %f3290, 0f37CBAC00, 0fBAB607ED;
	selp.f32 	%f3294, 0fB94D4153, %f3293, %p728;
	selp.f32 	%f3295, 0f3C0885E4, 0f3D2AAABB, %p728;
	fma.rn.f32 	%f3296, %f3294, %f3290, %f3295;
	selp.f32 	%f3297, 0fBE2AAAA8, 0fBEFFFFFF, %p728;
	fma.rn.f32 	%f3298, %f3296, %f3290, %f3297;
	fma.rn.f32 	%f3299, %f3298, %f3292, %f3291;
	and.b32  	%r4807, %r4805, 2;
	setp.eq.s32 	%p729, %r4807, 0;
	mov.f32 	%f3300, 0f00000000;
	sub.f32 	%f3301, %f3300, %f3299;
	selp.f32 	%f3302, %f3299, %f3301, %p729;
	div.rn.f32 	%f3303, %f3302, 0f42B60000;
	add.f32 	%f637, %f630, %f3303;
	mul.f32 	%f638, %f1, 0f42B60000;
	mul.f32 	%f3304, %f638, 0f3F22F983;
	cvt.rni.s32.f32 	%r7573, %f3304;
	cvt.rn.f32.s32 	%f3305, %r7573;
	fma.rn.f32 	%f3306, %f3305, 0fBFC90FDA, %f638;
	fma.rn.f32 	%f3307, %f3305, 0fB3A22168, %f3306;
	fma.rn.f32 	%f5684, %f3305, 0fA7C234C5, %f3307;
	abs.f32 	%f640, %f638;
	setp.ltu.f32 	%p730, %f640, 0f47CE4780;
	@%p730 bra 	$L__BB0_737;
	setp.eq.f32 	%p731, %f640, 0f7F800000;
	@%p731 bra 	$L__BB0_736;
	mov.b32 	%r1277, %f638;
	shl.b32 	%r4809, %r1277, 8;
	or.b32  	%r1278, %r4809, -2147483648;
	mov.b64 	%rd3286, 0;
	mov.b32 	%r7570, 0;
	mov.u64 	%rd3284, __cudart_i2opi_f;
	mov.u64 	%rd3285, %rd1;
$L__BB0_732:
	.pragma "nounroll";
	ld.global.nc.u32 	%r4810, [%rd3284];
	mad.wide.u32 	%rd2138, %r4810, %r1278, %rd3286;
	shr.u64 	%rd3286, %rd2138, 32;
	st.local.u32 	[%rd3285], %rd2138;
	add.s32 	%r7570, %r7570, 1;
	add.s64 	%rd3285, %rd3285, 4;
	add.s64 	%rd3284, %rd3284, 4;
	setp.ne.s32 	%p732, %r7570, 6;
	@%p732 bra 	$L__BB0_732;
	shr.u32 	%r4811, %r1277, 23;
	st.local.u32 	[%rd1+24], %rd3286;
	and.b32  	%r1281, %r4811, 31;
	and.b32  	%r4812, %r4811, 224;
	add.s32 	%r4813, %r4812, -128;
	shr.u32 	%r4814, %r4813, 5;
	mul.wide.u32 	%rd2139, %r4814, 4;
	sub.s64 	%rd645, %rd1, %rd2139;
	ld.local.u32 	%r7571, [%rd645+24];
	ld.local.u32 	%r7572, [%rd645+20];
	setp.eq.s32 	%p733, %r1281, 0;
	@%p733 bra 	$L__BB0_735;
	shf.l.wrap.b32 	%r7571, %r7572, %r7571, %r1281;
	ld.local.u32 	%r4815, [%rd645+16];
	shf.l.wrap.b32 	%r7572, %r4815, %r7572, %r1281;
$L__BB0_735:
	shr.u32 	%r4816, %r7571, 30;
	shf.l.wrap.b32 	%r4817, %r7572, %r7571, 2;
	shl.b32 	%r4818, %r7572, 2;
	shr.u32 	%r4819, %r4817, 31;
	add.s32 	%r4820, %r4819, %r4816;
	neg.s32 	%r4821, %r4820;
	setp.lt.s32 	%p734, %r1277, 0;
	selp.b32 	%r7573, %r4821, %r4820, %p734;
	xor.b32  	%r4822, %r4817, %r1277;
	shr.s32 	%r4823, %r4817, 31;
	xor.b32  	%r4824, %r4823, %r4817;
	xor.b32  	%r4825, %r4823, %r4818;
	cvt.u64.u32 	%rd2140, %r4824;
	shl.b64 	%rd2141, %rd2140, 32;
	cvt.u64.u32 	%rd2142, %r4825;
	or.b64  	%rd2143, %rd2141, %rd2142;
	cvt.rn.f64.s64 	%fd183, %rd2143;
	mul.f64 	%fd184, %fd183, 0d3BF921FB54442D19;
	cvt.rn.f32.f64 	%f3308, %fd184;
	neg.f32 	%f3309, %f3308;
	setp.lt.s32 	%p735, %r4822, 0;
	selp.f32 	%f5684, %f3309, %f3308, %p735;
	bra.uni 	$L__BB0_737;
$L__BB0_736:
	mov.f32 	%f3310, 0f00000000;
	mul.rn.f32 	%f5684, %f638, %f3310;
	mov.b32 	%r7573, 0;
$L__BB0_737:
	add.s32 	%r4827, %r7573, 1;
	mul.rn.f32 	%f3311, %f5684, %f5684;
	and.b32  	%r4828, %r7573, 1;
	setp.eq.b32 	%p736, %r4828, 1;
	selp.f32 	%f3312, %f5684, 0f3F800000, %p736;
	fma.rn.f32 	%f3313, %f3311, %f3312, 0f00000000;
	fma.rn.f32 	%f3314, %f3311, 0f37CBAC00, 0fBAB607ED;
	selp.f32 	%f3315, 0fB94D4153, %f3314, %p736;
	selp.f32 	%f3316, 0f3C0885E4, 0f3D2AAABB, %p736;
	fma.rn.f32 	%f3317, %f3315, %f3311, %f3316;
	selp.f32 	%f3318, 0fBE2AAAA8, 0fBEFFFFFF, %p736;
	fma.rn.f32 	%f3319, %f3317, %f3311, %f3318;
	fma.rn.f32 	%f3320, %f3319, %f3313, %f3312;
	and.b32  	%r4829, %r4827, 2;
	setp.eq.s32 	%p737, %r4829, 0;
	mov.f32 	%f3321, 0f00000000;
	sub.f32 	%f3322, %f3321, %f3320;
	selp.f32 	%f3323, %f3320, %f3322, %p737;
	div.rn.f32 	%f3324, %f3323, 0f42B80000;
	add.f32 	%f644, %f637, %f3324;
	mul.f32 	%f645, %f1, 0f42B80000;
	mul.f32 	%f3325, %f645, 0f3F22F983;
	cvt.rni.s32.f32 	%r7577, %f3325;
	cvt.rn.f32.s32 	%f3326, %r7577;
	fma.rn.f32 	%f3327, %f3326, 0fBFC90FDA, %f645;
	fma.rn.f32 	%f3328, %f3326, 0fB3A22168, %f3327;
	fma.rn.f32 	%f5685, %f3326, 0fA7C234C5, %f3328;
	abs.f32 	%f647, %f645;
	setp.ltu.f32 	%p738, %f647, 0f47CE4780;
	@%p738 bra 	$L__BB0_745;
	setp.eq.f32 	%p739, %f647, 0f7F800000;
	@%p739 bra 	$L__BB0_744;
	mov.b32 	%r1291, %f645;
	shl.b32 	%r4831, %r1291, 8;
	or.b32  	%r1292, %r4831, -2147483648;
	mov.b64 	%rd3289, 0;
	mov.b32 	%r7574, 0;
	mov.u64 	%rd3287, __cudart_i2opi_f;
	mov.u64 	%rd3288, %rd1;
$L__BB0_740:
	.pragma "nounroll";
	ld.global.nc.u32 	%r4832, [%rd3287];
	mad.wide.u32 	%rd2146, %r4832, %r1292, %rd3289;
	shr.u64 	%rd3289, %rd2146, 32;
	st.local.u32 	[%rd3288], %rd2146;
	add.s32 	%r7574, %r7574, 1;
	add.s64 	%rd3288, %rd3288, 4;
	add.s64 	%rd3287, %rd3287, 4;
	setp.ne.s32 	%p740, %r7574, 6;
	@%p740 bra 	$L__BB0_740;
	shr.u32 	%r4833, %r1291, 23;
	st.local.u32 	[%rd1+24], %rd3289;
	and.b32  	%r1295, %r4833, 31;
	and.b32  	%r4834, %r4833, 224;
	add.s32 	%r4835, %r4834, -128;
	shr.u32 	%r4836, %r4835, 5;
	mul.wide.u32 	%rd2147, %r4836, 4;
	sub.s64 	%rd652, %rd1, %rd2147;
	ld.local.u32 	%r7575, [%rd652+24];
	ld.local.u32 	%r7576, [%rd652+20];
	setp.eq.s32 	%p741, %r1295, 0;
	@%p741 bra 	$L__BB0_743;
	shf.l.wrap.b32 	%r7575, %r7576, %r7575, %r1295;
	ld.local.u32 	%r4837, [%rd652+16];
	shf.l.wrap.b32 	%r7576, %r4837, %r7576, %r1295;
$L__BB0_743:
	shr.u32 	%r4838, %r7575, 30;
	shf.l.wrap.b32 	%r4839, %r7576, %r7575, 2;
	shl.b32 	%r4840, %r7576, 2;
	shr.u32 	%r4841, %r4839, 31;
	add.s32 	%r4842, %r4841, %r4838;
	neg.s32 	%r4843, %r4842;
	setp.lt.s32 	%p742, %r1291, 0;
	selp.b32 	%r7577, %r4843, %r4842, %p742;
	xor.b32  	%r4844, %r4839, %r1291;
	shr.s32 	%r4845, %r4839, 31;
	xor.b32  	%r4846, %r4845, %r4839;
	xor.b32  	%r4847, %r4845, %r4840;
	cvt.u64.u32 	%rd2148, %r4846;
	shl.b64 	%rd2149, %rd2148, 32;
	cvt.u64.u32 	%rd2150, %r4847;
	or.b64  	%rd2151, %rd2149, %rd2150;
	cvt.rn.f64.s64 	%fd185, %rd2151;
	mul.f64 	%fd186, %fd185, 0d3BF921FB54442D19;
	cvt.rn.f32.f64 	%f3329, %fd186;
	neg.f32 	%f3330, %f3329;
	setp.lt.s32 	%p743, %r4844, 0;
	selp.f32 	%f5685, %f3330, %f3329, %p743;
	bra.uni 	$L__BB0_745;
$L__BB0_744:
	mov.f32 	%f3331, 0f00000000;
	mul.rn.f32 	%f5685, %f645, %f3331;
	mov.b32 	%r7577, 0;
$L__BB0_745:
	add.s32 	%r4849, %r7577, 1;
	mul.rn.f32 	%f3332, %f5685, %f5685;
	and.b32  	%r4850, %r7577, 1;
	setp.eq.b32 	%p744, %r4850, 1;
	selp.f32 	%f3333, %f5685, 0f3F800000, %p744;
	fma.rn.f32 	%f3334, %f3332, %f3333, 0f00000000;
	fma.rn.f32 	%f3335, %f3332, 0f37CBAC00, 0fBAB607ED;
	selp.f32 	%f3336, 0fB94D4153, %f3335, %p744;
	selp.f32 	%f3337, 0f3C0885E4, 0f3D2AAABB, %p744;
	fma.rn.f32 	%f3338, %f3336, %f3332, %f3337;
	selp.f32 	%f3339, 0fBE2AAAA8, 0fBEFFFFFF, %p744;
	fma.rn.f32 	%f3340, %f3338, %f3332, %f3339;
	fma.rn.f32 	%f3341, %f3340, %f3334, %f3333;
	and.b32  	%r4851, %r4849, 2;
	setp.eq.s32 	%p745, %r4851, 0;
	mov.f32 	%f3342, 0f00000000;
	sub.f32 	%f3343, %f3342, %f3341;
	selp.f32 	%f3344, %f3341, %f3343, %p745;
	div.rn.f32 	%f3345, %f3344, 0f42BA0000;
	add.f32 	%f651, %f644, %f3345;
	mul.f32 	%f652, %f1, 0f42BA0000;
	mul.f32 	%f3346, %f652, 0f3F22F983;
	cvt.rni.s32.f32 	%r7581, %f3346;
	cvt.rn.f32.s32 	%f3347, %r7581;
	fma.rn.f32 	%f3348, %f3347, 0fBFC90FDA, %f652;
	fma.rn.f32 	%f3349, %f3347, 0fB3A22168, %f3348;
	fma.rn.f32 	%f5686, %f3347, 0fA7C234C5, %f3349;
	abs.f32 	%f654, %f652;
	setp.ltu.f32 	%p746, %f654, 0f47CE4780;
	@%p746 bra 	$L__BB0_753;
	setp.eq.f32 	%p747, %f654, 0f7F800000;
	@%p747 bra 	$L__BB0_752;
	mov.b32 	%r1305, %f652;
	shl.b32 	%r4853, %r1305, 8;
	or.b32  	%r1306, %r4853, -2147483648;
	mov.b64 	%rd3292, 0;
	mov.b32 	%r7578, 0;
	mov.u64 	%rd3290, __cudart_i2opi_f;
	mov.u64 	%rd3291, %rd1;
$L__BB0_748:
	.pragma "nounroll";
	ld.global.nc.u32 	%r4854, [%rd3290];
	mad.wide.u32 	%rd2154, %r4854, %r1306, %rd3292;
	shr.u64 	%rd3292, %rd2154, 32;
	st.local.u32 	[%rd3291], %rd2154;
	add.s32 	%r7578, %r7578, 1;
	add.s64 	%rd3291, %rd3291, 4;
	add.s64 	%rd3290, %rd3290, 4;
	setp.ne.s32 	%p748, %r7578, 6;
	@%p748 bra 	$L__BB0_748;
	shr.u32 	%r4855, %r1305, 23;
	st.local.u32 	[%rd1+24], %rd3292;
	and.b32  	%r1309, %r4855, 31;
	and.b32  	%r4856, %r4855, 224;
	add.s32 	%r4857, %r4856, -128;
	shr.u32 	%r4858, %r4857, 5;
	mul.wide.u32 	%rd2155, %r4858, 4;
	sub.s64 	%rd659, %rd1, %rd2155;
	ld.local.u32 	%r7579, [%rd659+24];
	ld.local.u32 	%r7580, [%rd659+20];
	setp.eq.s32 	%p749, %r1309, 0;
	@%p749 bra 	$L__BB0_751;
	shf.l.wrap.b32 	%r7579, %r7580, %r7579, %r1309;
	ld.local.u32 	%r4859, [%rd659+16];
	shf.l.wrap.b32 	%r7580, %r4859, %r7580, %r1309;
$L__BB0_751:
	shr.u32 	%r4860, %r7579, 30;
	shf.l.wrap.b32 	%r4861, %r7580, %r7579, 2;
	shl.b32 	%r4862, %r7580, 2;
	shr.u32 	%r4863, %r4861, 31;
	add.s32 	%r4864, %r4863, %r4860;
	neg.s32 	%r4865, %r4864;
	setp.lt.s32 	%p750, %r1305, 0;
	selp.b32 	%r7581, %r4865, %r4864, %p750;
	xor.b32  	%r4866, %r4861, %r1305;
	shr.s32 	%r4867, %r4861, 31;
	xor.b32  	%r4868, %r4867, %r4861;
	xor.b32  	%r4869, %r4867, %r4862;
	cvt.u64.u32 	%rd2156, %r4868;
	shl.b64 	%rd2157, %rd2156, 32;
	cvt.u64.u32 	%rd2158, %r4869;
	or.b64  	%rd2159, %rd2157, %rd2158;
	cvt.rn.f64.s64 	%fd187, %rd2159;
	mul.f64 	%fd188, %fd187, 0d3BF921FB54442D19;
	cvt.rn.f32.f64 	%f3350, %fd188;
	neg.f32 	%f3351, %f3350;
	setp.lt.s32 	%p751, %r4866, 0;
	selp.f32 	%f5686, %f3351, %f3350, %p751;
	bra.uni 	$L__BB0_753;
$L__BB0_752:
	mov.f32 	%f3352, 0f00000000;
	mul.rn.f32 	%f5686, %f652, %f3352;
	mov.b32 	%r7581, 0;
$L__BB0_753:
	add.s32 	%r4871, %r7581, 1;
	mul.rn.f32 	%f3353, %f5686, %f5686;
	and.b32  	%r4872, %r7581, 1;
	setp.eq.b32 	%p752, %r4872, 1;
	selp.f32 	%f3354, %f5686, 0f3F800000, %p752;
	fma.rn.f32 	%f3355, %f3353, %f3354, 0f00000000;
	fma.rn.f32 	%f3356, %f3353, 0f37CBAC00, 0fBAB607ED;
	selp.f32 	%f3357, 0fB94D4153, %f3356, %p752;
	selp.f32 	%f3358, 0f3C0885E4, 0f3D2AAABB, %p752;
	fma.rn.f32 	%f3359, %f3357, %f3353, %f3358;
	selp.f32 	%f3360, 0fBE2AAAA8, 0fBEFFFFFF, %p752;
	fma.rn.f32 	%f3361, %f3359, %f3353, %f3360;
	fma.rn.f32 	%f3362, %f3361, %f3355, %f3354;
	and.b32  	%r4873, %r4871, 2;
	setp.eq.s32 	%p753, %r4873, 0;
	mov.f32 	%f3363, 0f00000000;
	sub.f32 	%f3364, %f3363, %f3362;
	selp.f32 	%f3365, %f3362, %f3364, %p753;
	div.rn.f32 	%f3366, %f3365, 0f42BC0000;
	add.f32 	%f658, %f651, %f3366;
	mul.f32 	%f659, %f1, 0f42BC0000;
	mul.f32 	%f3367, %f659, 0f3F22F983;
	cvt.rni.s32.f32 	%r7585, %f3367;
	cvt.rn.f32.s32 	%f3368, %r7585;
	fma.rn.f32 	%f3369, %f3368, 0fBFC90FDA, %f659;
	fma.rn.f32 	%f3370, %f3368, 0fB3A22168, %f3369;
	fma.rn.f32 	%f5687, %f3368, 0fA7C234C5, %f3370;
	abs.f32 	%f661, %f659;
	setp.ltu.f32 	%p754, %f661, 0f47CE4780;
	@%p754 bra 	$L__BB0_761;
	setp.eq.f32 	%p755, %f661, 0f7F800000;
	@%p755 bra 	$L__BB0_760;
	mov.b32 	%r1319, %f659;
	shl.b32 	%r4875, %r1319, 8;
	or.b32  	%r1320, %r4875, -2147483648;
	mov.b64 	%rd3295, 0;
	mov.b32 	%r7582, 0;
	mov.u64 	%rd3293, __cudart_i2opi_f;
	mov.u64 	%rd3294, %rd1;
$L__BB0_756:
	.pragma "nounroll";
	ld.global.nc.u32 	%r4876, [%rd3293];
	mad.wide.u32 	%rd2162, %r4876, %r1320, %rd3295;
	shr.u64 	%rd3295, %rd2162, 32;
	st.local.u32 	[%rd3294], %rd2162;
	add.s32 	%r7582, %r7582, 1;
	add.s64 	%rd3294, %rd3294, 4;
	add.s64 	%rd3293, %rd3293, 4;
	setp.ne.s32 	%p756, %r7582, 6;
	@%p756 bra 	$L__BB0_756;
	shr.u32 	%r4877, %r1319, 23;
	st.local.u32 	[%rd1+24], %rd3295;
	and.b32  	%r1323, %r4877, 31;
	and.b32  	%r4878, %r4877, 224;
	add.s32 	%r4879, %r4878, -128;
	shr.u32 	%r4880, %r4879, 5;
	mul.wide.u32 	%rd2163, %r4880, 4;
	sub.s64 	%rd666, %rd1, %rd2163;
	ld.local.u32 	%r7583, [%rd666+24];
	ld.local.u32 	%r7584, [%rd666+20];
	setp.eq.s32 	%p757, %r1323, 0;
	@%p757 bra 	$L__BB0_759;
	shf.l.wrap.b32 	%r7583, %r7584, %r7583, %r1323;
	ld.local.u32 	%r4881, [%rd666+16];
	shf.l.wrap.b32 	%r7584, %r4881, %r7584, %r1323;
$L__BB0_759:
	shr.u32 	%r4882, %r7583, 30;
	shf.l.wrap.b32 	%r4883, %r7584, %r7583, 2;
	shl.b32 	%r4884, %r7584, 2;
	shr.u32 	%r4885, %r4883, 31;
	add.s32 	%r4886, %r4885, %r4882;
	neg.s32 	%r4887, %r4886;
	setp.lt.s32 	%p758, %r1319, 0;
	selp.b32 	%r7585, %r4887, %r4886, %p758;
	xor.b32  	%r4888, %r4883, %r1319;
	shr.s32 	%r4889, %r4883, 31;
	xor.b32  	%r4890, %r4889, %r4883;
	xor.b32  	%r4891, %r4889, %r4884;
	cvt.u64.u32 	%rd2164, %r4890;
	shl.b64 	%rd2165, %rd2164, 32;
	cvt.u64.u32 	%rd2166, %r4891;
	or.b64  	%rd2167, %rd2165, %rd2166;
	cvt.rn.f64.s64 	%fd189, %rd2167;
	mul.f64 	%fd190, %fd189, 0d3BF921FB54442D19;
	cvt.rn.f32.f64 	%f3371, %fd190;
	neg.f32 	%f3372, %f3371;
	setp.lt.s32 	%p759, %r4888, 0;
	selp.f32 	%f5687, %f3372, %f3371, %p759;
	bra.uni 	$L__BB0_761;
$L__BB0_760:
	mov.f32 	%f3373, 0f00000000;
	mul.rn.f32 	%f5687, %f659, %f3373;
	mov.b32 	%r7585, 0;
$L__BB0_761:
	add.s32 	%r4893, %r7585, 1;
	mul.rn.f32 	%f3374, %f5687, %f5687;
	and.b32  	%r4894, %r7585, 1;
	setp.eq.b32 	%p760, %r4894, 1;
	selp.f32 	%f3375, %f5687, 0f3F800000, %p760;
	fma.rn.f32 	%f3376, %f3374, %f3375, 0f00000000;
	fma.rn.f32 	%f3377, %f3374, 0f37CBAC00, 0fBAB607ED;
	selp.f32 	%f3378, 0fB94D4153, %f3377, %p760;
	selp.f32 	%f3379, 0f3C0885E4, 0f3D2AAABB, %p760;
	fma.rn.f32 	%f3380, %f3378, %f3374, %f3379;
	selp.f32 	%f3381, 0fBE2AAAA8, 0fBEFFFFFF, %p760;
	fma.rn.f32 	%f3382, %f3380, %f3374, %f3381;
	fma.rn.f32 	%f3383, %f3382, %f3376, %f3375;
	and.b32  	%r4895, %r4893, 2;
	setp.eq.s32 	%p761, %r4895, 0;
	mov.f32 	%f3384, 0f00000000;
	sub.f32 	%f3385, %f3384, %f3383;
	selp.f32 	%f3386, %f3383, %f3385, %p761;
	div.rn.f32 	%f3387, %f3386, 0f42BE0000;
	add.f32 	%f665, %f658, %f3387;
	mul.f32 	%f666, %f1, 0f42BE0000;
	mul.f32 	%f3388, %f666, 0f3F22F983;
	cvt.rni.s32.f32 	%r7589, %f3388;
	cvt.rn.f32.s32 	%f3389, %r7589;
	fma.rn.f32 	%f3390, %f3389, 0fBFC90FDA, %f666;
	fma.rn.f32 	%f3391, %f3389, 0fB3A22168, %f3390;
	fma.rn.f32 	%f5688, %f3389, 0fA7C234C5, %f3391;
	abs.f32 	%f668, %f666;
	setp.ltu.f32 	%p762, %f668, 0f47CE4780;
	@%p762 bra 	$L__BB0_769;
	setp.eq.f32 	%p763, %f668, 0f7F800000;
	@%p763 bra 	$L__BB0_768;
	mov.b32 	%r1333, %f666;
	shl.b32 	%r4897, %r1333, 8;
	or.b32  	%r1334, %r4897, -2147483648;
	mov.b64 	%rd3298, 0;
	mov.b32 	%r7586, 0;
	mov.u64 	%rd3296, __cudart_i2opi_f;
	mov.u64 	%rd3297, %rd1;
$L__BB0_764:
	.pragma "nounroll";
	ld.global.nc.u32 	%r4898, [%rd3296];
	mad.wide.u32 	%rd2170, %r4898, %r1334, %rd3298;
	shr.u64 	%rd3298, %rd2170, 32;
	st.local.u32 	[%rd3297], %rd2170;
	add.s32 	%r7586, %r7586, 1;
	add.s64 	%rd3297, %rd3297, 4;
	add.s64 	%rd3296, %rd3296, 4;
	setp.ne.s32 	%p764, %r7586, 6;
	@%p764 bra 	$L__BB0_764;
	shr.u32 	%r4899, %r1333, 23;
	st.local.u32 	[%rd1+24], %rd3298;
	and.b32  	%r1337, %r4899, 31;
	and.b32  	%r4900, %r4899, 224;
	add.s32 	%r4901, %r4900, -128;
	shr.u32 	%r4902, %r4901, 5;
	mul.wide.u32 	%rd2171, %r4902, 4;
	sub.s64 	%rd673, %rd1, %rd2171;
	ld.local.u32 	%r7587, [%rd673+24];
	ld.local.u32 	%r7588, [%rd673+20];
	setp.eq.s32 	%p765, %r1337, 0;
	@%p765 bra 	$L__BB0_767;
	shf.l.wrap.b32 	%r7587, %r7588, %r7587, %r1337;
	ld.local.u32 	%r4903, [%rd673+16];
	shf.l.wrap.b32 	%r7588, %r4903, %r7588, %r1337;
$L__BB0_767:
	shr.u32 	%r4904, %r7587, 30;
	shf.l.wrap.b32 	%r4905, %r7588, %r7587, 2;
	shl.b32 	%r4906, %r7588, 2;
	shr.u32 	%r4907, %r4905, 31;
	add.s32 	%r4908, %r4907, %r4904;
	neg.s32 	%r4909, %r4908;
	setp.lt.s32 	%p766, %r1333, 0;
	selp.b32 	%r7589, %r4909, %r4908, %p766;
	xor.b32  	%r4910, %r4905, %r1333;
	shr.s32 	%r4911, %r4905, 31;
	xor.b32  	%r4912, %r4911, %r4905;
	xor.b32  	%r4913, %r4911, %r4906;
	cvt.u64.u32 	%rd2172, %r4912;
	shl.b64 	%rd2173, %rd2172, 32;
	cvt.u64.u32 	%rd2174, %r4913;
	or.b64  	%rd2175, %rd2173, %rd2174;
	cvt.rn.f64.s64 	%fd191, %rd2175;
	mul.f64 	%fd192, %fd191, 0d3BF921FB54442D19;
	cvt.rn.f32.f64 	%f3392, %fd192;
	neg.f32 	%f3393, %f3392;
	setp.lt.s32 	%p767, %r4910, 0;
	selp.f32 	%f5688, %f3393, %f3392, %p767;
	bra.uni 	$L__BB0_769;
$L__BB0_768:
	mov.f32 	%f3394, 0f00000000;
	mul.rn.f32 	%f5688, %f666, %f3394;
	mov.b32 	%r7589, 0;
$L__BB0_769:
	add.s32 	%r4915, %r7589, 1;
	mul.rn.f32 	%f3395, %f5688, %f5688;
	and.b32  	%r4916, %r7589, 1;
	setp.eq.b32 	%p768, %r4916, 1;
	selp.f32 	%f3396, %f5688, 0f3F800000, %p768;
	fma.rn.f32 	%f3397, %f3395, %f3396, 0f00000000;
	fma.rn.f32 	%f3398, %f3395, 0f37CBAC00, 0fBAB607ED;
	selp.f32 	%f3399, 0fB94D4153, %f3398, %p768;
	selp.f32 	%f3400, 0f3C0885E4, 0f3D2AAABB, %p768;
	fma.rn.f32 	%f3401, %f3399, %f3395, %f3400;
	selp.f32 	%f3402, 0fBE2AAAA8, 0fBEFFFFFF, %p768;
	fma.rn.f32 	%f3403, %f3401, %f3395, %f3402;
	fma.rn.f32 	%f3404, %f3403, %f3397, %f3396;
	and.b32  	%r4917, %r4915, 2;
	setp.eq.s32 	%p769, %r4917, 0;
	mov.f32 	%f3405, 0f00000000;
	sub.f32 	%f3406, %f3405, %f3404;
	selp.f32 	%f3407, %f3404, %f3406, %p769;
	div.rn.f32 	%f3408, %f3407, 0f42C00000;
	add.f32 	%f672, %f665, %f3408;
	mul.f32 	%f673, %f1, 0f42C00000;
	mul.f32 	%f3409, %f673, 0f3F22F983;
	cvt.rni.s32.f32 	%r7593, %f3409;
	cvt.rn.f32.s32 	%f3410, %r7593;
	fma.rn.f32 	%f3411, %f3410, 0fBFC90FDA, %f673;
	fma.rn.f32 	%f3412, %f3410, 0fB3A22168, %f3411;
	fma.rn.f32 	%f5689, %f3410, 0fA7C234C5, %f3412;
	abs.f32 	%f675, %f673;
	setp.ltu.f32 	%p770, %f675, 0f47CE4780;
	@%p770 bra 	$L__BB0_777;
	setp.eq.f32 	%p771, %f675, 0f7F800000;
	@%p771 bra 	$L__BB0_776;
	mov.b32 	%r1347, %f673;
	shl.b32 	%r4919, %r1347, 8;
	or.b32  	%r1348, %r4919, -2147483648;
	mov.b64 	%rd3301, 0;
	mov.b32 	%r7590, 0;
	mov.u64 	%rd3299, __cudart_i2opi_f;
	mov.u64 	%rd3300, %rd1;
$L__BB0_772:
	.pragma "nounroll";
	ld.global.nc.u32 	%r4920, [%rd3299];
	mad.wide.u32 	%rd2178, %r4920, %r1348, %rd3301;
	shr.u64 	%rd3301, %rd2178, 32;
	st.local.u32 	[%rd3300], %rd2178;
	add.s32 	%r7590, %r7590, 1;
	add.s64 	%rd3300, %rd3300, 4;
	add.s64 	%rd3299, %rd3299, 4;
	setp.ne.s32 	%p772, %r7590, 6;
	@%p772 bra 	$L__BB0_772;
	shr.u32 	%r4921, %r1347, 23;
	st.local.u32 	[%rd1+24], %rd3301;
	and.b32  	%r1351, %r4921, 31;
	and.b32  	%r4922, %r4921, 224;
	add.s32 	%r4923, %r4922, -128;
	shr.u32 	%r4924, %r4923, 5;
	mul.wide.u32 	%rd2179, %r4924, 4;
	sub.s64 	%rd680, %rd1, %rd2179;
	ld.local.u32 	%r7591, [%rd680+24];
	ld.local.u32 	%r7592, [%rd680+20];
	setp.eq.s32 	%p773, %r1351, 0;
	@%p773 bra 	$L__BB0_775;
	shf.l.wrap.b32 	%r7591, %r7592, %r7591, %r1351;
	ld.local.u32 	%r4925, [%rd680+16];
	shf.l.wrap.b32 	%r7592, %r4925, %r7592, %r1351;
$L__BB0_775:
	shr.u32 	%r4926, %r7591, 30;
	shf.l.wrap.b32 	%r4927, %r7592, %r7591, 2;
	shl.b32 	%r4928, %r7592, 2;
	shr.u32 	%r4929, %r4927, 31;
	add.s32 	%r4930, %r4929, %r4926;
	neg.s32 	%r4931, %r4930;
	setp.lt.s32 	%p774, %r1347, 0;
	selp.b32 	%r7593, %r4931, %r4930, %p774;
	xor.b32  	%r4932, %r4927, %r1347;
	shr.s32 	%r4933, %r4927, 31;
	xor.b32  	%r4934, %r4933, %r4927;
	xor.b32  	%r4935, %r4933, %r4928;
	cvt.u64.u32 	%rd2180, %r4934;
	shl.b64 	%rd2181, %rd2180, 32;
	cvt.u64.u32 	%rd2182, %r4935;
	or.b64  	%rd2183, %rd2181, %rd2182;
	cvt.rn.f64.s64 	%fd193, %rd2183;
	mul.f64 	%fd194, %fd193, 0d3BF921FB54442D19;
	cvt.rn.f32.f64 	%f3413, %fd194;
	neg.f32 	%f3414, %f3413;
	setp.lt.s32 	%p775, %r4932, 0;
	selp.f32 	%f5689, %f3414, %f3413, %p775;
	bra.uni 	$L__BB0_777;
$L__BB0_776:
	mov.f32 	%f3415, 0f00000000;
	mul.rn.f32 	%f5689, %f673, %f3415;
	mov.b32 	%r7593, 0;
$L__BB0_777:
	add.s32 	%r4937, %r7593, 1;
	mul.rn.f32 	%f3416, %f5689, %f5689;
	and.b32  	%r4938, %r7593, 1;
	setp.eq.b32 	%p776, %r4938, 1;
	selp.f32 	%f3417, %f5689, 0f3F800000, %p776;
	fma.rn.f32 	%f3418, %f3416, %f3417, 0f00000000;
	fma.rn.f32 	%f3419, %f3416, 0f37CBAC00, 0fBAB607ED;
	selp.f32 	%f3420, 0fB94D4153, %f3419, %p776;
	selp.f32 	%f3421, 0f3C0885E4, 0f3D2AAABB, %p776;
	fma.rn.f32 	%f3422, %f3420, %f3416, %f3421;
	selp.f32 	%f3423, 0fBE2AAAA8, 0fBEFFFFFF, %p776;
	fma.rn.f32 	%f3424, %f3422, %f3416, %f3423;
	fma.rn.f32 	%f3425, %f3424, %f3418, %f3417;
	and.b32  	%r4939, %r4937, 2;
	setp.eq.s32 	%p777, %r4939, 0;
	mov.f32 	%f3426, 0f00000000;
	sub.f32 	%f3427, %f3426, %f3425;
	selp.f32 	%f3428, %f3425, %f3427, %p777;
	div.rn.f32 	%f3429, %f3428, 0f42C20000;
	add.f32 	%f679, %f672, %f3429;
	mul.f32 	%f680, %f1, 0f42C20000;
	mul.f32 	%f3430, %f680, 0f3F22F983;
	cvt.rni.s32.f32 	%r7597, %f3430;
	cvt.rn.f32.s32 	%f3431, %r7597;
	fma.rn.f32 	%f3432, %f3431, 0fBFC90FDA, %f680;
	fma.rn.f32 	%f3433, %f3431, 0fB3A22168, %f3432;
	fma.rn.f32 	%f5690, %f3431, 0fA7C234C5, %f3433;
	abs.f32 	%f682, %f680;
	setp.ltu.f32 	%p778, %f682, 0f47CE4780;
	@%p778 bra 	$L__BB0_785;
	setp.eq.f32 	%p779, %f682, 0f7F800000;
	@%p779 bra 	$L__BB0_784;
	mov.b32 	%r1361, %f680;
	shl.b32 	%r4941, %r1361, 8;
	or.b32  	%r1362, %r4941, -2147483648;
	mov.b64 	%rd3304, 0;
	mov.b32 	%r7594, 0;
	mov.u64 	%rd3302, __cudart_i2opi_f;
	mov.u64 	%rd3303, %rd1;
$L__BB0_780:
	.pragma "nounroll";
	ld.global.nc.u32 	%r4942, [%rd3302];
	mad.wide.u32 	%rd2186, %r4942, %r1362, %rd3304;
	shr.u64 	%rd3304, %rd2186, 32;
	st.local.u32 	[%rd3303], %rd2186;
	add.s32 	%r7594, %r7594, 1;
	add.s64 	%rd3303, %rd3303, 4;
	add.s64 	%rd3302, %rd3302, 4;
	setp.ne.s32 	%p780, %r7594, 6;
	@%p780 bra 	$L__BB0_780;
	shr.u32 	%r4943, %r1361, 23;
	st.local.u32 	[%rd1+24], %rd3304;
	and.b32  	%r1365, %r4943, 31;
	and.b32  	%r4944, %r4943, 224;
	add.s32 	%r4945, %r4944, -128;
	shr.u32 	%r4946, %r4945, 5;
	mul.wide.u32 	%rd2187, %r4946, 4;
	sub.s64 	%rd687, %rd1, %rd2187;
	ld.local.u32 	%r7595, [%rd687+24];
	ld.local.u32 	%r7596, [%rd687+20];
	setp.eq.s32 	%p781, %r1365, 0;
	@%p781 bra 	$L__BB0_783;
	shf.l.wrap.b32 	%r7595, %r7596, %r7595, %r1365;
	ld.local.u32 	%r4947, [%rd687+16];
	shf.l.wrap.b32 	%r7596, %r4947, %r7596, %r1365;
$L__BB0_783:
	shr.u32 	%r4948, %r7595, 30;
	shf.l.wrap.b32 	%r4949, %r7596, %r7595, 2;
	shl.b32 	%r4950, %r7596, 2;
	shr.u32 	%r4951, %r4949, 31;
	add.s32 	%r4952, %r4951, %r4948;
	neg.s32 	%r4953, %r4952;
	setp.lt.s32 	%p782, %r1361, 0;
	selp.b32 	%r7597, %r4953, %r4952, %p782;
	xor.b32  	%r4954, %r4949, %r1361;
	shr.s32 	%r4955, %r4949, 31;
	xor.b32  	%r4956, %r4955, %r4949;
	xor.b32  	%r4957, %r4955, %r4950;
	cvt.u64.u32 	%rd2188, %r4956;
	shl.b64 	%rd2189, %rd2188, 32;
	cvt.u64.u32 	%rd2190, %r4957;
	or.b64  	%rd2191, %rd2189, %rd2190;
	cvt.rn.f64.s64 	%fd195, %rd2191;
	mul.f64 	%fd196, %fd195, 0d3BF921FB54442D19;
	cvt.rn.f32.f64 	%f3434, %fd196;
	neg.f32 	%f3435, %f3434;
	setp.lt.s32 	%p783, %r4954, 0;
	selp.f32 	%f5690, %f3435, %f3434, %p783;
	bra.uni 	$L__BB0_785;
$L__BB0_784:
	mov.f32 	%f3436, 0f00000000;
	mul.rn.f32 	%f5690, %f680, %f3436;
	mov.b32 	%r7597, 0;
$L__BB0_785:
	add.s32 	%r4959, %r7597, 1;
	mul.rn.f32 	%f3437, %f5690, %f5690;
	and.b32  	%r4960, %r7597, 1;
	setp.eq.b32 	%p784, %r4960, 1;
	selp.f32 	%f3438, %f5690, 0f3F800000, %p784;
	fma.rn.f32 	%f3439, %f3437, %f3438, 0f00000000;
	fma.rn.f32 	%f3440, %f3437, 0f37CBAC00, 0fBAB607ED;
	selp.f32 	%f3441, 0fB94D4153, %f3440, %p784;
	selp.f32 	%f3442, 0f3C0885E4, 0f3D2AAABB, %p784;
	fma.rn.f32 	%f3443, %f3441, %f3437, %f3442;
	selp.f32 	%f3444, 0fBE2AAAA8, 0fBEFFFFFF, %p784;
	fma.rn.f32 	%f3445, %f3443, %f3437, %f3444;
	fma.rn.f32 	%f3446, %f3445, %f3439, %f3438;
	and.b32  	%r4961, %r4959, 2;
	setp.eq.s32 	%p785, %r4961, 0;
	mov.f32 	%f3447, 0f00000000;
	sub.f32 	%f3448, %f3447, %f3446;
	selp.f32 	%f3449, %f3446, %f3448, %p785;
	div.rn.f32 	%f3450, %f3449, 0f42C40000;
	add.f32 	%f686, %f679, %f3450;
	mul.f32 	%f687, %f1, 0f42C40000;
	mul.f32 	%f3451, %f687, 0f3F22F983;
	cvt.rni.s32.f32 	%r7601, %f3451;
	cvt.rn.f32.s32 	%f3452, %r7601;
	fma.rn.f32 	%f3453, %f3452, 0fBFC90FDA, %f687;
	fma.rn.f32 	%f3454, %f3452, 0fB3A22168, %f3453;
	fma.rn.f32 	%f5691, %f3452, 0fA7C234C5, %f3454;
	abs.f32 	%f689, %f687;
	setp.ltu.f32 	%p786, %f689, 0f47CE4780;
	@%p786 bra 	$L__BB0_793;
	setp.eq.f32 	%p787, %f689, 0f7F800000;
	@%p787 bra 	$L__BB0_792;
	mov.b32 	%r1375, %f687;
	shl.b32 	%r4963, %r1375, 8;
	or.b32  	%r1376, %r4963, -2147483648;
	mov.b64 	%rd3307, 0;
	mov.b32 	%r7598, 0;
	mov.u64 	%rd3305, __cudart_i2opi_f;
	mov.u64 	%rd3306, %rd1;
$L__BB0_788:
	.pragma "nounroll";
	ld.global.nc.u32 	%r4964, [%rd3305];
	mad.wide.u32 	%rd2194, %r4964, %r1376, %rd3307;
	shr.u64 	%rd3307, %rd2194, 32;
	st.local.u32 	[%rd3306], %rd2194;
	add.s32 	%r7598, %r7598, 1;
	add.s64 	%rd3306, %rd3306, 4;
	add.s64 	%rd3305, %rd3305, 4;
	setp.ne.s32 	%p788, %r7598, 6;
	@%p788 bra 	$L__BB0_788;
	shr.u32 	%r4965, %r1375, 23;
	st.local.u32 	[%rd1+24], %rd3307;
	and.b32  	%r1379, %r4965, 31;
	and.b32  	%r4966, %r4965, 224;
	add.s32 	%r4967, %r4966, -128;
	shr.u32 	%r4968, %r4967, 5;
	mul.wide.u32 	%rd2195, %r4968, 4;
	sub.s64 	%rd694, %rd1, %rd2195;
	ld.local.u32 	%r7599, [%rd694+24];
	ld.local.u32 	%r7600, [%rd694+20];
	setp.eq.s32 	%p789, %r1379, 0;
	@%p789 bra 	$L__BB0_791;
	shf.l.wrap.b32 	%r7599, %r7600, %r7599, %r1379;
	ld.local.u32 	%r4969, [%rd694+16];
	shf.l.wrap.b32 	%r7600, %r4969, %r7600, %r1379;
$L__BB0_791:
	shr.u32 	%r4970, %r7599, 30;
	shf.l.wrap.b32 	%r4971, %r7600, %r7599, 2;
	shl.b32 	%r4972, %r7600, 2;
	shr.u32 	%r4973, %r4971, 31;
	add.s32 	%r4974, %r4973, %r4970;
	neg.s32 	%r4975, %r4974;
	setp.lt.s32 	%p790, %r1375, 0;
	selp.b32 	%r7601, %r4975, %r4974, %p790;
	xor.b32  	%r4976, %r4971, %r1375;
	shr.s32 	%r4977, %r4971, 31;
	xor.b32  	%r4978, %r4977, %r4971;
	xor.b32  	%r4979, %r4977, %r4972;
	cvt.u64.u32 	%rd2196, %r4978;
	shl.b64 	%rd2197, %rd2196, 32;
	cvt.u64.u32 	%rd2198, %r4979;
	or.b64  	%rd2199, %rd2197, %rd2198;
	cvt.rn.f64.s64 	%fd197, %rd2199;
	mul.f64 	%fd198, %fd197, 0d3BF921FB54442D19;
	cvt.rn.f32.f64 	%f3455, %fd198;
	neg.f32 	%f3456, %f3455;
	setp.lt.s32 	%p791, %r4976, 0;
	selp.f32 	%f5691, %f3456, %f3455, %p791;
	bra.uni 	$L__BB0_793;
$L__BB0_792:
	mov.f32 	%f3457, 0f00000000;
	mul.rn.f32 	%f5691, %f687, %f3457;
	mov.b32 	%r7601, 0;
$L__BB0_793:
	add.s32 	%r4981, %r7601, 1;
	mul.rn.f32 	%f3458, %f5691, %f5691;
	and.b32  	%r4982, %r7601, 1;
	setp.eq.b32 	%p792, %r4982, 1;
	selp.f32 	%f3459, %f5691, 0f3F800000, %p792;
	fma.rn.f32 	%f3460, %f3458, %f3459, 0f00000000;
	fma.rn.f32 	%f3461, %f3458, 0f37CBAC00, 0fBAB607ED;
	selp.f32 	%f3462, 0fB94D4153, %f3461, %p792;
	selp.f32 	%f3463, 0f3C0885E4, 0f3D2AAABB, %p792;
	fma.rn.f32 	%f3464, %f3462, %f3458, %f3463;
	selp.f32 	%f3465, 0fBE2AAAA8, 0fBEFFFFFF, %p792;
	fma.rn.f32 	%f3466, %f3464, %f3458, %f3465;
	fma.rn.f32 	%f3467, %f3466, %f3460, %f3459;
	and.b32  	%r4983, %r4981, 2;
	setp.eq.s32 	%p793, %r4983, 0;
	mov.f32 	%f3468, 0f00000000;
	sub.f32 	%f3469, %f3468, %f3467;
	selp.f32 	%f3470, %f3467, %f3469, %p793;
	div.rn.f32 	%f3471, %f3470, 0f42C60000;
	add.f32 	%f693, %f686, %f3471;
	mul.f32 	%f694, %f1, 0f42C60000;
	mul.f32 	%f3472, %f694, 0f3F22F983;
	cvt.rni.s32.f32 	%r7605, %f3472;
	cvt.rn.f32.s32 	%f3473, %r7605;
	fma.rn.f32 	%f3474, %f3473, 0fBFC90FDA, %f694;
	fma.rn.f32 	%f3475, %f3473, 0fB3A22168, %f3474;
	fma.rn.f32 	%f5692, %f3473, 0fA7C234C5, %f3475;
	abs.f32 	%f696, %f694;
	setp.ltu.f32 	%p794, %f696, 0f47CE4780;
	@%p794 bra 	$L__BB0_801;
	setp.eq.f32 	%p795, %f696, 0f7F800000;
	@%p795 bra 	$L__BB0_800;
	mov.b32 	%r1389, %f694;
	shl.b32 	%r4985, %r1389, 8;
	or.b32  	%r1390, %r4985, -2147483648;
	mov.b64 	%rd3310, 0;
	mov.b32 	%r7602, 0;
	mov.u64 	%rd3308, __cudart_i2opi_f;
	mov.u64 	%rd3309, %rd1;
$L__BB0_796:
	.pragma "nounroll";
	ld.global.nc.u32 	%r4986, [%rd3308];
	mad.wide.u32 	%rd2202, %r4986, %r1390, %rd3310;
	shr.u64 	%rd3310, %rd2202, 32;
	st.local.u32 	[%rd3309], %rd2202;
	add.s32 	%r7602, %r7602, 1;
	add.s64 	%rd3309, %rd3309, 4;
	add.s64 	%rd3308, %rd3308, 4;
	setp.ne.s32 	%p796, %r7602, 6;
	@%p796 bra 	$L__BB0_796;
	shr.u32 	%r4987, %r1389, 23;
	st.local.u32 	[%rd1+24], %rd3310;
	and.b32  	%r1393, %r4987, 31;
	and.b32  	%r4988, %r4987, 224;
	add.s32 	%r4989, %r4988, -128;
	shr.u32 	%r4990, %r4989, 5;
	mul.wide.u32 	%rd2203, %r4990, 4;
	sub.s64 	%rd701, %rd1, %rd2203;
	ld.local.u32 	%r7603, [%rd701+24];
	ld.local.u32 	%r7604, [%rd701+20];
	setp.eq.s32 	%p797, %r1393, 0;
	@%p797 bra 	$L__BB0_799;
	shf.l.wrap.b32 	%r7603, %r7604, %r7603, %r1393;
	ld.local.u32 	%r4991, [%rd701+16];
	shf.l.wrap.b32 	%r7604, %r4991, %r7604, %r1393;
$L__BB0_799:
	shr.u32 	%r4992, %r7603, 30;
	shf.l.wrap.b32 	%r4993, %r7604, %r7603, 2;
	shl.b32 	%r4994, %r7604, 2;
	shr.u32 	%r4995, %r4993, 31;
	add.s32 	%r4996, %r4995, %r4992;
	neg.s32 	%r4997, %r4996;
	setp.lt.s32 	%p798, %r1389, 0;
	selp.b32 	%r7605, %r4997, %r4996, %p798;
	xor.b32  	%r4998, %r4993, %r1389;
	shr.s32 	%r4999, %r4993, 31;
	xor.b32  	%r5000, %r4999, %r4993;
	xor.b32  	%r5001, %r4999, %r4994;
	cvt.u64.u32 	%rd2204, %r5000;
	shl.b64 	%rd2205, %rd2204, 32;
	cvt.u64.u32 	%rd2206, %r5001;
	or.b64  	%rd2207, %rd2205, %rd2206;
	cvt.rn.f64.s64 	%fd199, %rd2207;
	mul.f64 	%fd200, %fd199, 0d3BF921FB54442D19;
	cvt.rn.f32.f64 	%f3476, %fd200;
	neg.f32 	%f3477, %f3476;
	setp.lt.s32 	%p799, %r4998, 0;
	selp.f32 	%f5692, %f3477, %f3476, %p799;
	bra.uni 	$L__BB0_801;
$L__BB0_800:
	mov.f32 	%f3478, 0f00000000;
	mul.rn.f32 	%f5692, %f694, %f3478;
	mov.b32 	%r7605, 0;
$L__BB0_801:
	add.s32 	%r5003, %r7605, 1;
	mul.rn.f32 	%f3479, %f5692, %f5692;
	and.b32  	%r5004, %r7605, 1;
	setp.eq.b32 	%p800, %r5004, 1;
	selp.f32 	%f3480, %f5692, 0f3F800000, %p800;
	fma.rn.f32 	%f3481, %f3479, %f3480, 0f00000000;
	fma.rn.f32 	%f3482, %f3479, 0f37CBAC00, 0fBAB607ED;
	selp.f32 	%f3483, 0fB94D4153, %f3482, %p800;
	selp.f32 	%f3484, 0f3C0885E4, 0f3D2AAABB, %p800;
	fma.rn.f32 	%f3485, %f3483, %f3479, %f3484;
	selp.f32 	%f3486, 0fBE2AAAA8, 0fBEFFFFFF, %p800;
	fma.rn.f32 	%f3487, %f3485, %f3479, %f3486;
	fma.rn.f32 	%f3488, %f3487, %f3481, %f3480;
	and.b32  	%r5005, %r5003, 2;
	setp.eq.s32 	%p801, %r5005, 0;
	mov.f32 	%f3489, 0f00000000;
	sub.f32 	%f3490, %f3489, %f3488;
	selp.f32 	%f3491, %f3488, %f3490, %p801;
	div.rn.f32 	%f3492, %f3491, 0f42C80000;
	add.f32 	%f700, %f693, %f3492;
	mul.f32 	%f701, %f1, 0f42C80000;
	mul.f32 	%f3493, %f701, 0f3F22F983;
	cvt.rni.s32.f32 	%r7609, %f3493;
	cvt.rn.f32.s32 	%f3494, %r7609;
	fma.rn.f32 	%f3495, %f3494, 0fBFC90FDA, %f701;
	fma.rn.f32 	%f3496, %f3494, 0fB3A22168, %f3495;
	fma.rn.f32 	%f5693, %f3494, 0fA7C234C5, %f3496;
	abs.f32 	%f703, %f701;
	setp.ltu.f32 	%p802, %f703, 0f47CE4780;
	@%p802 bra 	$L__BB0_809;
	setp.eq.f32 	%p803, %f703, 0f7F800000;
	@%p803 bra 	$L__BB0_808;
	mov.b32 	%r1403, %f701;
	shl.b32 	%r5007, %r1403, 8;
	or.b32  	%r1404, %r5007, -2147483648;
	mov.b64 	%rd3313, 0;
	mov.b32 	%r7606, 0;
	mov.u64 	%rd3311, __cudart_i2opi_f;
	mov.u64 	%rd3312, %rd1;
$L__BB0_804:
	.pragma "nounroll";
	ld.global.nc.u32 	%r5008, [%rd3311];
	mad.wide.u32 	%rd2210, %r5008, %r1404, %rd3313;
	shr.u64 	%rd3313, %rd2210, 32;
	st.local.u32 	[%rd3312], %rd2210;
	add.s32 	%r7606, %r7606, 1;
	add.s64 	%rd3312, %rd3312, 4;
	add.s64 	%rd3311, %rd3311, 4;
	setp.ne.s32 	%p804, %r7606, 6;
	@%p804 bra 	$L__BB0_804;
	shr.u32 	%r5009, %r1403, 23;
	st.local.u32 	[%rd1+24], %rd3313;
	and.b32  	%r1407, %r5009, 31;
	and.b32  	%r5010, %r5009, 224;
	add.s32 	%r5011, %r5010, -128;
	shr.u32 	%r5012, %r5011, 5;
	mul.wide.u32 	%rd2211, %r5012, 4;
	sub.s64 	%rd708, %rd1, %rd2211;
	ld.local.u32 	%r7607, [%rd708+24];
	ld.local.u32 	%r7608, [%rd708+20];
	setp.eq.s32 	%p805, %r1407, 0;
	@%p805 bra 	$L__BB0_807;
	shf.l.wrap.b32 	%r7607, %r7608, %r7607, %r1407;
	ld.local.u32 	%r5013, [%rd708+16];
	shf.l.wrap.b32 	%r7608, %r5013, %r7608, %r1407;
$L__BB0_807:
	shr.u32 	%r5014, %r7607, 30;
	shf.l.wrap.b32 	%r5015, %r7608, %r7607, 2;
	shl.b32 	%r5016, %r7608, 2;
	shr.u32 	%r5017, %r5015, 31;
	add.s32 	%r5018, %r5017, %r5014;
	neg.s32 	%r5019, %r5018;
	setp.lt.s32 	%p806, %r1403, 0;
	selp.b32 	%r7609, %r5019, %r5018, %p806;
	xor.b32  	%r5020, %r5015, %r1403;
	shr.s32 	%r5021, %r5015, 31;
	xor.b32  	%r5022, %r5021, %r5015;
	xor.b32  	%r5023, %r5021, %r5016;
	cvt.u64.u32 	%rd2212, %r5022;
	shl.b64 	%rd2213, %rd2212, 32;
	cvt.u64.u32 	%rd2214, %r5023;
	or.b64  	%rd2215, %rd2213, %rd2214;
	cvt.rn.f64.s64 	%fd201, %rd2215;
	mul.f64 	%fd202, %fd201, 0d3BF921FB54442D19;
	cvt.rn.f32.f64 	%f3497, %fd202;
	neg.f32 	%f3498, %f3497;
	setp.lt.s32 	%p807, %r5020, 0;
	selp.f32 	%f5693, %f3498, %f3497, %p807;
	bra.uni 	$L__BB0_809;
$L__BB0_808:
	mov.f32 	%f3499, 0f00000000;
	mul.rn.f32 	%f5693, %f701, %f3499;
	mov.b32 	%r7609, 0;
$L__BB0_809:
	add.s32 	%r5025, %r7609, 1;
	mul.rn.f32 	%f3500, %f5693, %f5693;
	and.b32  	%r5026, %r7609, 1;
	setp.eq.b32 	%p808, %r5026, 1;
	selp.f32 	%f3501, %f5693, 0f3F800000, %p808;
	fma.rn.f32 	%f3502, %f3500, %f3501, 0f00000000;
	fma.rn.f32 	%f3503, %f3500, 0f37CBAC00, 0fBAB607ED;
	selp.f32 	%f3504, 0fB94D4153, %f3503, %p808;
	selp.f32 	%f3505, 0f3C0885E4, 0f3D2AAABB, %p808;
	fma.rn.f32 	%f3506, %f3504, %f3500, %f3505;
	selp.f32 	%f3507, 0fBE2AAAA8, 0fBEFFFFFF, %p808;
	fma.rn.f32 	%f3508, %f3506, %f3500, %f3507;
	fma.rn.f32 	%f3509, %f3508, %f3502, %f3501;
	and.b32  	%r5027, %r5025, 2;
	setp.eq.s32 	%p809, %r5027, 0;
	mov.f32 	%f3510, 0f00000000;
	sub.f32 	%f3511, %f3510, %f3509;
	selp.f32 	%f3512, %f3509, %f3511, %p809;
	div.rn.f32 	%f3513, %f3512, 0f42CA0000;
	add.f32 	%f707, %f700, %f3513;
	mul.f32 	%f708, %f1, 0f42CA0000;
	mul.f32 	%f3514, %f708, 0f3F22F983;
	cvt.rni.s32.f32 	%r7613, %f3514;
	cvt.rn.f32.s32 	%f3515, %r7613;
	fma.rn.f32 	%f3516, %f3515, 0fBFC90FDA, %f708;
	fma.rn.f32 	%f3517, %f3515, 0fB3A22168, %f3516;
	fma.rn.f32 	%f5694, %f3515, 0fA7C234C5, %f3517;
	abs.f32 	%f710, %f708;
	setp.ltu.f32 	%p810, %f710, 0f47CE4780;
	@%p810 bra 	$L__BB0_817;
	setp.eq.f32 	%p811, %f710, 0f7F800000;
	@%p811 bra 	$L__BB0_816;
	mov.b32 	%r1417, %f708;
	shl.b32 	%r5029, %r1417, 8;
	or.b32  	%r1418, %r5029, -2147483648;
	mov.b64 	%rd3316, 0;
	mov.b32 	%r7610, 0;
	mov.u64 	%rd3314, __cudart_i2opi_f;
	mov.u64 	%rd3315, %rd1;
$L__BB0_812:
	.pragma "nounroll";
	ld.global.nc.u32 	%r5030, [%rd3314];
	mad.wide.u32 	%rd2218, %r5030, %r1418, %rd3316;
	shr.u64 	%rd3316, %rd2218, 32;
	st.local.u32 	[%rd3315], %rd2218;
	add.s32 	%r7610, %r7610, 1;
	add.s64 	%rd3315, %rd3315, 4;
	add.s64 	%rd3314, %rd3314, 4;
	setp.ne.s32 	%p812, %r7610, 6;
	@%p812 bra 	$L__BB0_812;
	shr.u32 	%r5031, %r1417, 23;
	st.local.u32 	[%rd1+24], %rd3316;
	and.b32  	%r1421, %r5031, 31;
	and.b32  	%r5032, %r5031, 224;
	add.s32 	%r5033, %r5032, -128;
	shr.u32 	%r5034, %r5033, 5;
	mul.wide.u32 	%rd2219, %r5034, 4;
	sub.s64 	%rd715, %rd1, %rd2219;
	ld.local.u32 	%r7611, [%rd715+24];
	ld.local.u32 	%r7612, [%rd715+20];
	setp.eq.s32 	%p813, %r1421, 0;
	@%p813 bra 	$L__BB0_815;
	shf.l.wrap.b32 	%r7611, %r7612, %r7611, %r1421;
	ld.local.u32 	%r5035, [%rd715+16];
	shf.l.wrap.b32 	%r7612, %r5035, %r7612, %r1421;
$L__BB0_815:
	shr.u32 	%r5036, %r7611, 30;
	shf.l.wrap.b32 	%r5037, %r7612, %r7611, 2;
	shl.b32 	%r5038, %r7612, 2;
	shr.u32 	%r5039, %r5037, 31;
	add.s32 	%r5040, %r5039, %r5036;
	neg.s32 	%r5041, %r5040;
	setp.lt.s32 	%p814, %r1417, 0;
	selp.b32 	%r7613, %r5041, %r5040, %p814;
	xor.b32  	%r5042, %r5037, %r1417;
	shr.s32 	%r5043, %r5037, 31;
	xor.b32  	%r5044, %r5043, %r5037;
	xor.b32  	%r5045, %r5043, %r5038;
	cvt.u64.u32 	%rd2220, %r5044;
	shl.b64 	%rd2221, %rd2220, 32;
	cvt.u64.u32 	%rd2222, %r5045;
	or.b64  	%rd2223, %rd2221, %rd2222;
	cvt.rn.f64.s64 	%fd203, %rd2223;
	mul.f64 	%fd204, %fd203, 0d3BF921FB54442D19;
	cvt.rn.f32.f64 	%f3518, %fd204;
	neg.f32 	%f3519, %f3518;
	setp.lt.s32 	%p815, %r5042, 0;
	selp.f32 	%f5694, %f3519, %f3518, %p815;
	bra.uni 	$L__BB0_817;
$L__BB0_816:
	mov.f32 	%f3520, 0f00000000;
	mul.rn.f32 	%f5694, %f708, %f3520;
	mov.b32 	%r7613, 0;
$L__BB0_817:
	add.s32 	%r5047, %r7613, 1;
	mul.rn.f32 	%f3521, %f5694, %f5694;
	and.b32  	%r5048, %r7613, 1;
	setp.eq.b32 	%p816, %r5048, 1;
	selp.f32 	%f3522, %f5694, 0f3F800000, %p816;
	fma.rn.f32 	%f3523, %f3521, %f3522, 0f00000000;
	fma.rn.f32 	%f3524, %f3521, 0f37CBAC00, 0fBAB607ED;
	selp.f32 	%f3525, 0fB94D4153, %f3524, %p816;
	selp.f32 	%f3526, 0f3C0885E4, 0f3D2AAABB, %p816;
	fma.rn.f32 	%f3527, %f3525, %f3521, %f3526;
	selp.f32 	%f3528, 0fBE2AAAA8, 0fBEFFFFFF, %p816;
	fma.rn.f32 	%f3529, %f3527, %f3521, %f3528;
	fma.rn.f32 	%f3530, %f3529, %f3523, %f3522;
	and.b32  	%r5049, %r5047, 2;
	setp.eq.s32 	%p817, %r5049, 0;
	mov.f32 	%f3531, 0f00000000;
	sub.f32 	%f3532, %f3531, %f3530;
	selp.f32 	%f3533, %f3530, %f3532, %p817;
	div.rn.f32 	%f3534, %f3533, 0f42CC0000;
	add.f32 	%f714, %f707, %f3534;
	mul.f32 	%f715, %f1, 0f42CC0000;
	mul.f32 	%f3535, %f715, 0f3F22F983;
	cvt.rni.s32.f32 	%r7617, %f3535;
	cvt.rn.f32.s32 	%f3536, %r7617;
	fma.rn.f32 	%f3537, %f3536, 0fBFC90FDA, %f715;
	fma.rn.f32 	%f3538, %f3536, 0fB3A22168, %f3537;
	fma.rn.f32 	%f5695, %f3536, 0fA7C234C5, %f3538;
	abs.f32 	%f717, %f715;
	setp.ltu.f32 	%p818, %f717, 0f47CE4780;
	@%p818 bra 	$L__BB0_825;
	setp.eq.f32 	%p819, %f717, 0f7F800000;
	@%p819 bra 	$L__BB0_824;
	mov.b32 	%r1431, %f715;
	shl.b32 	%r5051, %r1431, 8;
	or.b32  	%r1432, %r5051, -2147483648;
	mov.b64 	%rd3319, 0;
	mov.b32 	%r7614, 0;
	mov.u64 	%rd3317, __cudart_i2opi_f;
	mov.u64 	%rd3318, %rd1;
$L__BB0_820:
	.pragma "nounroll";
	ld.global.nc.u32 	%r5052, [%rd3317];
	mad.wide.u32 	%rd2226, %r5052, %r1432, %rd3319;
	shr.u64 	%rd3319, %rd2226, 32;
	st.local.u32 	[%rd3318], %rd2226;
	add.s32 	%r7614, %r7614, 1;
	add.s64 	%rd3318, %rd3318, 4;
	add.s64 	%rd3317, %rd3317, 4;
	setp.ne.s32 	%p820, %r7614, 6;
	@%p820 bra 	$L__BB0_820;
	shr.u32 	%r5053, %r1431, 23;
	st.local.u32 	[%rd1+24], %rd3319;
	and.b32  	%r1435, %r5053, 31;
	and.b32  	%r5054, %r5053, 224;
	add.s32 	%r5055, %r5054, -128;
	shr.u32 	%r5056, %r5055, 5;
	mul.wide.u32 	%rd2227, %r5056, 4;
	sub.s64 	%rd722, %rd1, %rd2227;
	ld.local.u32 	%r7615, [%rd722+24];
	ld.local.u32 	%r7616, [%rd722+20];
	setp.eq.s32 	%p821, %r1435, 0;
	@%p821 bra 	$L__BB0_823;
	shf.l.wrap.b32 	%r7615, %r7616, %r7615, %r1435;
	ld.local.u32 	%r5057, [%rd722+16];
	shf.l.wrap.b32 	%r7616, %r5057, %r7616, %r1435;
$L__BB0_823:
	shr.u32 	%r5058, %r7615, 30;
	shf.l.wrap.b32 	%r5059, %r7616, %r7615, 2;
	shl.b32 	%r5060, %r7616, 2;
	shr.u32 	%r5061, %r5059, 31;
	add.s32 	%r5062, %r5061, %r5058;
	neg.s32 	%r5063, %r5062;
	setp.lt.s32 	%p822, %r1431, 0;
	selp.b32 	%r7617, %r5063, %r5062, %p822;
	xor.b32  	%r5064, %r5059, %r1431;
	shr.s32 	%r5065, %r5059, 31;
	xor.b32  	%r5066, %r5065, %r5059;
	xor.b32  	%r5067, %r5065, %r5060;
	cvt.u64.u32 	%rd2228, %r5066;
	shl.b64 	%rd2229, %rd2228, 32;
	cvt.u64.u32 	%rd2230, %r5067;
	or.b64  	%rd2231, %rd2229, %rd2230;
	cvt.rn.f64.s64 	%fd205, %rd2231;
	mul.f64 	%fd206, %fd205, 0d3BF921FB54442D19;
	cvt.rn.f32.f64 	%f3539, %fd206;
	neg.f32 	%f3540, %f3539;
	setp.lt.s32 	%p823, %r5064, 0;
	selp.f32 	%f5695, %f3540, %f3539, %p823;
	bra.uni 	$L__BB0_825;
$L__BB0_824:
	mov.f32 	%f3541, 0f00000000;
	mul.rn.f32 	%f5695, %f715, %f3541;
	mov.b32 	%r7617, 0;
$L__BB0_825:
	add.s32 	%r5069, %r7617, 1;
	mul.rn.f32 	%f3542, %f5695, %f5695;
	and.b32  	%r5070, %r7617, 1;
	setp.eq.b32 	%p824, %r5070, 1;
	selp.f32 	%f3543, %f5695, 0f3F800000, %p824;
	fma.rn.f32 	%f3544, %f3542, %f3543, 0f00000000;
	fma.rn.f32 	%f3545, %f3542, 0f37CBAC00, 0fBAB607ED;
	selp.f32 	%f3546, 0fB94D4153, %f3545, %p824;
	selp.f32 	%f3547, 0f3C0885E4, 0f3D2AAABB, %p824;
	fma.rn.f32 	%f3548, %f3546, %f3542, %f3547;
	selp.f32 	%f3549, 0fBE2AAAA8, 0fBEFFFFFF, %p824;
	fma.rn.f32 	%f3550, %f3548, %f3542, %f3549;
	fma.rn.f32 	%f3551, %f3550, %f3544, %f3543;
	and.b32  	%r5071, %r5069, 2;
	setp.eq.s32 	%p825, %r5071, 0;
	mov.f32 	%f3552, 0f00000000;
	sub.f32 	%f3553, %f3552, %f3551;
	selp.f32 	%f3554, %f3551, %f3553, %p825;
	div.rn.f32 	%f3555, %f3554, 0f42CE0000;
	add.f32 	%f721, %f714, %f3555;
	mul.f32 	%f722, %f1, 0f42CE0000;
	mul.f32 	%f3556, %f722, 0f3F22F983;
	cvt.rni.s32.f32 	%r7621, %f3556;
	cvt.rn.f32.s32 	%f3557, %r7621;
	fma.rn.f32 	%f3558, %f3557, 0fBFC90FDA, %f722;
	fma.rn.f32 	%f3559, %f3557, 0fB3A22168, %f3558;
	fma.rn.f32 	%f5696, %f3557, 0fA7C234C5, %f3559;
	abs.f32 	%f724, %f722;
	setp.ltu.f32 	%p826, %f724, 0f47CE4780;
	@%p826 bra 	$L__BB0_833;
	setp.eq.f32 	%p827, %f724, 0f7F800000;
	@%p827 bra 	$L__BB0_832;
	mov.b32 	%r1445, %f722;
	shl.b32 	%r5073, %r1445, 8;
	or.b32  	%r1446, %r5073, -2147483648;
	mov.b64 	%rd3322, 0;
	mov.b32 	%r7618, 0;
	mov.u64 	%rd3320, __cudart_i2opi_f;
	mov.u64 	%rd3321, %rd1;
$L__BB0_828:
	.pragma "nounroll";
	ld.global.nc.u32 	%r5074, [%rd3320];
	mad.wide.u32 	%rd2234, %r5074, %r1446, %rd3322;
	shr.u64 	%rd3322, %rd2234, 32;
	st.local.u32 	[%rd3321], %rd2234;
	add.s32 	%r7618, %r7618, 1;
	add.s64 	%rd3321, %rd3321, 4;
	add.s64 	%rd3320, %rd3320, 4;
	setp.ne.s32 	%p828, %r7618, 6;
	@%p828 bra 	$L__BB0_828;
	shr.u32 	%r5075, %r1445, 23;
	st.local.u32 	[%rd1+24], %rd3322;
	and.b32  	%r1449, %r5075, 31;
	and.b32  	%r5076, %r5075, 224;
	add.s32 	%r5077, %r5076, -128;
	shr.u32 	%r5078, %r5077, 5;
	mul.wide.u32 	%rd2235, %r5078, 4;
	sub.s64 	%rd729, %rd1, %rd2235;
	ld.local.u32 	%r7619, [%rd729+24];
	ld.local.u32 	%r7620, [%rd729+20];
	setp.eq.s32 	%p829, %r1449, 0;
	@%p829 bra 	$L__BB0_831;
	shf.l.wrap.b32 	%r7619, %r7620, %r7619, %r1449;
	ld.local.u32 	%r5079, [%rd729+16];
	shf.l.wrap.b32 	%r7620, %r5079, %r7620, %r1449;
$L__BB0_831:
	shr.u32 	%r5080, %r7619, 30;
	shf.l.wrap.b32 	%r5081, %r7620, %r7619, 2;
	shl.b32 	%r5082, %r7620, 2;
	shr.u32 	%r5083, %r5081, 31;
	add.s32 	%r5084, %r5083, %r5080;
	neg.s32 	%r5085, %r5084;
	setp.lt.s32 	%p830, %r1445, 0;
	selp.b32 	%r7621, %r5085, %r5084, %p830;
	xor.b32  	%r5086, %r5081, %r1445;
	shr.s32 	%r5087, %r5081, 31;
	xor.b32  	%r5088, %r5087, %r5081;
	xor.b32  	%r5089, %r5087, %r5082;
	cvt.u64.u32 	%rd2236, %r5088;
	shl.b64 	%rd2237, %rd2236, 32;
	cvt.u64.u32 	%rd2238, %r5089;
	or.b64  	%rd2239, %rd2237, %rd2238;
	cvt.rn.f64.s64 	%fd207, %rd2239;
	mul.f64 	%fd208, %fd207, 0d3BF921FB54442D19;
	cvt.rn.f32.f64 	%f3560, %fd208;
	neg.f32 	%f3561, %f3560;
	setp.lt.s32 	%p831, %r5086, 0;
	selp.f32 	%f5696, %f3561, %f3560, %p831;
	bra.uni 	$L__BB0_833;
$L__BB0_832:
	mov.f32 	%f3562, 0f00000000;
	mul.rn.f32 	%f5696, %f722, %f3562;
	mov.b32 	%r7621, 0;
$L__BB0_833:
	add.s32 	%r5091, %r7621, 1;
	mul.rn.f32 	%f3563, %f5696, %f5696;
	and.b32  	%r5092, %r7621, 1;
	setp.eq.b32 	%p832, %r5092, 1;
	selp.f32 	%f3564, %f5696, 0f3F800000, %p832;
	fma.rn.f32 	%f3565, %f3563, %f3564, 0f00000000;
	fma.rn.f32 	%f3566, %f3563, 0f37CBAC00, 0fBAB607ED;
	selp.f32 	%f3567, 0fB94D4153, %f3566, %p832;
	selp.f32 	%f3568, 0f3C0885E4, 0f3D2AAABB, %p832;
	fma.rn.f32 	%f3569, %f3567, %f3563, %f3568;
	selp.f32 	%f3570, 0fBE2AAAA8, 0fBEFFFFFF, %p832;
	fma.rn.f32 	%f3571, %f3569, %f3563, %f3570;
	fma.rn.f32 	%f3572, %f3571, %f3565, %f3564;
	and.b32  	%r5093, %r5091, 2;
	setp.eq.s32 	%p833, %r5093, 0;
	mov.f32 	%f3573, 0f00000000;
	sub.f32 	%f3574, %f3573, %f3572;
	selp.f32 	%f3575, %f3572, %f3574, %p833;
	div.rn.f32 	%f3576, %f3575, 0f42D00000;
	add.f32 	%f728, %f721, %f3576;
	mul.f32 	%f729, %f1, 0f42D00000;
	mul.f32 	%f3577, %f729, 0f3F22F983;
	cvt.rni.s32.f32 	%r7625, %f3577;
	cvt.rn.f32.s32 	%f3578, %r7625;
	fma.rn.f32 	%f3579, %f3578, 0fBFC90FDA, %f729;
	fma.rn.f32 	%f3580, %f3578, 0fB3A22168, %f3579;
	fma.rn.f32 	%f5697, %f3578, 0fA7C234C5, %f3580;
	abs.f32 	%f731, %f729;
	setp.ltu.f32 	%p834, %f731, 0f47CE4780;
	@%p834 bra 	$L__BB0_841;
	setp.eq.f32 	%p835, %f731, 0f7F800000;
	@%p835 bra 	$L__BB0_840;
	mov.b32 	%r1459, %f729;
	shl.b32 	%r5095, %r1459, 8;
	or.b32  	%r1460, %r5095, -2147483648;
	mov.b64 	%rd3325, 0;
	mov.b32 	%r7622, 0;
	mov.u64 	%rd3323, __cudart_i2opi_f;
	mov.u64 	%rd3324, %rd1;
$L__BB0_836:
	.pragma "nounroll";
	ld.global.nc.u32 	%r5096, [%rd3323];
	mad.wide.u32 	%rd2242, %r5096, %r1460, %rd3325;
	shr.u64 	%rd3325, %rd2242, 32;
	st.local.u32 	[%rd3324], %rd2242;
	add.s32 	%r7622, %r7622, 1;
	add.s64 	%rd3324, %rd3324, 4;
	add.s64 	%rd3323, %rd3323, 4;
	setp.ne.s32 	%p836, %r7622, 6;
	@%p836 bra 	$L__BB0_836;
	shr.u32 	%r5097, %r1459, 23;
	st.local.u32 	[%rd1+24], %rd3325;
	and.b32  	%r1463, %r5097, 31;
	and.b32  	%r5098, %r5097, 224;
	add.s32 	%r5099, %r5098, -128;
	shr.u32 	%r5100, %r5099, 5;
	mul.wide.u32 	%rd2243, %r5100, 4;
	sub.s64 	%rd736, %rd1, %rd2243;
	ld.local.u32 	%r7623, [%rd736+24];
	ld.local.u32 	%r7624, [%rd736+20];
	setp.eq.s32 	%p837, %r1463, 0;
	@%p837 bra 	$L__BB0_839;
	shf.l.wrap.b32 	%r7623, %r7624, %r7623, %r1463;
	ld.local.u32 	%r5101, [%rd736+16];
	shf.l.wrap.b32 	%r7624, %r5101, %r7624, %r1463;
$L__BB0_839:
	shr.u32 	%r5102, %r7623, 30;
	shf.l.wrap.b32 	%r5103, %r7624, %r7623, 2;
	shl.b32 	%r5104, %r7624, 2;
	shr.u32 	%r5105, %r5103, 31;
	add.s32 	%r5106, %r5105, %r5102;
	neg.s32 	%r5107, %r5106;
	setp.lt.s32 	%p838, %r1459, 0;
	selp.b32 	%r7625, %r5107, %r5106, %p838;
	xor.b32  	%r5108, %r5103, %r1459;
	shr.s32 	%r5109, %r5103, 31;
	xor.b32  	%r5110, %r5109, %r5103;
	xor.b32  	%r5111, %r5109, %r5104;
	cvt.u64.u32 	%rd2244, %r5110;
	shl.b64 	%rd2245, %rd2244, 32;
	cvt.u64.u32 	%rd2246, %r5111;
	or.b64  	%rd2247, %rd2245, %rd2246;
	cvt.rn.f64.s64 	%fd209, %rd2247;
	mul.f64 	%fd210, %fd209, 0d3BF921FB54442D19;
	cvt.rn.f32.f64 	%f3581, %fd210;
	neg.f32 	%f3582, %f3581;
	setp.lt.s32 	%p839, %r5108, 0;
	selp.f32 	%f5697, %f3582, %f3581, %p839;
	bra.uni 	$L__BB0_841;
$L__BB0_840:
	mov.f32 	%f3583, 0f00000000;
	mul.rn.f32 	%f5697, %f729, %f3583;
	mov.b32 	%r7625, 0;
$L__BB0_841:
	add.s32 	%r5113, %r7625, 1;
	mul.rn.f32 	%f3584, %f5697, %f5697;
	and.b32  	%r5114, %r7625, 1;
	setp.eq.b32 	%p840, %r5114, 1;
	selp.f32 	%f3585, %f5697, 0f3F800000, %p840;
	fma.rn.f32 	%f3586, %f3584, %f3585, 0f00000000;
	fma.rn.f32 	%f3587, %f3584, 0f37CBAC00, 0fBAB607ED;
	selp.f32 	%f3588, 0fB94D4153, %f3587, %p840;
	selp.f32 	%f3589, 0f3C0885E4, 0f3D2AAABB, %p840;
	fma.rn.f32 	%f3590, %f3588, %f3584, %f3589;
	selp.f32 	%f3591, 0fBE2AAAA8, 0fBEFFFFFF, %p840;
	fma.rn.f32 	%f3592, %f3590, %f3584, %f3591;
	fma.rn.f32 	%f3593, %f3592, %f3586, %f3585;
	and.b32  	%r5115, %r5113, 2;
	setp.eq.s32 	%p841, %r5115, 0;
	mov.f32 	%f3594, 0f00000000;
	sub.f32 	%f3595, %f3594, %f3593;
	selp.f32 	%f3596, %f3593, %f3595, %p841;
	div.rn.f32 	%f3597, %f3596, 0f42D20000;
	add.f32 	%f735, %f728, %f3597;
	mul.f32 	%f736, %f1, 0f42D20000;
	mul.f32 	%f3598, %f736, 0f3F22F983;
	cvt.rni.s32.f32 	%r7629, %f3598;
	cvt.rn.f32.s32 	%f3599, %r7629;
	fma.rn.f32 	%f3600, %f3599, 0fBFC90FDA, %f736;
	fma.rn.f32 	%f3601, %f3599, 0fB3A22168, %f3600;
	fma.rn.f32 	%f5698, %f3599, 0fA7C234C5, %f3601;
	abs.f32 	%f738, %f736;
	setp.ltu.f32 	%p842, %f738, 0f47CE4780;
	@%p842 bra 	$L__BB0_849;
	setp.eq.f32 	%p843, %f738, 0f7F800000;
	@%p843 bra 	$L__BB0_848;
	mov.b32 	%r1473, %f736;
	shl.b32 	%r5117, %r1473, 8;
	or.b32  	%r1474, %r5117, -2147483648;
	mov.b64 	%rd3328, 0;
	mov.b32 	%r7626, 0;
	mov.u64 	%rd3326, __cudart_i2opi_f;
	mov.u64 	%rd3327, %rd1;
$L__BB0_844:
	.pragma "nounroll";
	ld.global.nc.u32 	%r5118, [%rd3326];
	mad.wide.u32 	%rd2250, %r5118, %r1474, %rd3328;
	shr.u64 	%rd3328, %rd2250, 32;
	st.local.u32 	[%rd3327], %rd2250;
	add.s32 	%r7626, %r7626, 1;
	add.s64 	%rd3327, %rd3327, 4;
	add.s64 	%rd3326, %rd3326, 4;
	setp.ne.s32 	%p844, %r7626, 6;
	@%p844 bra 	$L__BB0_844;
	shr.u32 	%r5119, %r1473, 23;
	st.local.u32 	[%rd1+24], %rd3328;
	and.b32  	%r1477, %r5119, 31;
	and.b32  	%r5120, %r5119, 224;
	add.s32 	%r5121, %r5120, -128;
	shr.u32 	%r5122, %r5121, 5;
	mul.wide.u32 	%rd2251, %r5122, 4;
	sub.s64 	%rd743, %rd1, %rd2251;
	ld.local.u32 	%r7627, [%rd743+24];
	ld.local.u32 	%r7628, [%rd743+20];
	setp.eq.s32 	%p845, %r1477, 0;
	@%p845 bra 	$L__BB0_847;
	shf.l.wrap.b32 	%r7627, %r7628, %r7627, %r1477;
	ld.local.u32 	%r5123, [%rd743+16];
	shf.l.wrap.b32 	%r7628, %r5123, %r7628, %r1477;
$L__BB0_847:
	shr.u32 	%r5124, %r7627, 30;
	shf.l.wrap.b32 	%r5125, %r7628, %r7627, 2;
	shl.b32 	%r5126, %r7628, 2;
	shr.u32 	%r5127, %r5125, 31;
	add.s32 	%r5128, %r5127, %r5124;
	neg.s32 	%r5129, %r5128;
	setp.lt.s32 	%p846, %r1473, 0;
	selp.b32 	%r7629, %r5129, %r5128, %p846;
	xor.b32  	%r5130, %r5125, %r1473;
	shr.s32 	%r5131, %r5125, 31;
	xor.b32  	%r5132, %r5131, %r5125;
	xor.b32  	%r5133, %r5131, %r5126;
	cvt.u64.u32 	%rd2252, %r5132;
	shl.b64 	%rd2253, %rd2252, 32;
	cvt.u64.u32 	%rd2254, %r5133;
	or.b64  	%rd2255, %rd2253, %rd2254;
	cvt.rn.f64.s64 	%fd211, %rd2255;
	mul.f64 	%fd212, %fd211, 0d3BF921FB54442D19;
	cvt.rn.f32.f64 	%f3602, %fd212;
	neg.f32 	%f3603, %f3602;
	setp.lt.s32 	%p847, %r5130, 0;
	selp.f32 	%f5698, %f3603, %f3602, %p847;
	bra.uni 	$L__BB0_849;
$L__BB0_848:
	mov.f32 	%f3604, 0f00000000;
	mul.rn.f32 	%f5698, %f736, %f3604;
	mov.b32 	%r7629, 0;
$L__BB0_849:
	add.s32 	%r5135, %r7629, 1;
	mul.rn.f32 	%f3605, %f5698, %f5698;
	and.b32  	%r5136, %r7629, 1;
	setp.eq.b32 	%p848, %r5136, 1;
	selp.f32 	%f3606, %f5698, 0f3F800000, %p848;
	fma.rn.f32 	%f3607, %f3605, %f3606, 0f00000000;
	fma.rn.f32 	%f3608, %f3605, 0f37CBAC00, 0fBAB607ED;
	selp.f32 	%f3609, 0fB94D4153, %f3608, %p848;
	selp.f32 	%f3610, 0f3C0885E4, 0f3D2AAABB, %p848;
	fma.rn.f32 	%f3611, %f3609, %f3605, %f3610;
	selp.f32 	%f3612, 0fBE2AAAA8, 0fBEFFFFFF, %p848;
	fma.rn.f32 	%f3613, %f3611, %f3605, %f3612;
	fma.rn.f32 	%f3614, %f3613, %f3607, %f3606;
	and.b32  	%r5137, %r5135, 2;
	setp.eq.s32 	%p849, %r5137, 0;
	mov.f32 	%f3615, 0f00000000;
	sub.f32 	%f3616, %f3615, %f3614;
	selp.f32 	%f3617, %f3614, %f3616, %p849;
	div.rn.f32 	%f3618, %f3617, 0f42D40000;
	add.f32 	%f742, %f735, %f3618;
	mul.f32 	%f743, %f1, 0f42D40000;
	mul.f32 	%f3619, %f743, 0f3F22F983;
	cvt.rni.s32.f32 	%r7633, %f3619;
	cvt.rn.f32.s32 	%f3620, %r7633;
	fma.rn.f32 	%f3621, %f3620, 0fBFC90FDA, %f743;
	fma.rn.f32 	%f3622, %f3620, 0fB3A22168, %f3621;
	fma.rn.f32 	%f5699, %f3620, 0fA7C234C5, %f3622;
	abs.f32 	%f745, %f743;
	setp.ltu.f32 	%p850, %f745, 0f47CE4780;
	@%p850 bra 	$L__BB0_857;
	setp.eq.f32 	%p851, %f745, 0f7F800000;
	@%p851 bra 	$L__BB0_856;
	mov.b32 	%r1487, %f743;
	shl.b32 	%r5139, %r1487, 8;
	or.b32  	%r1488, %r5139, -2147483648;
	mov.b64 	%rd3331, 0;
	mov.b32 	%r7630, 0;
	mov.u64 	%rd3329, __cudart_i2opi_f;
	mov.u64 	%rd3330, %rd1;
$L__BB0_852:
	.pragma "nounroll";
	ld.global.nc.u32 	%r5140, [%rd3329];
	mad.wide.u32 	%rd2258, %r5140, %r1488, %rd3331;
	shr.u64 	%rd3331, %rd2258, 32;
	st.local.u32 	[%rd3330], %rd2258;
	add.s32 	%r7630, %r7630, 1;
	add.s64 	%rd3330, %rd3330, 4;
	add.s64 	%rd3329, %rd3329, 4;
	setp.ne.s32 	%p852, %r7630, 6;
	@%p852 bra 	$L__BB0_852;
	shr.u32 	%r5141, %r1487, 23;
	st.local.u32 	[%rd1+24], %rd3331;
	and.b32  	%r1491, %r5141, 31;
	and.b32  	%r5142, %r5141, 224;
	add.s32 	%r5143, %r5142, -128;
	shr.u32 	%r5144, %r5143, 5;
	mul.wide.u32 	%rd2259, %r5144, 4;
	sub.s64 	%rd750, %rd1, %rd2259;
	ld.local.u32 	%r7631, [%rd750+24];
	ld.local.u32 	%r7632, [%rd750+20];
	setp.eq.s32 	%p853, %r1491, 0;
	@%p853 bra 	$L__BB0_855;
	shf.l.wrap.b32 	%r7631, %r7632, %r7631, %r1491;
	ld.local.u32 	%r5145, [%rd750+16];
	shf.l.wrap.b32 	%r7632, %r5145, %r7632, %r1491;
$L__BB0_855:
	shr.u32 	%r5146, %r7631, 30;
	shf.l.wrap.b32 	%r5147, %r7632, %r7631, 2;
	shl.b32 	%r5148, %r7632, 2;
	shr.u32 	%r5149, %r5147, 31;
	add.s32 	%r5150, %r5149, %r5146;
	neg.s32 	%r5151, %r5150;
	setp.lt.s32 	%p854, %r1487, 0;
	selp.b32 	%r7633, %r5151, %r5150, %p854;
	xor.b32  	%r5152, %r5147, %r1487;
	shr.s32 	%r5153, %r5147, 31;
	xor.b32  	%r5154, %r5153, %r5147;
	xor.b32  	%r5155, %r5153, %r5148;
	cvt.u64.u32 	%rd2260, %r5154;
	shl.b64 	%rd2261, %rd2260, 32;
	cvt.u64.u32 	%rd2262, %r5155;
	or.b64  	%rd2263, %rd2261, %rd2262;
	cvt.rn.f64.s64 	%fd213, %rd2263;
	mul.f64 	%fd214, %fd213, 0d3BF921FB54442D19;
	cvt.rn.f32.f64 	%f3623, %fd214;
	neg.f32 	%f3624, %f3623;
	setp.lt.s32 	%p855, %r5152, 0;
	selp.f32 	%f5699, %f3624, %f3623, %p855;
	bra.uni 	$L__BB0_857;
$L__BB0_856:
	mov.f32 	%f3625, 0f00000000;
	mul.rn.f32 	%f5699, %f743, %f3625;
	mov.b32 	%r7633, 0;
$L__BB0_857:
	add.s32 	%r5157, %r7633, 1;
	mul.rn.f32 	%f3626, %f5699, %f5699;
	and.b32  	%r5158, %r7633, 1;
	setp.eq.b32 	%p856, %r5158, 1;
	selp.f32 	%f3627, %f5699, 0f3F800000, %p856;
	fma.rn.f32 	%f3628, %f3626, %f3627, 0f00000000;
	fma.rn.f32 	%f3629, %f3626, 0f37CBAC00, 0fBAB607ED;
	selp.f32 	%f3630, 0fB94D4153, %f3629, %p856;
	selp.f32 	%f3631, 0f3C0885E4, 0f3D2AAABB, %p856;
	fma.rn.f32 	%f3632, %f3630, %f3626, %f3631;
	selp.f32 	%f3633, 0fBE2AAAA8, 0fBEFFFFFF, %p856;
	fma.rn.f32 	%f3634, %f3632, %f3626, %f3633;
	fma.rn.f32 	%f3635, %f3634, %f3628, %f3627;
	and.b32  	%r5159, %r5157, 2;
	setp.eq.s32 	%p857, %r5159, 0;
	mov.f32 	%f3636, 0f00000000;
	sub.f32 	%f3637, %f3636, %f3635;
	selp.f32 	%f3638, %f3635, %f3637, %p857;
	div.rn.f32 	%f3639, %f3638, 0f42D60000;
	add.f32 	%f749, %f742, %f3639;
	mul.f32 	%f750, %f1, 0f42D60000;
	mul.f32 	%f3640, %f750, 0f3F22F983;
	cvt.rni.s32.f32 	%r7637, %f3640;
	cvt.rn.f32.s32 	%f3641, %r7637;
	fma.rn.f32 	%f3642, %f3641, 0fBFC90FDA, %f750;
	fma.rn.f32 	%f3643, %f3641, 0fB3A22168, %f3642;
	fma.rn.f32 	%f5700, %f3641, 0fA7C234C5, %f3643;
	abs.f32 	%f752, %f750;
	setp.ltu.f32 	%p858, %f752, 0f47CE4780;
	@%p858 bra 	$L__BB0_865;
	setp.eq.f32 	%p859, %f752, 0f7F800000;
	@%p859 bra 	$L__BB0_864;
	mov.b32 	%r1501, %f750;
	shl.b32 	%r5161, %r1501, 8;
	or.b32  	%r1502, %r5161, -2147483648;
	mov.b64 	%rd3334, 0;
	mov.b32 	%r7634, 0;
	mov.u64 	%rd3332, __cudart_i2opi_f;
	mov.u64 	%rd3333, %rd1;
$L__BB0_860:
	.pragma "nounroll";
	ld.global.nc.u32 	%r5162, [%rd3332];
	mad.wide.u32 	%rd2266, %r5162, %r1502, %rd3334;
	shr.u64 	%rd3334, %rd2266, 32;
	st.local.u32 	[%rd3333], %rd2266;
	add.s32 	%r7634, %r7634, 1;
	add.s64 	%rd3333, %rd3333, 4;
	add.s64 	%rd3332, %rd3332, 4;
	setp.ne.s32 	%p860, %r7634, 6;
	@%p860 bra 	$L__BB0_860;
	shr.u32 	%r5163, %r1501, 23;
	st.local.u32 	[%rd1+24], %rd3334;
	and.b32  	%r1505, %r5163, 31;
	and.b32  	%r5164, %r5163, 224;
	add.s32 	%r5165, %r5164, -128;
	shr.u32 	%r5166, %r5165, 5;
	mul.wide.u32 	%rd2267, %r5166, 4;
	sub.s64 	%rd757, %rd1, %rd2267;
	ld.local.u32 	%r7635, [%rd757+24];
	ld.local.u32 	%r7636, [%rd757+20];
	setp.eq.s32 	%p861, %r1505, 0;
	@%p861 bra 	$L__BB0_863;
	shf.l.wrap.b32 	%r7635, %r7636, %r7635, %r1505;
	ld.local.u32 	%r5167, [%rd757+16];
	shf.l.wrap.b32 	%r7636, %r5167, %r7636, %r1505;
$L__BB0_863:
	shr.u32 	%r5168, %r7635, 30;
	shf.l.wrap.b32 	%r5169, %r7636, %r7635, 2;
	shl.b32 	%r5170, %r7636, 2;
	shr.u32 	%r5171, %r5169, 31;
	add.s32 	%r5172, %r5171, %r5168;
	neg.s32 	%r5173, %r5172;
	setp.lt.s32 	%p862, %r1501, 0;
	selp.b32 	%r7637, %r5173, %r5172, %p862;
	xor.b32  	%r5174, %r5169, %r1501;
	shr.s32 	%r5175, %r5169, 31;
	xor.b32  	%r5176, %r5175, %r5169;
	xor.b32  	%r5177, %r5175, %r5170;
	cvt.u64.u32 	%rd2268, %r5176;
	shl.b64 	%rd2269, %rd2268, 32;
	cvt.u64.u32 	%rd2270, %r5177;
	or.b64  	%rd2271, %rd2269, %rd2270;
	cvt.rn.f64.s64 	%fd215, %rd2271;
	mul.f64 	%fd216, %fd215, 0d3BF921FB54442D19;
	cvt.rn.f32.f64 	%f3644, %fd216;
	neg.f32 	%f3645, %f3644;
	setp.lt.s32 	%p863, %r5174, 0;
	selp.f32 	%f5700, %f3645, %f3644, %p863;
	bra.uni 	$L__BB0_865;
$L__BB0_864:
	mov.f32 	%f3646, 0f00000000;
	mul.rn.f32 	%f5700, %f750, %f3646;
	mov.b32 	%r7637, 0;
$L__BB0_865:
	add.s32 	%r5179, %r7637, 1;
	mul.rn.f32 	%f3647, %f5700, %f5700;
	and.b32  	%r5180, %r7637, 1;
	setp.eq.b32 	%p864, %r5180, 1;
	selp.f32 	%f3648, %f5700, 0f3F800000, %p864;
	fma.rn.f32 	%f3649, %f3647, %f3648, 0f00000000;
	fma.rn.f32 	%f3650, %f3647, 0f37CBAC00, 0fBAB607ED;
	selp.f32 	%f3651, 0fB94D4153, %f3650, %p864;
	selp.f32 	%f3652, 0f3C0885E4, 0f3D2AAABB, %p864;
	fma.rn.f32 	%f3653, %f3651, %f3647, %f3652;
	selp.f32 	%f3654, 0fBE2AAAA8, 0fBEFFFFFF, %p864;
	fma.rn.f32 	%f3655, %f3653, %f3647, %f3654;
	fma.rn.f32 	%f3656, %f3655, %f3649, %f3648;
	and.b32  	%r5181, %r5179, 2;
	setp.eq.s32 	%p865, %r5181, 0;
	mov.f32 	%f3657, 0f00000000;
	sub.f32 	%f3658, %f3657, %f3656;
	selp.f32 	%f3659, %f3656, %f3658, %p865;
	div.rn.f32 	%f3660, %f3659, 0f42D80000;
	add.f32 	%f756, %f749, %f3660;
	mul.f32 	%f757, %f1, 0f42D80000;
	mul.f32 	%f3661, %f757, 0f3F22F983;
	cvt.rni.s32.f32 	%r7641, %f3661;
	cvt.rn.f32.s32 	%f3662, %r7641;
	fma.rn.f32 	%f3663, %f3662, 0fBFC90FDA, %f757;
	fma.rn.f32 	%f3664, %f3662, 0fB3A22168, %f3663;
	fma.rn.f32 	%f5701, %f3662, 0fA7C234C5, %f3664;
	abs.f32 	%f759, %f757;
	setp.ltu.f32 	%p866, %f759, 0f47CE4780;
	@%p866 bra 	$L__BB0_873;
	setp.eq.f32 	%p867, %f759, 0f7F800000;
	@%p867 bra 	$L__BB0_872;
	mov.b32 	%r1515, %f757;
	shl.b32 	%r5183, %r1515, 8;
	or.b32  	%r1516, %r5183, -2147483648;
	mov.b64 	%rd3337, 0;
	mov.b32 	%r7638, 0;
	mov.u64 	%rd3335, __cudart_i2opi_f;
	mov.u64 	%rd3336, %rd1;
$L__BB0_868:
	.pragma "nounroll";
	ld.global.nc.u32 	%r5184, [%rd3335];
	mad.wide.u32 	%rd2274, %r5184, %r1516, %rd3337;
	shr.u64 	%rd3337, %rd2274, 32;
	st.local.u32 	[%rd3336], %rd2274;
	add.s32 	%r7638, %r7638, 1;
	add.s64 	%rd3336, %rd3336, 4;
	add.s64 	%rd3335, %rd3335, 4;
	setp.ne.s32 	%p868, %r7638, 6;
	@%p868 bra 	$L__BB0_868;
	shr.u32 	%r5185, %r1515, 23;
	st.local.u32 	[%rd1+24], %rd3337;
	and.b32  	%r1519, %r5185, 31;
	and.b32  	%r5186, %r5185, 224;
	add.s32 	%r5187, %r5186, -128;
	shr.u32 	%r5188, %r5187, 5;
	mul.wide.u32 	%rd2275, %r5188, 4;
	sub.s64 	%rd764, %rd1, %rd2275;
	ld.local.u32 	%r7639, [%rd764+24];
	ld.local.u32 	%r7640, [%rd764+20];
	setp.eq.s32 	%p869, %r1519, 0;
	@%p869 bra 	$L__BB0_871;
	shf.l.wrap.b32 	%r7639, %r7640, %r7639, %r1519;
	ld.local.u32 	%r5189, [%rd764+16];
	shf.l.wrap.b32 	%r7640, %r5189, %r7640, %r1519;
$L__BB0_871:
	shr.u32 	%r5190, %r7639, 30;
	shf.l.wrap.b32 	%r5191, %r7640, %r7639, 2;
	shl.b32 	%r5192, %r7640, 2;
	shr.u32 	%r5193, %r5191, 31;
	add.s32 	%r5194, %r5193, %r5190;
	neg.s32 	%r5195, %r5194;
	setp.lt.s32 	%p870, %r1515, 0;
	selp.b32 	%r7641, %r5195, %r5194, %p870;
	xor.b32  	%r5196, %r5191, %r1515;
	shr.s32 	%r5197, %r5191, 31;
	xor.b32  	%r5198, %r5197, %r5191;
	xor.b32  	%r5199, %r5197, %r5192;
	cvt.u64.u32 	%rd2276, %r5198;
	shl.b64 	%rd2277, %rd2276, 32;
	cvt.u64.u32 	%rd2278, %r5199;
	or.b64  	%rd2279, %rd2277, %rd2278;
	cvt.rn.f64.s64 	%fd217, %rd2279;
	mul.f64 	%fd218, %fd217, 0d3BF921FB54442D19;
	cvt.rn.f32.f64 	%f3665, %fd218;
	neg.f32 	%f3666, %f3665;
	setp.lt.s32 	%p871, %r5196, 0;
	selp.f32 	%f5701, %f3666, %f3665, %p871;
	bra.uni 	$L__BB0_873;
$L__BB0_872:
	mov.f32 	%f3667, 0f00000000;
	mul.rn.f32 	%f5701, %f757, %f3667;
	mov.b32 	%r7641, 0;
$L__BB0_873:
	add.s32 	%r5201, %r7641, 1;
	mul.rn.f32 	%f3668, %f5701, %f5701;
	and.b32  	%r5202, %r7641, 1;
	setp.eq.b32 	%p872, %r5202, 1;
	selp.f32 	%f3669, %f5701, 0f3F800000, %p872;
	fma.rn.f32 	%f3670, %f3668, %f3669, 0f00000000;
	fma.rn.f32 	%f3671, %f3668, 0f37CBAC00, 0fBAB607ED;
	selp.f32 	%f3672, 0fB94D4153, %f3671, %p872;
	selp.f32 	%f3673, 0f3C0885E4, 0f3D2AAABB, %p872;
	fma.rn.f32 	%f3674, %f3672, %f3668, %f3673;
	selp.f32 	%f3675, 0fBE2AAAA8, 0fBEFFFFFF, %p872;
	fma.rn.f32 	%f3676, %f3674, %f3668, %f3675;
	fma.rn.f32 	%f3677, %f3676, %f3670, %f3669;
	and.b32  	%r5203, %r5201, 2;
	setp.eq.s32 	%p873, %r5203, 0;
	mov.f32 	%f3678, 0f00000000;
	sub.f32 	%f3679, %f3678, %f3677;
	selp.f32 	%f3680, %f3677, %f3679, %p873;
	div.rn.f32 	%f3681, %f3680, 0f42DA0000;
	add.f32 	%f763, %f756, %f3681;
	mul.f32 	%f764, %f1, 0f42DA0000;
	mul.f32 	%f3682, %f764, 0f3F22F983;
	cvt.rni.s32.f32 	%r7645, %f3682;
	cvt.rn.f32.s32 	%f3683, %r7645;
	fma.rn.f32 	%f3684, %f3683, 0fBFC90FDA, %f764;
	fma.rn.f32 	%f3685, %f3683, 0fB3A22168, %f3684;
	fma.rn.f32 	%f5702, %f3683, 0fA7C234C5, %f3685;
	abs.f32 	%f766, %f764;
	setp.ltu.f32 	%p874, %f766, 0f47CE4780;
	@%p874 bra 	$L__BB0_881;
	setp.eq.f32 	%p875, %f766, 0f7F800000;
	@%p875 bra 	$L__BB0_880;
	mov.b32 	%r1529, %f764;
	shl.b32 	%r5205, %r1529, 8;
	or.b32  	%r1530, %r5205, -2147483648;
	mov.b64 	%rd3340, 0;
	mov.b32 	%r7642, 0;
	mov.u64 	%rd3338, __cudart_i2opi_f;
	mov.u64 	%rd3339, %rd1;
$L__BB0_876:
	.pragma "nounroll";
	ld.global.nc.u32 	%r5206, [%rd3338];
	mad.wide.u32 	%rd2282, %r5206, %r1530, %rd3340;
	shr.u64 	%rd3340, %rd2282, 32;
	st.local.u32 	[%rd3339], %rd2282;
	add.s32 	%r7642, %r7642, 1;
	add.s64 	%rd3339, %rd3339, 4;
	add.s64 	%rd3338, %rd3338, 4;
	setp.ne.s32 	%p876, %r7642, 6;
	@%p876 bra 	$L__BB0_876;
	shr.u32 	%r5207, %r1529, 23;
	st.local.u32 	[%rd1+24], %rd3340;
	and.b32  	%r1533, %r5207, 31;
	and.b32  	%r5208, %r5207, 224;
	add.s32 	%r5209, %r5208, -128;
	shr.u32 	%r5210, %r5209, 5;
	mul.wide.u32 	%rd2283, %r5210, 4;
	sub.s64 	%rd771, %rd1, %rd2283;
	ld.local.u32 	%r7643, [%rd771+24];
	ld.local.u32 	%r7644, [%rd771+20];
	setp.eq.s32 	%p877, %r1533, 0;
	@%p877 bra 	$L__BB0_879;
	shf.l.wrap.b32 	%r7643, %r7644, %r7643, %r1533;
	ld.local.u32 	%r5211, [%rd771+16];
	shf.l.wrap.b32 	%r7644, %r5211, %r7644, %r1533;
$L__BB0_879:
	shr.u32 	%r5212, %r7643, 30;
	shf.l.wrap.b32 	%r5213, %r7644, %r7643, 2;
	shl.b32 	%r5214, %r7644, 2;
	shr.u32 	%r5215, %r5213, 31;
	add.s32 	%r5216, %r5215, %r5212;
	neg.s32 	%r5217, %r5216;
	setp.lt.s32 	%p878, %r1529, 0;
	selp.b32 	%r7645, %r5217, %r5216, %p878;
	xor.b32  	%r5218, %r5213, %r1529;
	shr.s32 	%r5219, %r5213, 31;
	xor.b32  	%r5220, %r5219, %r5213;
	xor.b32  	%r5221, %r5219, %r5214;
	cvt.u64.u32 	%rd2284, %r5220;
	shl.b64 	%rd2285, %rd2284, 32;
	cvt.u64.u32 	%rd2286, %r5221;
	or.b64  	%rd2287, %rd2285, %rd2286;
	cvt.rn.f64.s64 	%fd219, %rd2287;
	mul.f64 	%fd220, %fd219, 0d3BF921FB54442D19;
	cvt.rn.f32.f64 	%f3686, %fd220;
	neg.f32 	%f3687, %f3686;
	setp.lt.s32 	%p879, %r5218, 0;
	selp.f32 	%f5702, %f3687, %f3686, %p879;
	bra.uni 	$L__BB0_881;
$L__BB0_880:
	mov.f32 	%f3688, 0f00000000;
	mul.rn.f32 	%f5702, %f764, %f3688;
	mov.b32 	%r7645, 0;
$L__BB0_881:
	add.s32 	%r5223, %r7645, 1;
	mul.rn.f32 	%f3689, %f5702, %f5702;
	and.b32  	%r5224, %r7645, 1;
	setp.eq.b32 	%p880, %r5224, 1;
	selp.f32 	%f3690, %f5702, 0f3F800000, %p880;
	fma.rn.f32 	%f3691, %f3689, %f3690, 0f00000000;
	fma.rn.f32 	%f3692, %f3689, 0f37CBAC00, 0fBAB607ED;
	selp.f32 	%f3693, 0fB94D4153, %f3692, %p880;
	selp.f32 	%f3694, 0f3C0885E4, 0f3D2AAABB, %p880;
	fma.rn.f32 	%f3695, %f3693, %f3689, %f3694;
	selp.f32 	%f3696, 0fBE2AAAA8, 0fBEFFFFFF, %p880;
	fma.rn.f32 	%f3697, %f3695, %f3689, %f3696;
	fma.rn.f32 	%f3698, %f3697, %f3691, %f3690;
	and.b32  	%r5225, %r5223, 2;
	setp.eq.s32 	%p881, %r5225, 0;
	mov.f32 	%f3699, 0f00000000;
	sub.f32 	%f3700, %f3699, %f3698;
	selp.f32 	%f3701, %f3698, %f3700, %p881;
	div.rn.f32 	%f3702, %f3701, 0f42DC0000;
	add.f32 	%f770, %f763, %f3702;
	mul.f32 	%f771, %f1, 0f42DC0000;
	mul.f32 	%f3703, %f771, 0f3F22F983;
	cvt.rni.s32.f32 	%r7649, %f3703;
	cvt.rn.f32.s32 	%f3704, %r7649;
	fma.rn.f32 	%f3705, %f3704, 0fBFC90FDA, %f771;
	fma.rn.f32 	%f3706, %f3704, 0fB3A22168, %f3705;
	fma.rn.f32 	%f5703, %f3704, 0fA7C234C5, %f3706;
	abs.f32 	%f773, %f771;
	setp.ltu.f32 	%p882, %f773, 0f47CE4780;
	@%p882 bra 	$L__BB0_889;
	setp.eq.f32 	%p883, %f773, 0f7F800000;
	@%p883 bra 	$L__BB0_888;
	mov.b32 	%r1543, %f771;
	shl.b32 	%r5227, %r1543, 8;
	or.b32  	%r1544, %r5227, -2147483648;
	mov.b64 	%rd3343, 0;
	mov.b32 	%r7646, 0;
	mov.u64 	%rd3341, __cudart_i2opi_f;
	mov.u64 	%rd3342, %rd1;
$L__BB0_884:
	.pragma "nounroll";
	ld.global.nc.u32 	%r5228, [%rd3341];
	mad.wide.u32 	%rd2290, %r5228, %r1544, %rd3343;
	shr.u64 	%rd3343, %rd2290, 32;
	st.local.u32 	[%rd3342], %rd2290;
	add.s32 	%r7646, %r7646, 1;
	add.s64 	%rd3342, %rd3342, 4;
	add.s64 	%rd3341, %rd3341, 4;
	setp.ne.s32 	%p884, %r7646, 6;
	@%p884 bra 	$L__BB0_884;
	shr.u32 	%r5229, %r1543, 23;
	st.local.u32 	[%rd1+24], %rd3343;
	and.b32  	%r1547, %r5229, 31;
	and.b32  	%r5230, %r5229, 224;
	add.s32 	%r5231, %r5230, -128;
	shr.u32 	%r5232, %r5231, 5;
	mul.wide.u32 	%rd2291, %r5232, 4;
	sub.s64 	%rd778, %rd1, %rd2291;
	ld.local.u32 	%r7647, [%rd778+24];
	ld.local.u32 	%r7648, [%rd778+20];
	setp.eq.s32 	%p885, %r1547, 0;
	@%p885 bra 	$L__BB0_887;
	shf.l.wrap.b32 	%r7647, %r7648, %r7647, %r1547;
	ld.local.u32 	%r5233, [%rd778+16];
	shf.l.wrap.b32 	%r7648, %r5233, %r7648, %r1547;
$L__BB0_887:
	shr.u32 	%r5234, %r7647, 30;
	shf.l.wrap.b32 	%r5235, %r7648, %r7647, 2;
	shl.b32 	%r5236, %r7648, 2;
	shr.u32 	%r5237, %r5235, 31;
	add.s32 	%r5238, %r5237, %r5234;
	neg.s32 	%r5239, %r5238;
	setp.lt.s32 	%p886, %r1543, 0;
	selp.b32 	%r7649, %r5239, %r5238, %p886;
	xor.b32  	%r5240, %r5235, %r1543;
	shr.s32 	%r5241, %r5235, 31;
	xor.b32  	%r5242, %r5241, %r5235;
	xor.b32  	%r5243, %r5241, %r5236;
	cvt.u64.u32 	%rd2292, %r5242;
	shl.b64 	%rd2293, %rd2292, 32;
	cvt.u64.u32 	%rd2294, %r5243;
	or.b64  	%rd2295, %rd2293, %rd2294;
	cvt.rn.f64.s64 	%fd221, %rd2295;
	mul.f64 	%fd222, %fd221, 0d3BF921FB54442D19;
	cvt.rn.f32.f64 	%f3707, %fd222;
	neg.f32 	%f3708, %f3707;
	setp.lt.s32 	%p887, %r5240, 0;
	selp.f32 	%f5703, %f3708, %f3707, %p887;
	bra.uni 	$L__BB0_889;
$L__BB0_888:
	mov.f32 	%f3709, 0f00000000;
	mul.rn.f32 	%f5703, %f771, %f3709;
	mov.b32 	%r7649, 0;
$L__BB0_889:
	add.s32 	%r5245, %r7649, 1;
	mul.rn.f32 	%f3710, %f5703, %f5703;
	and.b32  	%r5246, %r7649, 1;
	setp.eq.b32 	%p888, %r5246, 1;
	selp.f32 	%f3711, %f5703, 0f3F800000, %p888;
	fma.rn.f32 	%f3712, %f3710, %f3711, 0f00000000;
	fma.rn.f32 	%f3713, %f3710, 0f37CBAC00, 0fBAB607ED;
	selp.f32 	%f3714, 0fB94D4153, %f3713, %p888;
	selp.f32 	%f3715, 0f3C0885E4, 0f3D2AAABB, %p888;
	fma.rn.f32 	%f3716, %f3714, %f3710, %f3715;
	selp.f32 	%f3717, 0fBE2AAAA8, 0fBEFFFFFF, %p888;
	fma.rn.f32 	%f3718, %f3716, %f3710, %f3717;
	fma.rn.f32 	%f3719, %f3718, %f3712, %f3711;
	and.b32  	%r5247, %r5245, 2;
	setp.eq.s32 	%p889, %r5247, 0;
	mov.f32 	%f3720, 0f00000000;
	sub.f32 	%f3721, %f3720, %f3719;
	selp.f32 	%f3722, %f3719, %f3721, %p889;
	div.rn.f32 	%f3723, %f3722, 0f42DE0000;
	add.f32 	%f777, %f770, %f3723;
	mul.f32 	%f778, %f1, 0f42DE0000;
	mul.f32 	%f3724, %f778, 0f3F22F983;
	cvt.rni.s32.f32 	%r7653, %f3724;
	cvt.rn.f32.s32 	%f3725, %r7653;
	fma.rn.f32 	%f3726, %f3725, 0fBFC90FDA, %f778;
	fma.rn.f32 	%f3727, %f3725, 0fB3A22168, %f3726;
	fma.rn.f32 	%f5704, %f3725, 0fA7C234C5, %f3727;
	abs.f32 	%f780, %f778;
	setp.ltu.f32 	%p890, %f780, 0f47CE4780;
	@%p890 bra 	$L__BB0_897;
	setp.eq.f32 	%p891, %f780, 0f7F800000;
	@%p891 bra 	$L__BB0_896;
	mov.b32 	%r1557, %f778;
	shl.b32 	%r5249, %r1557, 8;
	or.b32  	%r1558, %r5249, -2147483648;
	mov.b64 	%rd3346, 0;
	mov.b32 	%r7650, 0;
	mov.u64 	%rd3344, __cudart_i2opi_f;
	mov.u64 	%rd3345, %rd1;
$L__BB0_892:
	.pragma "nounroll";
	ld.global.nc.u32 	%r5250, [%rd3344];
	mad.wide.u32 	%rd2298, %r5250, %r1558, %rd3346;
	shr.u64 	%rd3346, %rd2298, 32;
	st.local.u32 	[%rd3345], %rd2298;
	add.s32 	%r7650, %r7650, 1;
	add.s64 	%rd3345, %rd3345, 4;
	add.s64 	%rd3344, %rd3344, 4;
	setp.ne.s32 	%p892, %r7650, 6;
	@%p892 bra 	$L__BB0_892;
	shr.u32 	%r5251, %r1557, 23;
	st.local.u32 	[%rd1+24], %rd3346;
	and.b32  	%r1561, %r5251, 31;
	and.b32  	%r5252, %r5251, 224;
	add.s32 	%r5253, %r5252, -128;
	shr.u32 	%r5254, %r5253, 5;
	mul.wide.u32 	%rd2299, %r5254, 4;
	sub.s64 	%rd785, %rd1, %rd2299;
	ld.local.u32 	%r7651, [%rd785+24];
	ld.local.u32 	%r7652, [%rd785+20];
	setp.eq.s32 	%p893, %r1561, 0;
	@%p893 bra 	$L__BB0_895;
	shf.l.wrap.b32 	%r7651, %r7652, %r7651, %r1561;
	ld.local.u32 	%r5255, [%rd785+16];
	shf.l.wrap.b32 	%r7652, %r5255, %r7652, %r1561;
$L__BB0_895:
	shr.u32 	%r5256, %r7651, 30;
	shf.l.wrap.b32 	%r5257, %r7652, %r7651, 2;
	shl.b32 	%r5258, %r7652, 2;
	shr.u32 	%r5259, %r5257, 31;
	add.s32 	%r5260, %r5259, %r5256;
	neg.s32 	%r5261, %r5260;
	setp.lt.s32 	%p894, %r1557, 0;
	selp.b32 	%r7653, %r5261, %r5260, %p894;
	xor.b32  	%r5262, %r5257, %r1557;
	shr.s32 	%r5263, %r5257, 31;
	xor.b32  	%r5264, %r5263, %r5257;
	xor.b32  	%r5265, %r5263, %r5258;
	cvt.u64.u32 	%rd2300, %r5264;
	shl.b64 	%rd2301, %rd2300, 32;
	cvt.u64.u32 	%rd2302, %r5265;
	or.b64  	%rd2303, %rd2301, %rd2302;
	cvt.rn.f64.s64 	%fd223, %rd2303;
	mul.f64 	%fd224, %fd223, 0d3BF921FB54442D19;
	cvt.rn.f32.f64 	%f3728, %fd224;
	neg.f32 	%f3729, %f3728;
	setp.lt.s32 	%p895, %r5262, 0;
	selp.f32 	%f5704, %f3729, %f3728, %p895;
	bra.uni 	$L__BB0_897;
$L__BB0_896:
	mov.f32 	%f3730, 0f00000000;
	mul.rn.f32 	%f5704, %f778, %f3730;
	mov.b32 	%r7653, 0;
$L__BB0_897:
	add.s32 	%r5267, %r7653, 1;
	mul.rn.f32 	%f3731, %f5704, %f5704;
	and.b32  	%r5268, %r7653, 1;
	setp.eq.b32 	%p896, %r5268, 1;
	selp.f32 	%f3732, %f5704, 0f3F800000, %p896;
	fma.rn.f32 	%f3733, %f3731, %f3732, 0f00000000;
	fma.rn.f32 	%f3734, %f3731, 0f37CBAC00, 0fBAB607ED;
	selp.f32 	%f3735, 0fB94D4153, %f3734, %p896;
	selp.f32 	%f3736, 0f3C0885E4, 0f3D2AAABB, %p896;
	fma.rn.f32 	%f3737, %f3735, %f3731, %f3736;
	selp.f32 	%f3738, 0fBE2AAAA8, 0fBEFFFFFF, %p896;
	fma.rn.f32 	%f3739, %f3737, %f3731, %f3738;
	fma.rn.f32 	%f3740, %f3739, %f3733, %f3732;
	and.b32  	%r5269, %r5267, 2;
	setp.eq.s32 	%p897, %r5269, 0;
	mov.f32 	%f3741, 0f00000000;
	sub.f32 	%f3742, %f3741, %f3740;
	selp.f32 	%f3743, %f3740, %f3742, %p897;
	div.rn.f32 	%f3744, %f3743, 0f42E00000;
	add.f32 	%f784, %f777, %f3744;
	mul.f32 	%f785, %f1, 0f42E00000;
	mul.f32 	%f3745, %f785, 0f3F22F983;
	cvt.rni.s32.f32 	%r7657, %f3745;
	cvt.rn.f32.s32 	%f3746, %r7657;
	fma.rn.f32 	%f3747, %f3746, 0fBFC90FDA, %f785;
	fma.rn.f32 	%f3748, %f3746, 0fB3A22168, %f3747;
	fma.rn.f32 	%f5705, %f3746, 0fA7C234C5, %f3748;
	abs.f32 	%f787, %f785;
	setp.ltu.f32 	%p898, %f787, 0f47CE4780;
	@%p898 bra 	$L__BB0_905;
	setp.eq.f32 	%p899, %f787, 0f7F800000;
	@%p899 bra 	$L__BB0_904;
	mov.b32 	%r1571, %f785;
	shl.b32 	%r5271, %r1571, 8;
	or.b32  	%r1572, %r5271, -2147483648;
	mov.b64 	%rd3349, 0;
	mov.b32 	%r7654, 0;
	mov.u64 	%rd3347, __cudart_i2opi_f;
	mov.u64 	%rd3348, %rd1;
$L__BB0_900:
	.pragma "nounroll";
	ld.global.nc.u32 	%r5272, [%rd3347];
	mad.wide.u32 	%rd2306, %r5272, %r1572, %rd3349;
	shr.u64 	%rd3349, %rd2306, 32;
	st.local.u32 	[%rd3348], %rd2306;
	add.s32 	%r7654, %r7654, 1;
	add.s64 	%rd3348, %rd3348, 4;
	add.s64 	%rd3347, %rd3347, 4;
	setp.ne.s32 	%p900, %r7654, 6;
	@%p900 bra 	$L__BB0_900;
	shr.u32 	%r5273, %r1571, 23;
	st.local.u32 	[%rd1+24], %rd3349;
	and.b32  	%r1575, %r5273, 31;
	and.b32  	%r5274, %r5273, 224;
	add.s32 	%r5275, %r5274, -128;
	shr.u32 	%r5276, %r5275, 5;
	mul.wide.u32 	%rd2307, %r5276, 4;
	sub.s64 	%rd792, %rd1, %rd2307;
	ld.local.u32 	%r7655, [%rd792+24];
	ld.local.u32 	%r7656, [%rd792+20];
	setp.eq.s32 	%p901, %r1575, 0;
	@%p901 bra 	$L__BB0_903;
	shf.l.wrap.b32 	%r7655, %r7656, %r7655, %r1575;
	ld.local.u32 	%r5277, [%rd792+16];
	shf.l.wrap.b32 	%r7656, %r5277, %r7656, %r1575;
$L__BB0_903:
	shr.u32 	%r5278, %r7655, 30;
	shf.l.wrap.b32 	%r5279, %r7656, %r7655, 2;
	shl.b32 	%r5280, %r7656, 2;
	shr.u32 	%r5281, %r5279, 31;
	add.s32 	%r5282, %r5281, %r5278;
	neg.s32 	%r5283, %r5282;
	setp.lt.s32 	%p902, %r1571, 0;
	selp.b32 	%r7657, %r5283, %r5282, %p902;
	xor.b32  	%r5284, %r5279, %r1571;
	shr.s32 	%r5285, %r5279, 31;
	xor.b32  	%r5286, %r5285, %r5279;
	xor.b32  	%r5287, %r5285, %r5280;
	cvt.u64.u32 	%rd2308, %r5286;
	shl.b64 	%rd2309, %rd2308, 32;
	cvt.u64.u32 	%rd2310, %r5287;
	or.b64  	%rd2311, %rd2309, %rd2310;
	cvt.rn.f64.s64 	%fd225, %rd2311;
	mul.f64 	%fd226, %fd225, 0d3BF921FB54442D19;
	cvt.rn.f32.f64 	%f3749, %fd226;
	neg.f32 	%f3750, %f3749;
	setp.lt.s32 	%p903, %r5284, 0;
	selp.f32 	%f5705, %f3750, %f3749, %p903;
	bra.uni 	$L__BB0_905;
$L__BB0_904:
	mov.f32 	%f3751, 0f00000000;
	mul.rn.f32 	%f5705, %f785, %f3751;
	mov.b32 	%r7657, 0;
$L__BB0_905:
	add.s32 	%r5289, %r7657, 1;
	mul.rn.f32 	%f3752, %f5705, %f5705;
	and.b32  	%r5290, %r7657, 1;
	setp.eq.b32 	%p904, %r5290, 1;
	selp.f32 	%f3753, %f5705, 0f3F800000, %p904;
	fma.rn.f32 	%f3754, %f3752, %f3753, 0f00000000;
	fma.rn.f32 	%f3755, %f3752, 0f37CBAC00, 0fBAB607ED;
	selp.f32 	%f3756, 0fB94D4153, %f3755, %p904;
	selp.f32 	%f3757, 0f3C0885E4, 0f3D2AAABB, %p904;
	fma.rn.f32 	%f3758, %f3756, %f3752, %f3757;
	selp.f32 	%f3759, 0fBE2AAAA8, 0fBEFFFFFF, %p904;
	fma.rn.f32 	%f3760, %f3758, %f3752, %f3759;
	fma.rn.f32 	%f3761, %f3760, %f3754, %f3753;
	and.b32  	%r5291, %r5289, 2;
	setp.eq.s32 	%p905, %r5291, 0;
	mov.f32 	%f3762, 0f00000000;
	sub.f32 	%f3763, %f3762, %f3761;
	selp.f32 	%f3764, %f3761, %f3763, %p905;
	div.rn.f32 	%f3765, %f3764, 0f42E20000;
	add.f32 	%f791, %f784, %f3765;
	mul.f32 	%f792, %f1, 0f42E20000;
	mul.f32 	%f3766, %f792, 0f3F22F983;
	cvt.rni.s32.f32 	%r7661, %f3766;
	cvt.rn.f32.s32 	%f3767, %r7661;
	fma.rn.f32 	%f3768, %f3767, 0fBFC90FDA, %f792;
	fma.rn.f32 	%f3769, %f3767, 0fB3A22168, %f3768;
	fma.rn.f32 	%f5706, %f3767, 0fA7C234C5, %f3769;
	abs.f32 	%f794, %f792;
	setp.ltu.f32 	%p906, %f794, 0f47CE4780;
	@%p906 bra 	$L__BB0_913;
	setp.eq.f32 	%p907, %f794, 0f7F800000;
	@%p907 bra 	$L__BB0_912;
	mov.b32 	%r1585, %f792;
	shl.b32 	%r5293, %r1585, 8;
	or.b32  	%r1586, %r5293, -2147483648;
	mov.b64 	%rd3352, 0;
	mov.b32 	%r7658, 0;
	mov.u64 	%rd3350, __cudart_i2opi_f;
	mov.u64 	%rd3351, %rd1;
$L__BB0_908:
	.pragma "nounroll";
	ld.global.nc.u32 	%r5294, [%rd3350];
	mad.wide.u32 	%rd2314, %r5294, %r1586, %rd3352;
	shr.u64 	%rd3352, %rd2314, 32;
	st.local.u32 	[%rd3351], %rd2314;
	add.s32 	%r7658, %r7658, 1;
	add.s64 	%rd3351, %rd3351, 4;
	add.s64 	%rd3350, %rd3350, 4;
	setp.ne.s32 	%p908, %r7658, 6;
	@%p908 bra 	$L__BB0_908;
	shr.u32 	%r5295, %r1585, 23;
	st.local.u32 	[%rd1+24], %rd3352;
	and.b32  	%r1589, %r5295, 31;
	and.b32  	%r5296, %r5295, 224;
	add.s32 	%r5297, %r5296, -128;
	shr.u32 	%r5298, %r5297, 5;
	mul.wide.u32 	%rd2315, %r5298, 4;
	sub.s64 	%rd799, %rd1, %rd2315;
	ld.local.u32 	%r7659, [%rd799+24];
	ld.local.u32 	%r7660, [%rd799+20];
	setp.eq.s32 	%p909, %r1589, 0;
	@%p909 bra 	$L__BB0_911;
	shf.l.wrap.b32 	%r7659, %r7660, %r7659, %r1589;
	ld.local.u32 	%r5299, [%rd799+16];
	shf.l.wrap.b32 	%r7660, %r5299, %r7660, %r1589;
$L__BB0_911:
	shr.u32 	%r5300, %r7659, 30;
	shf.l.wrap.b32 	%r5301, %r7660, %r7659, 2;
	shl.b32 	%r5302, %r7660, 2;
	shr.u32 	%r5303, %r5301, 31;
	add.s32 	%r5304, %r5303, %r5300;
	neg.s32 	%r5305, %r5304;
	setp.lt.s32 	%p910, %r1585, 0;
	selp.b32 	%r7661, %r5305, %r5304, %p910;
	xor.b32  	%r5306, %r5301, %r1585;
	shr.s32 	%r5307, %r5301, 31;
	xor.b32  	%r5308, %r5307, %r5301;
	xor.b32  	%r5309, %r5307, %r5302;
	cvt.u64.u32 	%rd2316, %r5308;
	shl.b64 	%rd2317, %rd2316, 32;
	cvt.u64.u32 	%rd2318, %r5309;
	or.b64  	%rd2319, %rd2317, %rd2318;
	cvt.rn.f64.s64 	%fd227, %rd2319;
	mul.f64 	%fd228, %fd227, 0d3BF921FB54442D19;
	cvt.rn.f32.f64 	%f3770, %fd228;
	neg.f32 	%f3771, %f3770;
	setp.lt.s32 	%p911, %r5306, 0;
	selp.f32 	%f5706, %f3771, %f3770, %p911;
	bra.uni 	$L__BB0_913;
$L__BB0_912:
	mov.f32 	%f3772, 0f00000000;
	mul.rn.f32 	%f5706, %f792, %f3772;
	mov.b32 	%r7661, 0;
$L__BB0_913:
	add.s32 	%r5311, %r7661, 1;
	mul.rn.f32 	%f3773, %f5706, %f5706;
	and.b32  	%r5312, %r7661, 1;
	setp.eq.b32 	%p912, %r5312, 1;
	selp.f32 	%f3774, %f5706, 0f3F800000, %p912;
	fma.rn.f32 	%f3775, %f3773, %f3774, 0f00000000;
	fma.rn.f32 	%f3776, %f3773, 0f37CBAC00, 0fBAB607ED;
	selp.f32 	%f3777, 0fB94D4153, %f3776, %p912;
	selp.f32 	%f3778, 0f3C0885E4, 0f3D2AAABB, %p912;
	fma.rn.f32 	%f3779, %f3777, %f3773, %f3778;
	selp.f32 	%f3780, 0fBE2AAAA8, 0fBEFFFFFF, %p912;
	fma.rn.f32 	%f3781, %f3779, %f3773, %f3780;
	fma.rn.f32 	%f3782, %f3781, %f3775, %f3774;
	and.b32  	%r5313, %r5311, 2;
	setp.eq.s32 	%p913, %r5313, 0;
	mov.f32 	%f3783, 0f00000000;
	sub.f32 	%f3784, %f3783, %f3782;
	selp.f32 	%f3785, %f3782, %f3784, %p913;
	div.rn.f32 	%f3786, %f3785, 0f42E40000;
	add.f32 	%f798, %f791, %f3786;
	mul.f32 	%f799, %f1, 0f42E40000;
	mul.f32 	%f3787, %f799, 0f3F22F983;
	cvt.rni.s32.f32 	%r7665, %f3787;
	cvt.rn.f32.s32 	%f3788, %r7665;
	fma.rn.f32 	%f3789, %f3788, 0fBFC90FDA, %f799;
	fma.rn.f32 	%f3790, %f3788, 0fB3A22168, %f3789;
	fma.rn.f32 	%f5707, %f3788, 0fA7C234C5, %f3790;
	abs.f32 	%f801, %f799;
	setp.ltu.f32 	%p914, %f801, 0f47CE4780;
	@%p914 bra 	$L__BB0_921;
	setp.eq.f32 	%p915, %f801, 0f7F800000;
	@%p915 bra 	$L__BB0_920;
	mov.b32 	%r1599, %f799;
	shl.b32 	%r5315, %r1599, 8;
	or.b32  	%r1600, %r5315, -2147483648;
	mov.b64 	%rd3355, 0;
	mov.b32 	%r7662, 0;
	mov.u64 	%rd3353, __cudart_i2opi_f;
	mov.u64 	%rd3354, %rd1;
$L__BB0_916:
	.pragma "nounroll";
	ld.global.nc.u32 	%r5316, [%rd3353];
	mad.wide.u32 	%rd2322, %r5316, %r1600, %rd3355;
	shr.u64 	%rd3355, %rd2322, 32;
	st.local.u32 	[%rd3354], %rd2322;
	add.s32 	%r7662, %r7662, 1;
	add.s64 	%rd3354, %rd3354, 4;
	add.s64 	%rd3353, %rd3353, 4;
	setp.ne.s32 	%p916, %r7662, 6;
	@%p916 bra 	$L__BB0_916;
	shr.u32 	%r5317, %r1599, 23;
	st.local.u32 	[%rd1+24], %rd3355;
	and.b32  	%r1603, %r5317, 31;
	and.b32  	%r5318, %r5317, 224;
	add.s32 	%r5319, %r5318, -128;
	shr.u32 	%r5320, %r5319, 5;
	mul.wide.u32 	%rd2323, %r5320, 4;
	sub.s64 	%rd806, %rd1, %rd2323;
	ld.local.u32 	%r7663, [%rd806+24];
	ld.local.u32 	%r7664, [%rd806+20];
	setp.eq.s32 	%p917, %r1603, 0;
	@%p917 bra 	$L__BB0_919;
	shf.l.wrap.b32 	%r7663, %r7664, %r7663, %r1603;
	ld.local.u32 	%r5321, [%rd806+16];
	shf.l.wrap.b32 	%r7664, %r5321, %r7664, %r1603;
$L__BB0_919:
	shr.u32 	%r5322, %r7663, 30;
	shf.l.wrap.b32 	%r5323, %r7664, %r7663, 2;
	shl.b32 	%r5324, %r7664, 2;
	shr.u32 	%r5325, %r5323, 31;
	add.s32 	%r5326, %r5325, %r5322;
	neg.s32 	%r5327, %r5326;
	setp.lt.s32 	%p918, %r1599, 0;
	selp.b32 	%r7665, %r5327, %r5326, %p918;
	xor.b32  	%r5328, %r5323, %r1599;
	shr.s32 	%r5329, %r5323, 31;
	xor.b32  	%r5330, %r5329, %r5323;
	xor.b32  	%r5331, %r5329, %r5324;
	cvt.u64.u32 	%rd2324, %r5330;
	shl.b64 	%rd2325, %rd2324, 32;
	cvt.u64.u32 	%rd2326, %r5331;
	or.b64  	%rd2327, %rd2325, %rd2326;
	cvt.rn.f64.s64 	%fd229, %rd2327;
	mul.f64 	%fd230, %fd229, 0d3BF921FB54442D19;
	cvt.rn.f32.f64 	%f3791, %fd230;
	neg.f32 	%f3792, %f3791;
	setp.lt.s32 	%p919, %r5328, 0;
	selp.f32 	%f5707, %f3792, %f3791, %p919;
	bra.uni 	$L__BB0_921;
$L__BB0_920:
	mov.f32 	%f3793, 0f00000000;
	mul.rn.f32 	%f5707, %f799, %f3793;
	mov.b32 	%r7665, 0;
$L__BB0_921:
	add.s32 	%r5333, %r7665, 1;
	mul.rn.f32 	%f3794, %f5707, %f5707;
	and.b32  	%r5334, %r7665, 1;
	setp.eq.b32 	%p920, %r5334, 1;
	selp.f32 	%f3795, %f5707, 0f3F800000, %p920;
	fma.rn.f32 	%f3796, %f3794, %f3795, 0f00000000;
	fma.rn.f32 	%f3797, %f3794, 0f37CBAC00, 0fBAB607ED;
	selp.f32 	%f3798, 0fB94D4153, %f3797, %p920;
	selp.f32 	%f3799, 0f3C0885E4, 0f3D2AAABB, %p920;
	fma.rn.f32 	%f3800, %f3798, %f3794, %f3799;
	selp.f32 	%f3801, 0fBE2AAAA8, 0fBEFFFFFF, %p920;
	fma.rn.f32 	%f3802, %f3800, %f3794, %f3801;
	fma.rn.f32 	%f3803, %f3802, %f3796, %f3795;
	and.b32  	%r5335, %r5333, 2;
	setp.eq.s32 	%p921, %r5335, 0;
	mov.f32 	%f3804, 0f00000000;
	sub.f32 	%f3805, %f3804, %f3803;
	selp.f32 	%f3806, %f3803, %f3805, %p921;
	div.rn.f32 	%f3807, %f3806, 0f42E60000;
	add.f32 	%f805, %f798, %f3807;
	mul.f32 	%f806, %f1, 0f42E60000;
	mul.f32 	%f3808, %f806, 0f3F22F983;
	cvt.rni.s32.f32 	%r7669, %f3808;
	cvt.rn.f32.s32 	%f3809, %r7669;
	fma.rn.f32 	%f3810, %f3809, 0fBFC90FDA, %f806;
	fma.rn.f32 	%f3811, %f3809, 0fB3A22168, %f3810;
	fma.rn.f32 	%f5708, %f3809, 0fA7C234C5, %f3811;
	abs.f32 	%f808, %f806;
	setp.ltu.f32 	%p922, %f808, 0f47CE4780;
	@%p922 bra 	$L__BB0_929;
	setp.eq.f32 	%p923, %f808, 0f7F800000;
	@%p923 bra 	$L__BB0_928;
	mov.b32 	%r1613, %f806;
	shl.b32 	%r5337, %r1613, 8;
	or.b32  	%r1614, %r5337, -2147483648;
	mov.b64 	%rd3358, 0;
	mov.b32 	%r7666, 0;
	mov.u64 	%rd3356, __cudart_i2opi_f;
	mov.u64 	%rd3357, %rd1;
$L__BB0_924:
	.pragma "nounroll";
	ld.global.nc.u32 	%r5338, [%rd3356];
	mad.wide.u32 	%rd2330, %r5338, %r1614, %rd3358;
	shr.u64 	%rd3358, %rd2330, 32;
	st.local.u32 	[%rd3357], %rd2330;
	add.s32 	%r7666, %r7666, 1;
	add.s64 	%rd3357, %rd3357, 4;
	add.s64 	%rd3356, %rd3356, 4;
	setp.ne.s32 	%p924, %r7666, 6;
	@%p924 bra 	$L__BB0_924;
	shr.u32 	%r5339, %r1613, 23;
	st.local.u32 	[%rd1+24], %rd3358;
	and.b32  	%r1617, %r5339, 31;
	and.b32  	%r5340, %r5339, 224;
	add.s32 	%r5341, %r5340, -128;
	shr.u32 	%r5342, %r5341, 5;
	mul.wide.u32 	%rd2331, %r5342, 4;
	sub.s64 	%rd813, %rd1, %rd2331;
	ld.local.u32 	%r7667, [%rd813+24];
	ld.local.u32 	%r7668, [%rd813+20];
	setp.eq.s32 	%p925, %r1617, 0;
	@%p925 bra 	$L__BB0_927;
	shf.l.wrap.b32 	%r7667, %r7668, %r7667, %r1617;
	ld.local.u32 	%r5343, [%rd813+16];
	shf.l.wrap.b32 	%r7668, %r5343, %r7668, %r1617;
$L__BB0_927:
	shr.u32 	%r5344, %r7667, 30;
	shf.l.wrap.b32 	%r5345, %r7668, %r7667, 2;
	shl.b32 	%r5346, %r7668, 2;
	shr.u32 	%r5347, %r5345, 31;
	add.s32 	%r5348, %r5347, %r5344;
	neg.s32 	%r5349, %r5348;
	setp.lt.s32 	%p926, %r1613, 0;
	selp.b32 	%r7669, %r5349, %r5348, %p926;
	xor.b32  	%r5350, %r5345, %r1613;
	shr.s32 	%r5351, %r5345, 31;
	xor.b32  	%r5352, %r5351, %r5345;
	xor.b32  	%r5353, %r5351, %r5346;
	cvt.u64.u32 	%rd2332, %r5352;
	shl.b64 	%rd2333, %rd2332, 32;
	cvt.u64.u32 	%rd2334, %r5353;
	or.b64  	%rd2335, %rd2333, %rd2334;
	cvt.rn.f64.s64 	%fd231, %rd2335;
	mul.f64 	%fd232, %fd231, 0d3BF921FB54442D19;
	cvt.rn.f32.f64 	%f3812, %fd232;
	neg.f32 	%f3813, %f3812;
	setp.lt.s32 	%p927, %r5350, 0;
	selp.f32 	%f5708, %f3813, %f3812, %p927;
	bra.uni 	$L__BB0_929;
$L__BB0_928:
	mov.f32 	%f3814, 0f00000000;
	mul.rn.f32 	%f5708, %f806, %f3814;
	mov.b32 	%r7669, 0;
$L__BB0_929:
	add.s32 	%r5355, %r7669, 1;
	mul.rn.f32 	%f3815, %f5708, %f5708;
	and.b32  	%r5356, %r7669, 1;
	setp.eq.b32 	%p928, %r5356, 1;
	selp.f32 	%f3816, %f5708, 0f3F800000, %p928;
	fma.rn.f32 	%f3817, %f3815, %f3816, 0f00000000;
	fma.rn.f32 	%f3818, %f3815, 0f37CBAC00, 0fBAB607ED;
	selp.f32 	%f3819, 0fB94D4153, %f3818, %p928;
	selp.f32 	%f3820, 0f3C0885E4, 0f3D2AAABB, %p928;
	fma.rn.f32 	%f3821, %f3819, %f3815, %f3820;
	selp.f32 	%f3822, 0fBE2AAAA8, 0fBEFFFFFF, %p928;
	fma.rn.f32 	%f3823, %f3821, %f3815, %f3822;
	fma.rn.f32 	%f3824, %f3823, %f3817, %f3816;
	and.b32  	%r5357, %r5355, 2;
	setp.eq.s32 	%p929, %r5357, 0;
	mov.f32 	%f3825, 0f00000000;
	sub.f32 	%f3826, %f3825, %f3824;
	selp.f32 	%f3827, %f3824, %f3826, %p929;
	div.rn.f32 	%f3828, %f3827, 0f42E80000;
	add.f32 	%f812, %f805, %f3828;
	mul.f32 	%f813, %f1, 0f42E80000;
	mul.f32 	%f3829, %f813, 0f3F22F983;
	cvt.rni.s32.f32 	%r7673, %f3829;
	cvt.rn.f32.s32 	%f3830, %r7673;
	fma.rn.f32 	%f3831, %f3830, 0fBFC90FDA, %f813;
	fma.rn.f32 	%f3832, %f3830, 0fB3A22168, %f3831;
	fma.rn.f32 	%f5709, %f3830, 0fA7C234C5, %f3832;
	abs.f32 	%f815, %f813;
	setp.ltu.f32 	%p930, %f815, 0f47CE4780;
	@%p930 bra 	$L__BB0_937;
	setp.eq.f32 	%p931, %f815, 0f7F800000;
	@%p931 bra 	$L__BB0_936;
	mov.b32 	%r1627, %f813;
	shl.b32 	%r5359, %r1627, 8;
	or.b32  	%r1628, %r5359, -2147483648;
	mov.b64 	%rd3361, 0;
	mov.b32 	%r7670, 0;
	mov.u64 	%rd3359, __cudart_i2opi_f;
	mov.u64 	%rd3360, %rd1;
$L__BB0_932:
	.pragma "nounroll";
	ld.global.nc.u32 	%r5360, [%rd3359];
	mad.wide.u32 	%rd2338, %r5360, %r1628, %rd3361;
	shr.u64 	%rd3361, %rd2338, 32;
	st.local.u32 	[%rd3360], %rd2338;
	add.s32 	%r7670, %r7670, 1;
	add.s64 	%rd3360, %rd3360, 4;
	add.s64 	%rd3359, %rd3359, 4;
	setp.ne.s32 	%p932, %r7670, 6;
	@%p932 bra 	$L__BB0_932;
	shr.u32 	%r5361, %r1627, 23;
	st.local.u32 	[%rd1+24], %rd3361;
	and.b32  	%r1631, %r5361, 31;
	and.b32  	%r5362, %r5361, 224;
	add.s32 	%r5363, %r5362, -128;
	shr.u32 	%r5364, %r5363, 5;
	mul.wide.u32 	%rd2339, %r5364, 4;
	sub.s64 	%rd820, %rd1, %rd2339;
	ld.local.u32 	%r7671, [%rd820+24];
	ld.local.u32 	%r7672, [%rd820+20];
	setp.eq.s32 	%p933, %r1631, 0;
	@%p933 bra 	$L__BB0_935;
	shf.l.wrap.b32 	%r7671, %r7672, %r7671, %r1631;
	ld.local.u32 	%r5365, [%rd820+16];
	shf.l.wrap.b32 	%r7672, %r5365, %r7672, %r1631;
$L__BB0_935:
	shr.u32 	%r5366, %r7671, 30;
	shf.l.wrap.b32 	%r5367, %r7672, %r7671, 2;
	shl.b32 	%r5368, %r7672, 2;
	shr.u32 	%r5369, %r5367, 31;
	add.s32 	%r5370, %r5369, %r5366;
	neg.s32 	%r5371, %r5370;
	setp.lt.s32 	%p934, %r1627, 0;
	selp.b32 	%r7673, %r5371, %r5370, %p934;
	xor.b32  	%r5372, %r5367, %r1627;
	shr.s32 	%r5373, %r5367, 31;
	xor.b32  	%r5374, %r5373, %r5367;
	xor.b32  	%r5375, %r5373, %r5368;
	cvt.u64.u32 	%rd2340, %r5374;
	shl.b64 	%rd2341, %rd2340, 32;
	cvt.u64.u32 	%rd2342, %r5375;
	or.b64  	%rd2343, %rd2341, %rd2342;
	cvt.rn.f64.s64 	%fd233, %rd2343;
	mul.f64 	%fd234, %fd233, 0d3BF921FB54442D19;
	cvt.rn.f32.f64 	%f3833, %fd234;
	neg.f32 	%f3834, %f3833;
	setp.lt.s32 	%p935, %r5372, 0;
	selp.f32 	%f5709, %f3834, %f3833, %p935;
	bra.uni 	$L__BB0_937;
$L__BB0_936:
	mov.f32 	%f3835, 0f00000000;
	mul.rn.f32 	%f5709, %f813, %f3835;
	mov.b32 	%r7673, 0;
$L__BB0_937:
	add.s32 	%r5377, %r7673, 1;
	mul.rn.f32 	%f3836, %f5709, %f5709;
	and.b32  	%r5378, %r7673, 1;
	setp.eq.b32 	%p936, %r5378, 1;
	selp.f32 	%f3837, %f5709, 0f3F800000, %p936;
	fma.rn.f32 	%f3838, %f3836, %f3837, 0f00000000;
	fma.rn.f32 	%f3839, %f3836, 0f37CBAC00, 0fBAB607ED;
	selp.f32 	%f3840, 0fB94D4153, %f3839, %p936;
	selp.f32 	%f3841, 0f3C0885E4, 0f3D2AAABB, %p936;
	fma.rn.f32 	%f3842, %f3840, %f3836, %f3841;
	selp.f32 	%f3843, 0fBE2AAAA8, 0fBEFFFFFF, %p936;
	fma.rn.f32 	%f3844, %f3842, %f3836, %f3843;
	fma.rn.f32 	%f3845, %f3844, %f3838, %f3837;
	and.b32  	%r5379, %r5377, 2;
	setp.eq.s32 	%p937, %r5379, 0;
	mov.f32 	%f3846, 0f00000000;
	sub.f32 	%f3847, %f3846, %f3845;
	selp.f32 	%f3848, %f3845, %f3847, %p937;
	div.rn.f32 	%f3849, %f3848, 0f42EA0000;
	add.f32 	%f819, %f812, %f3849;
	mul.f32 	%f820, %f1, 0f42EA0000;
	mul.f32 	%f3850, %f820, 0f3F22F983;
	cvt.rni.s32.f32 	%r7677, %f3850;
	cvt.rn.f32.s32 	%f3851, %r7677;
	fma.rn.f32 	%f3852, %f3851, 0fBFC90FDA, %f820;
	fma.rn.f32 	%f3853, %f3851, 0fB3A22168, %f3852;
	fma.rn.f32 	%f5710, %f3851, 0fA7C234C5, %f3853;
	abs.f32 	%f822, %f820;
	setp.ltu.f32 	%p938, %f822, 0f47CE4780;
	@%p938 bra 	$L__BB0_945;
	setp.eq.f32 	%p939, %f822, 0f7F800000;
	@%p939 bra 	$L__BB0_944;
	mov.b32 	%r1641, %f820;
	shl.b32 	%r5381, %r1641, 8;
	or.b32  	%r1642, %r5381, -2147483648;
	mov.b64 	%rd3364, 0;
	mov.b32 	%r7674, 0;
	mov.u64 	%rd3362, __cudart_i2opi_f;
	mov.u64 	%rd3363, %rd1;
$L__BB0_940:
	.pragma "nounroll";
	ld.global.nc.u32 	%r5382, [%rd3362];
	mad.wide.u32 	%rd2346, %r5382, %r1642, %rd3364;
	shr.u64 	%rd3364, %rd2346, 32;
	st.local.u32 	[%rd3363], %rd2346;
	add.s32 	%r7674, %r7674, 1;
	add.s64 	%rd3363, %rd3363, 4;
	add.s64 	%rd3362, %rd3362, 4;
	setp.ne.s32 	%p940, %r7674, 6;
	@%p940 bra 	$L__BB0_940;
	shr.u32 	%r5383, %r1641, 23;
	st.local.u32 	[%rd1+24], %rd3364;
	and.b32  	%r1645, %r5383, 31;
	and.b32  	%r5384, %r5383, 224;
	add.s32 	%r5385, %r5384, -128;
	shr.u32 	%r5386, %r5385, 5;
	mul.wide.u32 	%rd2347, %r5386, 4;
	sub.s64 	%rd827, %rd1, %rd2347;
	ld.local.u32 	%r7675, [%rd827+24];
	ld.local.u32 	%r7676, [%rd827+20];
	setp.eq.s32 	%p941, %r1645, 0;
	@%p941 bra 	$L__BB0_943;
	shf.l.wrap.b32 	%r7675, %r7676, %r7675, %r1645;
	ld.local.u32 	%r5387, [%rd827+16];
	shf.l.wrap.b32 	%r7676, %r5387, %r7676, %r1645;
$L__BB0_943:
	shr.u32 	%r5388, %r7675, 30;
	shf.l.wrap.b32 	%r5389, %r7676, %r7675, 2;
	shl.b32 	%r5390, %r7676, 2;
	shr.u32 	%r5391, %r5389, 31;
	add.s32 	%r5392, %r5391, %r5388;
	neg.s32 	%r5393, %r5392;
	setp.lt.s32 	%p942, %r1641, 0;
	selp.b32 	%r7677, %r5393, %r5392, %p942;
	xor.b32  	%r5394, %r5389, %r1641;
	shr.s32 	%r5395, %r5389, 31;
	xor.b32  	%r5396, %r5395, %r5389;
	xor.b32  	%r5397, %r5395, %r5390;
	cvt.u64.u32 	%rd2348, %r5396;
	shl.b64 	%rd2349, %rd2348, 32;
	cvt.u64.u32 	%rd2350, %r5397;
	or.b64  	%rd2351, %rd2349, %rd2350;
	cvt.rn.f64.s64 	%fd235, %rd2351;
	mul.f64 	%fd236, %fd235, 0d3BF921FB54442D19;
	cvt.rn.f32.f64 	%f3854, %fd236;
	neg.f32 	%f3855, %f3854;
	setp.lt.s32 	%p943, %r5394, 0;
	selp.f32 	%f5710, %f3855, %f3854, %p943;
	bra.uni 	$L__BB0_945;
$L__BB0_944:
	mov.f32 	%f3856, 0f00000000;
	mul.rn.f32 	%f5710, %f820, %f3856;
	mov.b32 	%r7677, 0;
$L__BB0_945:
	add.s32 	%r5399, %r7677, 1;
	mul.rn.f32 	%f3857, %f5710, %f5710;
	and.b32  	%r5400, %r7677, 1;
	setp.eq.b32 	%p944, %r5400, 1;
	selp.f32 	%f3858, %f5710, 0f3F800000, %p944;
	fma.rn.f32 	%f3859, %f3857, %f3858, 0f00000000;
	fma.rn.f32 	%f3860, %f3857, 0f37CBAC00, 0fBAB607ED;
	selp.f32 	%f3861, 0fB94D4153, %f3860, %p944;
	selp.f32 	%f3862, 0f3C0885E4, 0f3D2AAABB, %p944;
	fma.rn.f32 	%f3863, %f3861, %f3857, %f3862;
	selp.f32 	%f3864, 0fBE2AAAA8, 0fBEFFFFFF, %p944;
	fma.rn.f32 	%f3865, %f3863, %f3857, %f3864;
	fma.rn.f32 	%f3866, %f3865, %f3859, %f3858;
	and.b32  	%r5401, %r5399, 2;
	setp.eq.s32 	%p945, %r5401, 0;
	mov.f32 	%f3867, 0f00000000;
	sub.f32 	%f3868, %f3867, %f3866;
	selp.f32 	%f3869, %f3866, %f3868, %p945;
	div.rn.f32 	%f3870, %f3869, 0f42EC0000;
	add.f32 	%f826, %f819, %f3870;
	mul.f32 	%f827, %f1, 0f42EC0000;
	mul.f32 	%f3871, %f827, 0f3F22F983;
	cvt.rni.s32.f32 	%r7681, %f3871;
	cvt.rn.f32.s32 	%f3872, %r7681;
	fma.rn.f32 	%f3873, %f3872, 0fBFC90FDA, %f827;
	fma.rn.f32 	%f3874, %f3872, 0fB3A22168, %f3873;
	fma.rn.f32 	%f5711, %f3872, 0fA7C234C5, %f3874;
	abs.f32 	%f829, %f827;
	setp.ltu.f32 	%p946, %f829, 0f47CE4780;
	@%p946 bra 	$L__BB0_953;
	setp.eq.f32 	%p947, %f829, 0f7F800000;
	@%p947 bra 	$L__BB0_952;
	mov.b32 	%r1655, %f827;
	shl.b32 	%r5403, %r1655, 8;
	or.b32  	%r1656, %r5403, -2147483648;
	mov.b64 	%rd3367, 0;
	mov.b32 	%r7678, 0;
	mov.u64 	%rd3365, __cudart_i2opi_f;
	mov.u64 	%rd3366, %rd1;
$L__BB0_948:
	.pragma "nounroll";
	ld.global.nc.u32 	%r5404, [%rd3365];
	mad.wide.u32 	%rd2354, %r5404, %r1656, %rd3367;
	shr.u64 	%rd3367, %rd2354, 32;
	st.local.u32 	[%rd3366], %rd2354;
	add.s32 	%r7678, %r7678, 1;
	add.s64 	%rd3366, %rd3366, 4;
	add.s64 	%rd3365, %rd3365, 4;
	setp.ne.s32 	%p948, %r7678, 6;
	@%p948 bra 	$L__BB0_948;
	shr.u32 	%r5405, %r1655, 23;
	st.local.u32 	[%rd1+24], %rd3367;
	and.b32  	%r1659, %r5405, 31;
	and.b32  	%r5406, %r5405, 224;
	add.s32 	%r5407, %r5406, -128;
	shr.u32 	%r5408, %r5407, 5;
	mul.wide.u32 	%rd2355, %r5408, 4;
	sub.s64 	%rd834, %rd1, %rd2355;
	ld.local.u32 	%r7679, [%rd834+24];
	ld.local.u32 	%r7680, [%rd834+20];
	setp.eq.s32 	%p949, %r1659, 0;
	@%p949 bra 	$L__BB0_951;
	shf.l.wrap.b32 	%r7679, %r7680, %r7679, %r1659;
	ld.local.u32 	%r5409, [%rd834+16];
	shf.l.wrap.b32 	%r7680, %r5409, %r7680, %r1659;
$L__BB0_951:
	shr.u32 	%r5410, %r7679, 30;
	shf.l.wrap.b32 	%r5411, %r7680, %r7679, 2;
	shl.b32 	%r5412, %r7680, 2;
	shr.u32 	%r5413, %r5411, 31;
	add.s32 	%r5414, %r5413, %r5410;
	neg.s32 	%r5415, %r5414;
	setp.lt.s32 	%p950, %r1655, 0;
	selp.b32 	%r7681, %r5415, %r5414, %p950;
	xor.b32  	%r5416, %r5411, %r1655;
	shr.s32 	%r5417, %r5411, 31;
	xor.b32  	%r5418, %r5417, %r5411;
	xor.b32  	%r5419, %r5417, %r5412;
	cvt.u64.u32 	%rd2356, %r5418;
	shl.b64 	%rd2357, %rd2356, 32;
	cvt.u64.u32 	%rd2358, %r5419;
	or.b64  	%rd2359, %rd2357, %rd2358;
	cvt.rn.f64.s64 	%fd237, %rd2359;
	mul.f64 	%fd238, %fd237, 0d3BF921FB54442D19;
	cvt.rn.f32.f64 	%f3875, %fd238;
	neg.f32 	%f3876, %f3875;
	setp.lt.s32 	%p951, %r5416, 0;
	selp.f32 	%f5711, %f3876, %f3875, %p951;
	bra.uni 	$L__BB0_953;
$L__BB0_952:
	mov.f32 	%f3877, 0f00000000;
	mul.rn.f32 	%f5711, %f827, %f3877;
	mov.b32 	%r7681, 0;
$L__BB0_953:
	add.s32 	%r5421, %r7681, 1;
	mul.rn.f32 	%f3878, %f5711, %f5711;
	and.b32  	%r5422, %r7681, 1;
	setp.eq.b32 	%p952, %r5422, 1;
	selp.f32 	%f3879, %f5711, 0f3F800000, %p952;
	fma.rn.f32 	%f3880, %f3878, %f3879, 0f00000000;
	fma.rn.f32 	%f3881, %f3878, 0f37CBAC00, 0fBAB607ED;
	selp.f32 	%f3882, 0fB94D4153, %f3881, %p952;
	selp.f32 	%f3883, 0f3C0885E4, 0f3D2AAABB, %p952;
	fma.rn.f32 	%f3884, %f3882, %f3878, %f3883;
	selp.f32 	%f3885, 0fBE2AAAA8, 0fBEFFFFFF, %p952;
	fma.rn.f32 	%f3886, %f3884, %f3878, %f3885;
	fma.rn.f32 	%f3887, %f3886, %f3880, %f3879;
	and.b32  	%r5423, %r5421, 2;
	setp.eq.s32 	%p953, %r5423, 0;
	mov.f32 	%f3888, 0f00000000;
	sub.f32 	%f3889, %f3888, %f3887;
	selp.f32 	%f3890, %f3887, %f3889, %p953;
	div.rn.f32 	%f3891, %f3890, 0f42EE0000;
	add.f32 	%f833, %f826, %f3891;
	mul.f32 	%f834, %f1, 0f42EE0000;
	mul.f32 	%f3892, %f834, 0f3F22F983;
	cvt.rni.s32.f32 	%r7685, %f3892;
	cvt.rn.f32.s32 	%f3893, %r7685;
	fma.rn.f32 	%f3894, %f3893, 0fBFC90FDA, %f834;
	fma.rn.f32 	%f3895, %f3893, 0fB3A22168, %f3894;
	fma.rn.f32 	%f5712, %f3893, 0fA7C234C5, %f3895;
	abs.f32 	%f836, %f834;
	setp.ltu.f32 	%p954, %f836, 0f47CE4780;
	@%p954 bra 	$L__BB0_961;
	setp.eq.f32 	%p955, %f836, 0f7F800000;
	@%p955 bra 	$L__BB0_960;
	mov.b32 	%r1669, %f834;
	shl.b32 	%r5425, %r1669, 8;
	or.b32  	%r1670, %r5425, -2147483648;
	mov.b64 	%rd3370, 0;
	mov.b32 	%r7682, 0;
	mov.u64 	%rd3368, __cudart_i2opi_f;
	mov.u64 	%rd3369, %rd1;
$L__BB0_956:
	.pragma "nounroll";
	ld.global.nc.u32 	%r5426, [%rd3368];
	mad.wide.u32 	%rd2362, %r5426, %r1670, %rd3370;
	shr.u64 	%rd3370, %rd2362, 32;
	st.local.u32 	[%rd3369], %rd2362;
	add.s32 	%r7682, %r7682, 1;
	add.s64 	%rd3369, %rd3369, 4;
	add.s64 	%rd3368, %rd3368, 4;
	setp.ne.s32 	%p956, %r7682, 6;
	@%p956 bra 	$L__BB0_956;
	shr.u32 	%r5427, %r1669, 23;
	st.local.u32 	[%rd1+24], %rd3370;
	and.b32  	%r1673, %r5427, 31;
	and.b32  	%r5428, %r5427, 224;
	add.s32 	%r5429, %r5428, -128;
	shr.u32 	%r5430, %r5429, 5;
	mul.wide.u32 	%rd2363, %r5430, 4;
	sub.s64 	%rd841, %rd1, %rd2363;
	ld.local.u32 	%r7683, [%rd841+24];
	ld.local.u32 	%r7684, [%rd841+20];
	setp.eq.s32 	%p957, %r1673, 0;
	@%p957 bra 	$L__BB0_959;
	shf.l.wrap.b32 	%r7683, %r7684, %r7683, %r1673;
	ld.local.u32 	%r5431, [%rd841+16];
	shf.l.wrap.b32 	%r7684, %r5431, %r7684, %r1673;
$L__BB0_959:
	shr.u32 	%r5432, %r7683, 30;
	shf.l.wrap.b32 	%r5433, %r7684, %r7683, 2;
	shl.b32 	%r5434, %r7684, 2;
	shr.u32 	%r5435, %r5433, 31;
	add.s32 	%r5436, %r5435, %r5432;
	neg.s32 	%r5437, %r5436;
	setp.lt.s32 	%p958, %r1669, 0;
	selp.b32 	%r7685, %r5437, %r5436, %p958;
	xor.b32  	%r5438, %r5433, %r1669;
	shr.s32 	%r5439, %r5433, 31;
	xor.b32  	%r5440, %r5439, %r5433;
	xor.b32  	%r5441, %r5439, %r5434;
	cvt.u64.u32 	%rd2364, %r5440;
	shl.b64 	%rd2365, %rd2364, 32;
	cvt.u64.u32 	%rd2366, %r5441;
	or.b64  	%rd2367, %rd2365, %rd2366;
	cvt.rn.f64.s64 	%fd239, %rd2367;
	mul.f64 	%fd240, %fd239, 0d3BF921FB54442D19;
	cvt.rn.f32.f64 	%f3896, %fd240;
	neg.f32 	%f3897, %f3896;
	setp.lt.s32 	%p959, %r5438, 0;
	selp.f32 	%f5712, %f3897, %f3896, %p959;
	bra.uni 	$L__BB0_961;
$L__BB0_960:
	mov.f32 	%f3898, 0f00000000;
	mul.rn.f32 	%f5712, %f834, %f3898;
	mov.b32 	%r7685, 0;
$L__BB0_961:
	add.s32 	%r5443, %r7685, 1;
	mul.rn.f32 	%f3899, %f5712, %f5712;
	and.b32  	%r5444, %r7685, 1;
	setp.eq.b32 	%p960, %r5444, 1;
	selp.f32 	%f3900, %f5712, 0f3F800000, %p960;
	fma.rn.f32 	%f3901, %f3899, %f3900, 0f00000000;
	fma.rn.f32 	%f3902, %f3899, 0f37CBAC00, 0fBAB607ED;
	selp.f32 	%f3903, 0fB94D4153, %f3902, %p960;
	selp.f32 	%f3904, 0f3C0885E4, 0f3D2AAABB, %p960;
	fma.rn.f32 	%f3905, %f3903, %f3899, %f3904;
	selp.f32 	%f3906, 0fBE2AAAA8, 0fBEFFFFFF, %p960;
	fma.rn.f32 	%f3907, %f3905, %f3899, %f3906;
	fma.rn.f32 	%f3908, %f3907, %f3901, %f3900;
	and.b32  	%r5445, %r5443, 2;
	setp.eq.s32 	%p961, %r5445, 0;
	mov.f32 	%f3909, 0f00000000;
	sub.f32 	%f3910, %f3909, %f3908;
	selp.f32 	%f3911, %f3908, %f3910, %p961;
	div.rn.f32 	%f3912, %f3911, 0f42F00000;
	add.f32 	%f840, %f833, %f3912;
	mul.f32 	%f841, %f1, 0f42F00000;
	mul.f32 	%f3913, %f841, 0f3F22F983;
	cvt.rni.s32.f32 	%r7689, %f3913;
	cvt.rn.f32.s32 	%f3914, %r7689;
	fma.rn.f32 	%f3915, %f3914, 0fBFC90FDA, %f841;
	fma.rn.f32 	%f3916, %f3914, 0fB3A22168, %f3915;
	fma.rn.f32 	%f5713, %f3914, 0fA7C234C5, %f3916;
	abs.f32 	%f843, %f841;
	setp.ltu.f32 	%p962, %f843, 0f47CE4780;
	@%p962 bra 	$L__BB0_969;
	setp.eq.f32 	%p963, %f843, 0f7F800000;
	@%p963 bra 	$L__BB0_968;
	mov.b32 	%r1683, %f841;
	shl.b32 	%r5447, %r1683, 8;
	or.b32  	%r1684, %r5447, -2147483648;
	mov.b64 	%rd3373, 0;
	mov.b32 	%r7686, 0;
	mov.u64 	%rd3371, __cudart_i2opi_f;
	mov.u64 	%rd3372, %rd1;
$L__BB0_964:
	.pragma "nounroll";
	ld.global.nc.u32 	%r5448, [%rd3371];
	mad.wide.u32 	%rd2370, %r5448, %r1684, %rd3373;
	shr.u64 	%rd3373, %rd2370, 32;
	st.local.u32 	[%rd3372], %rd2370;
	add.s32 	%r7686, %r7686, 1;
	add.s64 	%rd3372, %rd3372, 4;
	add.s64 	%rd3371, %rd3371, 4;
	setp.ne.s32 	%p964, %r7686, 6;
	@%p964 bra 	$L__BB0_964;
	shr.u32 	%r5449, %r1683, 23;
	st.local.u32 	[%rd1+24], %rd3373;
	and.b32  	%r1687, %r5449, 31;
	and.b32  	%r5450, %r5449, 224;
	add.s32 	%r5451, %r5450, -128;
	shr.u32 	%r5452, %r5451, 5;
	mul.wide.u32 	%rd2371, %r5452, 4;
	sub.s64 	%rd848, %rd1, %rd2371;
	ld.local.u32 	%r7687, [%rd848+24];
	ld.local.u32 	%r7688, [%rd848+20];
	setp.eq.s32 	%p965, %r1687, 0;
	@%p965 bra 	$L__BB0_967;
	shf.l.wrap.b32 	%r7687, %r7688, %r7687, %r1687;
	ld.local.u32 	%r5453, [%rd848+16];
	shf.l.wrap.b32 	%r7688, %r5453, %r7688, %r1687;
$L__BB0_967:
	shr.u32 	%r5454, %r7687, 30;
	shf.l.wrap.b32 	%r5455, %r7688, %r7687, 2;
	shl.b32 	%r5456, %r7688, 2;
	shr.u32 	%r5457, %r5455, 31;
	add.s32 	%r5458, %r5457, %r5454;
	neg.s32 	%r5459, %r5458;
	setp.lt.s32 	%p966, %r1683, 0;
	selp.b32 	%r7689, %r5459, %r5458, %p966;
	xor.b32  	%r5460, %r5455, %r1683;
	shr.s32 	%r5461, %r5455, 31;
	xor.b32  	%r5462, %r5461, %r5455;
	xor.b32  	%r5463, %r5461, %r5456;
	cvt.u64.u32 	%rd2372, %r5462;
	shl.b64 	%rd2373, %rd2372, 32;
	cvt.u64.u32 	%rd2374, %r5463;
	or.b64  	%rd2375, %rd2373, %rd2374;
	cvt.rn.f64.s64 	%fd241, %rd2375;
	mul.f64 	%fd242, %fd241, 0d3BF921FB54442D19;
	cvt.rn.f32.f64 	%f3917, %fd242;
	neg.f32 	%f3918, %f3917;
	setp.lt.s32 	%p967, %r5460, 0;
	selp.f32 	%f5713, %f3918, %f3917, %p967;
	bra.uni 	$L__BB0_969;
$L__BB0_968:
	mov.f32 	%f3919, 0f00000000;
	mul.rn.f32 	%f5713, %f841, %f3919;
	mov.b32 	%r7689, 0;
$L__BB0_969:
	add.s32 	%r5465, %r7689, 1;
	mul.rn.f32 	%f3920, %f5713, %f5713;
	and.b32  	%r5466, %r7689, 1;
	setp.eq.b32 	%p968, %r5466, 1;
	selp.f32 	%f3921, %f5713, 0f3F800000, %p968;
	fma.rn.f32 	%f3922, %f3920, %f3921, 0f00000000;
	fma.rn.f32 	%f3923, %f3920, 0f37CBAC00, 0fBAB607ED;
	selp.f32 	%f3924, 0fB94D4153, %f3923, %p968;
	selp.f32 	%f3925, 0f3C0885E4, 0f3D2AAABB, %p968;
	fma.rn.f32 	%f3926, %f3924, %f3920, %f3925;
	selp.f32 	%f3927, 0fBE2AAAA8, 0fBEFFFFFF, %p968;
	fma.rn.f32 	%f3928, %f3926, %f3920, %f3927;
	fma.rn.f32 	%f3929, %f3928, %f3922, %f3921;
	and.b32  	%r5467, %r5465, 2;
	setp.eq.s32 	%p969, %r5467, 0;
	mov.f32 	%f3930, 0f00000000;
	sub.f32 	%f3931, %f3930, %f3929;
	selp.f32 	%f3932, %f3929, %f3931, %p969;
	div.rn.f32 	%f3933, %f3932, 0f42F20000;
	add.f32 	%f847, %f840, %f3933;
	mul.f32 	%f848, %f1, 0f42F20000;
	mul.f32 	%f3934, %f848, 0f3F22F983;
	cvt.rni.s32.f32 	%r7693, %f3934;
	cvt.rn.f32.s32 	%f3935, %r7693;
	fma.rn.f32 	%f3936, %f3935, 0fBFC90FDA, %f848;
	fma.rn.f32 	%f3937, %f3935, 0fB3A22168, %f3936;
	fma.rn.f32 	%f5714, %f3935, 0fA7C234C5, %f3937;
	abs.f32 	%f850, %f848;
	setp.ltu.f32 	%p970, %f850, 0f47CE4780;
	@%p970 bra 	$L__BB0_977;
	setp.eq.f32 	%p971, %f850, 0f7F800000;
	@%p971 bra 	$L__BB0_976;
	mov.b32 	%r1697, %f848;
	shl.b32 	%r5469, %r1697, 8;
	or.b32  	%r1698, %r5469, -2147483648;
	mov.b64 	%rd3376, 0;
	mov.b32 	%r7690, 0;
	mov.u64 	%rd3374, __cudart_i2opi_f;
	mov.u64 	%rd3375, %rd1;
$L__BB0_972:
	.pragma "nounroll";
	ld.global.nc.u32 	%r5470, [%rd3374];
	mad.wide.u32 	%rd2378, %r5470, %r1698, %rd3376;
	shr.u64 	%rd3376, %rd2378, 32;
	st.local.u32 	[%rd3375], %rd2378;
	add.s32 	%r7690, %r7690, 1;
	add.s64 	%rd3375, %rd3375, 4;
	add.s64 	%rd3374, %rd3374, 4;
	setp.ne.s32 	%p972, %r7690, 6;
	@%p972 bra 	$L__BB0_972;
	shr.u32 	%r5471, %r1697, 23;
	st.local.u32 	[%rd1+24], %rd3376;
	and.b32  	%r1701, %r5471, 31;
	and.b32  	%r5472, %r5471, 224;
	add.s32 	%r5473, %r5472, -128;
	shr.u32 	%r5474, %r5473, 5;
	mul.wide.u32 	%rd2379, %r5474, 4;
	sub.s64 	%rd855, %rd1, %rd2379;
	ld.local.u32 	%r7691, [%rd855+24];
	ld.local.u32 	%r7692, [%rd855+20];
	setp.eq.s32 	%p973, %r1701, 0;
	@%p973 bra 	$L__BB0_975;
	shf.l.wrap.b32 	%r7691, %r7692, %r7691, %r1701;
	ld.local.u32 	%r5475, [%rd855+16];
	shf.l.wrap.b32 	%r7692, %r5475, %r7692, %r1701;
$L__BB0_975:
	shr.u32 	%r5476, %r7691, 30;
	shf.l.wrap.b32 	%r5477, %r7692, %r7691, 2;
	shl.b32 	%r5478, %r7692, 2;
	shr.u32 	%r5479, %r5477, 31;
	add.s32 	%r5480, %r5479, %r5476;
	neg.s32 	%r5481, %r5480;
	setp.lt.s32 	%p974, %r1697, 0;
	selp.b32 	%r7693, %r5481, %r5480, %p974;
	xor.b32  	%r5482, %r5477, %r1697;
	shr.s32 	%r5483, %r5477, 31;
	xor.b32  	%r5484, %r5483, %r5477;
	xor.b32  	%r5485, %r5483, %r5478;
	cvt.u64.u32 	%rd2380, %r5484;
	shl.b64 	%rd2381, %rd2380, 32;
	cvt.u64.u32 	%rd2382, %r5485;
	or.b64  	%rd2383, %rd2381, %rd2382;
	cvt.rn.f64.s64 	%fd243, %rd2383;
	mul.f64 	%fd244, %fd243, 0d3BF921FB54442D19;
	cvt.rn.f32.f64 	%f3938, %fd244;
	neg.f32 	%f3939, %f3938;
	setp.lt.s32 	%p975, %r5482, 0;
	selp.f32 	%f5714, %f3939, %f3938, %p975;
	bra.uni 	$L__BB0_977;
$L__BB0_976:
	mov.f32 	%f3940, 0f00000000;
	mul.rn.f32 	%f5714, %f848, %f3940;
	mov.b32 	%r7693, 0;
$L__BB0_977:
	add.s32 	%r5487, %r7693, 1;
	mul.rn.f32 	%f3941, %f5714, %f5714;
	and.b32  	%r5488, %r7693, 1;
	setp.eq.b32 	%p976, %r5488, 1;
	selp.f32 	%f3942, %f5714, 0f3F800000, %p976;
	fma.rn.f32 	%f3943, %f3941, %f3942, 0f00000000;
	fma.rn.f32 	%f3944, %f3941, 0f37CBAC00, 0fBAB607ED;
	selp.f32 	%f3945, 0fB94D4153, %f3944, %p976;
	selp.f32 	%f3946, 0f3C0885E4, 0f3D2AAABB, %p976;
	fma.rn.f32 	%f3947, %f3945, %f3941, %f3946;
	selp.f32 	%f3948, 0fBE2AAAA8, 0fBEFFFFFF, %p976;
	fma.rn.f32 	%f3949, %f3947, %f3941, %f3948;
	fma.rn.f32 	%f3950, %f3949, %f3943, %f3942;
	and.b32  	%r5489, %r5487, 2;
	setp.eq.s32 	%p977, %r5489, 0;
	mov.f32 	%f3951, 0f00000000;
	sub.f32 	%f3952, %f3951, %f3950;
	selp.f32 	%f3953, %f3950, %f3952, %p977;
	div.rn.f32 	%f3954, %f3953, 0f42F40000;
	add.f32 	%f854, %f847, %f3954;
	mul.f32 	%f855, %f1, 0f42F40000;
	mul.f32 	%f3955, %f855, 0f3F22F983;
	cvt.rni.s32.f32 	%r7697, %f3955;
	cvt.rn.f32.s32 	%f3956, %r7697;
	fma.rn.f32 	%f3957, %f3956, 0fBFC90FDA, %f855;
	fma.rn.f32 	%f3958, %f3956, 0fB3A22168, %f3957;
	fma.rn.f32 	%f5715, %f3956, 0fA7C234C5, %f3958;
	abs.f32 	%f857, %f855;
	setp.ltu.f32 	%p978, %f857, 0f47CE4780;
	@%p978 bra 	$L__BB0_985;
	setp.eq.f32 	%p979, %f857, 0f7F800000;
	@%p979 bra 	$L__BB0_984;
	mov.b32 	%r1711, %f855;
	shl.b32 	%r5491, %r1711, 8;
	or.b32  	%r1712, %r5491, -2147483648;
	mov.b64 	%rd3379, 0;
	mov.b32 	%r7694, 0;
	mov.u64 	%rd3377, __cudart_i2opi_f;
	mov.u64 	%rd3378, %rd1;
$L__BB0_980:
	.pragma "nounroll";
	ld.global.nc.u32 	%r5492, [%rd3377];
	mad.wide.u32 	%rd2386, %r5492, %r1712, %rd3379;
	shr.u64 	%rd3379, %rd2386, 32;
	st.local.u32 	[%rd3378], %rd2386;
	add.s32 	%r7694, %r7694, 1;
	add.s64 	%rd3378, %rd3378, 4;
	add.s64 	%rd3377, %rd3377, 4;
	setp.ne.s32 	%p980, %r7694, 6;
	@%p980 bra 	$L__BB0_980;
	shr.u32 	%r5493, %r1711, 23;
	st.local.u32 	[%rd1+24], %rd3379;
	and.b32  	%r1715, %r5493, 31;
	and.b32  	%r5494, %r5493, 224;
	add.s32 	%r5495, %r5494, -128;
	shr.u32 	%r5496, %r5495, 5;
	mul.wide.u32 	%rd2387, %r5496, 4;
	sub.s64 	%rd862, %rd1, %rd2387;
	ld.local.u32 	%r7695, [%rd862+24];
	ld.local.u32 	%r7696, [%rd862+20];
	setp.eq.s32 	%p981, %r1715, 0;
	@%p981 bra 	$L__BB0_983;
	shf.l.wrap.b32 	%r7695, %r7696, %r7695, %r1715;
	ld.local.u32 	%r5497, [%rd862+16];
	shf.l.wrap.b32 	%r7696, %r5497, %r7696, %r1715;
$L__BB0_983:
	shr.u32 	%r5498, %r7695, 30;
	shf.l.wrap.b32 	%r5499, %r7696, %r7695, 2;
	shl.b32 	%r5500, %r7696, 2;
	shr.u32 	%r5501, %r5499, 31;
	add.s32 	%r5502, %r5501, %r5498;
	neg.s32 	%r5503, %r5502;
	setp.lt.s32 	%p982, %r1711, 0;
	selp.b32 	%r7697, %r5503, %r5502, %p982;
	xor.b32  	%r5504, %r5499, %r1711;
	shr.s32 	%r5505, %r5499, 31;
	xor.b32  	%r5506, %r5505, %r5499;
	xor.b32  	%r5507, %r5505, %r5500;
	cvt.u64.u32 	%rd2388, %r5506;
	shl.b64 	%rd2389, %rd2388, 32;
	cvt.u64.u32 	%rd2390, %r5507;
	or.b64  	%rd2391, %rd2389, %rd2390;
	cvt.rn.f64.s64 	%fd245, %rd2391;
	mul.f64 	%fd246, %fd245, 0d3BF921FB54442D19;
	cvt.rn.f32.f64 	%f3959, %fd246;
	neg.f32 	%f3960, %f3959;
	setp.lt.s32 	%p983, %r5504, 0;
	selp.f32 	%f5715, %f3960, %f3959, %p983;
	bra.uni 	$L__BB0_985;
$L__BB0_984:
	mov.f32 	%f3961, 0f00000000;
	mul.rn.f32 	%f5715, %f855, %f3961;
	mov.b32 	%r7697, 0;
$L__BB0_985:
	add.s32 	%r5509, %r7697, 1;
	mul.rn.f32 	%f3962, %f5715, %f5715;
	and.b32  	%r5510, %r7697, 1;
	setp.eq.b32 	%p984, %r5510, 1;
	selp.f32 	%f3963, %f5715, 0f3F800000, %p984;
	fma.rn.f32 	%f3964, %f3962, %f3963, 0f00000000;
	fma.rn.f32 	%f3965, %f3962, 0f37CBAC00, 0fBAB607ED;
	selp.f32 	%f3966, 0fB94D4153, %f3965, %p984;
	selp.f32 	%f3967, 0f3C0885E4, 0f3D2AAABB, %p984;
	fma.rn.f32 	%f3968, %f3966, %f3962, %f3967;
	selp.f32 	%f3969, 0fBE2AAAA8, 0fBEFFFFFF, %p984;
	fma.rn.f32 	%f3970, %f3968, %f3962, %f3969;
	fma.rn.f32 	%f3971, %f3970, %f3964, %f3963;
	and.b32  	%r5511, %r5509, 2;
	setp.eq.s32 	%p985, %r5511, 0;
	mov.f32 	%f3972, 0f00000000;
	sub.f32 	%f3973, %f3972, %f3971;
	selp.f32 	%f3974, %f3971, %f3973, %p985;
	div.rn.f32 	%f3975, %f3974, 0f42F60000;
	add.f32 	%f861, %f854, %f3975;
	mul.f32 	%f862, %f1, 0f42F60000;
	mul.f32 	%f3976, %f862, 0f3F22F983;
	cvt.rni.s32.f32 	%r7701, %f3976;
	cvt.rn.f32.s32 	%f3977, %r7701;
	fma.rn.f32 	%f3978, %f3977, 0fBFC90FDA, %f862;
	fma.rn.f32 	%f3979, %f3977, 0fB3A22168, %f3978;
	fma.rn.f32 	%f5716, %f3977, 0fA7C234C5, %f3979;
	abs.f32 	%f864, %f862;
	setp.ltu.f32 	%p986, %f864, 0f47CE4780;
	@%p986 bra 	$L__BB0_993;
	setp.eq.f32 	%p987, %f864, 0f7F800000;
	@%p987 bra 	$L__BB0_992;
	mov.b32 	%r1725, %f862;
	shl.b32 	%r5513, %r1725, 8;
	or.b32  	%r1726, %r5513, -2147483648;
	mov.b64 	%rd3382, 0;
	mov.b32 	%r7698, 0;
	mov.u64 	%rd3380, __cudart_i2opi_f;
	mov.u64 	%rd3381, %rd1;
$L__BB0_988:
	.pragma "nounroll";
	ld.global.nc.u32 	%r5514, [%rd3380];
	mad.wide.u32 	%rd2394, %r5514, %r1726, %rd3382;
	shr.u64 	%rd3382, %rd2394, 32;
	st.local.u32 	[%rd3381], %rd2394;
	add.s32 	%r7698, %r7698, 1;
	add.s64 	%rd3381, %rd3381, 4;
	add.s64 	%rd3380, %rd3380, 4;
	setp.ne.s32 	%p988, %r7698, 6;
	@%p988 bra 	$L__BB0_988;
	shr.u32 	%r5515, %r1725, 23;
	st.local.u32 	[%rd1+24], %rd3382;
	and.b32  	%r1729, %r5515, 31;
	and.b32  	%r5516, %r5515, 224;
	add.s32 	%r5517, %r5516, -128;
	shr.u32 	%r5518, %r5517, 5;
	mul.wide.u32 	%rd2395, %r5518, 4;
	sub.s64 	%rd869, %rd1, %rd2395;
	ld.local.u32 	%r7699, [%rd869+24];
	ld.local.u32 	%r7700, [%rd869+20];
	setp.eq.s32 	%p989, %r1729, 0;
	@%p989 bra 	$L__BB0_991;
	shf.l.wrap.b32 	%r7699, %r7700, %r7699, %r1729;
	ld.local.u32 	%r5519, [%rd869+16];
	shf.l.wrap.b32 	%r7700, %r5519, %r7700, %r1729;
$L__BB0_991:
	shr.u32 	%r5520, %r7699, 30;
	shf.l.wrap.b32 	%r5521, %r7700, %r7699, 2;
	shl.b32 	%r5522, %r7700, 2;
	shr.u32 	%r5523, %r5521, 31;
	add.s32 	%r5524, %r5523, %r5520;
	neg.s32 	%r5525, %r5524;
	setp.lt.s32 	%p990, %r1725, 0;
	selp.b32 	%r7701, %r5525, %r5524, %p990;
	xor.b32  	%r5526, %r5521, %r1725;
	shr.s32 	%r5527, %r5521, 31;
	xor.b32  	%r5528, %r5527, %r5521;
	xor.b32  	%r5529, %r5527, %r5522;
	cvt.u64.u32 	%rd2396, %r5528;
	shl.b64 	%rd2397, %rd2396, 32;
	cvt.u64.u32 	%rd2398, %r5529;
	or.b64  	%rd2399, %rd2397, %rd2398;
	cvt.rn.f64.s64 	%fd247, %rd2399;
	mul.f64 	%fd248, %fd247, 0d3BF921FB54442D19;
	cvt.rn.f32.f64 	%f3980, %fd248;
	neg.f32 	%f3981, %f3980;
	setp.lt.s32 	%p991, %r5526, 0;
	selp.f32 	%f5716, %f3981, %f3980, %p991;
	bra.uni 	$L__BB0_993;
$L__BB0_992:
	mov.f32 	%f3982, 0f00000000;
	mul.rn.f32 	%f5716, %f862, %f3982;
	mov.b32 	%r7701, 0;
$L__BB0_993:
	add.s32 	%r5531, %r7701, 1;
	mul.rn.f32 	%f3983, %f5716, %f5716;
	and.b32  	%r5532, %r7701, 1;
	setp.eq.b32 	%p992, %r5532, 1;
	selp.f32 	%f3984, %f5716, 0f3F800000, %p992;
	fma.rn.f32 	%f3985, %f3983, %f3984, 0f00000000;
	fma.rn.f32 	%f3986, %f3983, 0f37CBAC00, 0fBAB607ED;
	selp.f32 	%f3987, 0fB94D4153, %f3986, %p992;
	selp.f32 	%f3988, 0f3C0885E4, 0f3D2AAABB, %p992;
	fma.rn.f32 	%f3989, %f3987, %f3983, %f3988;
	selp.f32 	%f3990, 0fBE2AAAA8, 0fBEFFFFFF, %p992;
	fma.rn.f32 	%f3991, %f3989, %f3983, %f3990;
	fma.rn.f32 	%f3992, %f3991, %f3985, %f3984;
	and.b32  	%r5533, %r5531, 2;
	setp.eq.s32 	%p993, %r5533, 0;
	mov.f32 	%f3993, 0f00000000;
	sub.f32 	%f3994, %f3993, %f3992;
	selp.f32 	%f3995, %f3992, %f3994, %p993;
	div.rn.f32 	%f3996, %f3995, 0f42F80000;
	add.f32 	%f868, %f861, %f3996;
	mul.f32 	%f869, %f1, 0f42F80000;
	mul.f32 	%f3997, %f869, 0f3F22F983;
	cvt.rni.s32.f32 	%r7705, %f3997;
	cvt.rn.f32.s32 	%f3998, %r7705;
	fma.rn.f32 	%f3999, %f3998, 0fBFC90FDA, %f869;
	fma.rn.f32 	%f4000, %f3998, 0fB3A22168, %f3999;
	fma.rn.f32 	%f5717, %f3998, 0fA7C234C5, %f4000;
	abs.f32 	%f871, %f869;
	setp.ltu.f32 	%p994, %f871, 0f47CE4780;
	@%p994 bra 	$L__BB0_1001;
	setp.eq.f32 	%p995, %f871, 0f7F800000;
	@%p995 bra 	$L__BB0_1000;
	mov.b32 	%r1739, %f869;
	shl.b32 	%r5535, %r1739, 8;
	or.b32  	%r1740, %r5535, -2147483648;
	mov.b64 	%rd3385, 0;
	mov.b32 	%r7702, 0;
	mov.u64 	%rd3383, __cudart_i2opi_f;
	mov.u64 	%rd3384, %rd1;
$L__BB0_996:
	.pragma "nounroll";
	ld.global.nc.u32 	%r5536, [%rd3383];
	mad.wide.u32 	%rd2402, %r5536, %r1740, %rd3385;
	shr.u64 	%rd3385, %rd2402, 32;
	st.local.u32 	[%rd3384], %rd2402;
	add.s32 	%r7702, %r7702, 1;
	add.s64 	%rd3384, %rd3384, 4;
	add.s64 	%rd3383, %rd3383, 4;
	setp.ne.s32 	%p996, %r7702, 6;
	@%p996 bra 	$L__BB0_996;
	shr.u32 	%r5537, %r1739, 23;
	st.local.u32 	[%rd1+24], %rd3385;
	and.b32  	%r1743, %r5537, 31;
	and.b32  	%r5538, %r5537, 224;
	add.s32 	%r5539, %r5538, -128;
	shr.u32 	%r5540, %r5539, 5;
	mul.wide.u32 	%rd2403, %r5540, 4;
	sub.s64 	%rd876, %rd1, %rd2403;
	ld.local.u32 	%r7703, [%rd876+24];
	ld.local.u32 	%r7704, [%rd876+20];
	setp.eq.s32 	%p997, %r1743, 0;
	@%p997 bra 	$L__BB0_999;
	shf.l.wrap.b32 	%r7703, %r7704, %r7703, %r1743;
	ld.local.u32 	%r5541, [%rd876+16];
	shf.l.wrap.b32 	%r7704, %r5541, %r7704, %r1743;
$L__BB0_999:
	shr.u32 	%r5542, %r7703, 30;
	shf.l.wrap.b32 	%r5543, %r7704, %r7703, 2;
	shl.b32 	%r5544, %r7704, 2;
	shr.u32 	%r5545, %r5543, 31;
	add.s32 	%r5546, %r5545, %r5542;
	neg.s32 	%r5547, %r5546;
	setp.lt.s32 	%p998, %r1739, 0;
	selp.b32 	%r7705, %r5547, %r5546, %p998;
	xor.b32  	%r5548, %r5543, %r1739;
	shr.s32 	%r5549, %r5543, 31;
	xor.b32  	%r5550, %r5549, %r5543;
	xor.b32  	%r5551, %r5549, %r5544;
	cvt.u64.u32 	%rd2404, %r5550;
	shl.b64 	%rd2405, %rd2404, 32;
	cvt.u64.u32 	%rd2406, %r5551;
	or.b64  	%rd2407, %rd2405, %rd2406;
	cvt.rn.f64.s64 	%fd249, %rd2407;
	mul.f64 	%fd250, %fd249, 0d3BF921FB54442D19;
	cvt.rn.f32.f64 	%f4001, %fd250;
	neg.f32 	%f4002, %f4001;
	setp.lt.s32 	%p999, %r5548, 0;
	selp.f32 	%f5717, %f4002, %f4001, %p999;
	bra.uni 	$L__BB0_1001;
$L__BB0_1000:
	mov.f32 	%f4003, 0f00000000;
	mul.rn.f32 	%f5717, %f869, %f4003;
	mov.b32 	%r7705, 0;
$L__BB0_1001:
	add.s32 	%r5553, %r7705, 1;
	mul.rn.f32 	%f4004, %f5717, %f5717;
	and.b32  	%r5554, %r7705, 1;
	setp.eq.b32 	%p1000, %r5554, 1;
	selp.f32 	%f4005, %f5717, 0f3F800000, %p1000;
	fma.rn.f32 	%f4006, %f4004, %f4005, 0f00000000;
	fma.rn.f32 	%f4007, %f4004, 0f37CBAC00, 0fBAB607ED;
	selp.f32 	%f4008, 0fB94D4153, %f4007, %p1000;
	selp.f32 	%f4009, 0f3C0885E4, 0f3D2AAABB, %p1000;
	fma.rn.f32 	%f4010, %f4008, %f4004, %f4009;
	selp.f32 	%f4011, 0fBE2AAAA8, 0fBEFFFFFF, %p1000;
	fma.rn.f32 	%f4012, %f4010, %f4004, %f4011;
	fma.rn.f32 	%f4013, %f4012, %f4006, %f4005;
	and.b32  	%r5555, %r5553, 2;
	setp.eq.s32 	%p1001, %r5555, 0;
	mov.f32 	%f4014, 0f00000000;
	sub.f32 	%f4015, %f4014, %f4013;
	selp.f32 	%f4016, %f4013, %f4015, %p1001;
	div.rn.f32 	%f4017, %f4016, 0f42FA0000;
	add.f32 	%f875, %f868, %f4017;
	mul.f32 	%f876, %f1, 0f42FA0000;
	mul.f32 	%f4018, %f876, 0f3F22F983;
	cvt.rni.s32.f32 	%r7709, %f4018;
	cvt.rn.f32.s32 	%f4019, %r7709;
	fma.rn.f32 	%f4020, %f4019, 0fBFC90FDA, %f876;
	fma.rn.f32 	%f4021, %f4019, 0fB3A22168, %f4020;
	fma.rn.f32 	%f5718, %f4019, 0fA7C234C5, %f4021;
	abs.f32 	%f878, %f876;
	setp.ltu.f32 	%p1002, %f878, 0f47CE4780;
	@%p1002 bra 	$L__BB0_1009;
	setp.eq.f32 	%p1003, %f878, 0f7F800000;
	@%p1003 bra 	$L__BB0_1008;
	mov.b32 	%r1753, %f876;
	shl.b32 	%r5557, %r1753, 8;
	or.b32  	%r1754, %r5557, -2147483648;
	mov.b64 	%rd3388, 0;
	mov.b32 	%r7706, 0;
	mov.u64 	%rd3386, __cudart_i2opi_f;
	mov.u64 	%rd3387, %rd1;
$L__BB0_1004:
	.pragma "nounroll";
	ld.global.nc.u32 	%r5558, [%rd3386];
	mad.wide.u32 	%rd2410, %r5558, %r1754, %rd3388;
	shr.u64 	%rd3388, %rd2410, 32;
	st.local.u32 	[%rd3387], %rd2410;
	add.s32 	%r7706, %r7706, 1;
	add.s64 	%rd3387, %rd3387, 4;
	add.s64 	%rd3386, %rd3386, 4;
	setp.ne.s32 	%p1004, %r7706, 6;
	@%p1004 bra 	$L__BB0_1004;
	shr.u32 	%r5559, %r1753, 23;
	st.local.u32 	[%rd1+24], %rd3388;
	and.b32  	%r1757, %r5559, 31;
	and.b32  	%r5560, %r5559, 224;
	add.s32 	%r5561, %r5560, -128;
	shr.u32 	%r5562, %r5561, 5;
	mul.wide.u32 	%rd2411, %r5562, 4;
	sub.s64 	%rd883, %rd1, %rd2411;
	ld.local.u32 	%r7707, [%rd883+24];
	ld.local.u32 	%r7708, [%rd883+20];
	setp.eq.s32 	%p1005, %r1757, 0;
	@%p1005 bra 	$L__BB0_1007;
	shf.l.wrap.b32 	%r7707, %r7708, %r7707, %r1757;
	ld.local.u32 	%r5563, [%rd883+16];
	shf.l.wrap.b32 	%r7708, %r5563, %r7708, %r1757;
$L__BB0_1007:
	shr.u32 	%r5564, %r7707, 30;
	shf.l.wrap.b32 	%r5565, %r7708, %r7707, 2;
	shl.b32 	%r5566, %r7708, 2;
	shr.u32 	%r5567, %r5565, 31;
	add.s32 	%r5568, %r5567, %r5564;
	neg.s32 	%r5569, %r5568;
	setp.lt.s32 	%p1006, %r1753, 0;
	selp.b32 	%r7709, %r5569, %r5568, %p1006;
	xor.b32  	%r5570, %r5565, %r1753;
	shr.s32 	%r5571, %r5565, 31;
	xor.b32  	%r5572, %r5571, %r5565;
	xor.b32  	%r5573, %r5571, %r5566;
	cvt.u64.u32 	%rd2412, %r5572;
	shl.b64 	%rd2413, %rd2412, 32;
	cvt.u64.u32 	%rd2414, %r5573;
	or.b64  	%rd2415, %rd2413, %rd2414;
	cvt.rn.f64.s64 	%fd251, %rd2415;
	mul.f64 	%fd252, %fd251, 0d3BF921FB54442D19;
	cvt.rn.f32.f64 	%f4022, %fd252;
	neg.f32 	%f4023, %f4022;
	setp.lt.s32 	%p1007, %r5570, 0;
	selp.f32 	%f5718, %f4023, %f4022, %p1007;
	bra.uni 	$L__BB0_1009;
$L__BB0_1008:
	mov.f32 	%f4024, 0f00000000;
	mul.rn.f32 	%f5718, %f876, %f4024;
	mov.b32 	%r7709, 0;
$L__BB0_1009:
	add.s32 	%r5575, %r7709, 1;
	mul.rn.f32 	%f4025, %f5718, %f5718;
	and.b32  	%r5576, %r7709, 1;
	setp.eq.b32 	%p1008, %r5576, 1;
	selp.f32 	%f4026, %f5718, 0f3F800000, %p1008;
	fma.rn.f32 	%f4027, %f4025, %f4026, 0f00000000;
	fma.rn.f32 	%f4028, %f4025, 0f37CBAC00, 0fBAB607ED;
	selp.f32 	%f4029, 0fB94D4153, %f4028, %p1008;
	selp.f32 	%f4030, 0f3C0885E4, 0f3D2AAABB, %p1008;
	fma.rn.f32 	%f4031, %f4029, %f4025, %f4030;
	selp.f32 	%f4032, 0fBE2AAAA8, 0fBEFFFFFF, %p1008;
	fma.rn.f32 	%f4033, %f4031, %f4025, %f4032;
	fma.rn.f32 	%f4034, %f4033, %f4027, %f4026;
	and.b32  	%r5577, %r5575, 2;
	setp.eq.s32 	%p1009, %r5577, 0;
	mov.f32 	%f4035, 0f00000000;
	sub.f32 	%f4036, %f4035, %f4034;
	selp.f32 	%f4037, %f4034, %f4036, %p1009;
	div.rn.f32 	%f4038, %f4037, 0f42FC0000;
	add.f32 	%f882, %f875, %f4038;
	mul.f32 	%f883, %f1, 0f42FC0000;
	mul.f32 	%f4039, %f883, 0f3F22F983;
	cvt.rni.s32.f32 	%r7713, %f4039;
	cvt.rn.f32.s32 	%f4040, %r7713;
	fma.rn.f32 	%f4041, %f4040, 0fBFC90FDA, %f883;
	fma.rn.f32 	%f4042, %f4040, 0fB3A22168, %f4041;
	fma.rn.f32 	%f5719, %f4040, 0fA7C234C5, %f4042;
	abs.f32 	%f885, %f883;
	setp.ltu.f32 	%p1010, %f885, 0f47CE4780;
	@%p1010 bra 	$L__BB0_1017;
	setp.eq.f32 	%p1011, %f885, 0f7F800000;
	@%p1011 bra 	$L__BB0_1016;
	mov.b32 	%r1767, %f883;
	shl.b32 	%r5579, %r1767, 8;
	or.b32  	%r1768, %r5579, -2147483648;
	mov.b64 	%rd3391, 0;
	mov.b32 	%r7710, 0;
	mov.u64 	%rd3389, __cudart_i2opi_f;
	mov.u64 	%rd3390, %rd1;
$L__BB0_1012:
	.pragma "nounroll";
	ld.global.nc.u32 	%r5580, [%rd3389];
	mad.wide.u32 	%rd2418, %r5580, %r1768, %rd3391;
	shr.u64 	%rd3391, %rd2418, 32;
	st.local.u32 	[%rd3390], %rd2418;
	add.s32 	%r7710, %r7710, 1;
	add.s64 	%rd3390, %rd3390, 4;
	add.s64 	%rd3389, %rd3389, 4;
	setp.ne.s32 	%p1012, %r7710, 6;
	@%p1012 bra 	$L__BB0_1012;
	shr.u32 	%r5581, %r1767, 23;
	st.local.u32 	[%rd1+24], %rd3391;
	and.b32  	%r1771, %r5581, 31;
	and.b32  	%r5582, %r5581, 224;
	add.s32 	%r5583, %r5582, -128;
	shr.u32 	%r5584, %r5583, 5;
	mul.wide.u32 	%rd2419, %r5584, 4;
	sub.s64 	%rd890, %rd1, %rd2419;
	ld.local.u32 	%r7711, [%rd890+24];
	ld.local.u32 	%r7712, [%rd890+20];
	setp.eq.s32 	%p1013, %r1771, 0;
	@%p1013 bra 	$L__BB0_1015;
	shf.l.wrap.b32 	%r7711, %r7712, %r7711, %r1771;
	ld.local.u32 	%r5585, [%rd890+16];
	shf.l.wrap.b32 	%r7712, %r5585, %r7712, %r1771;
$L__BB0_1015:
	shr.u32 	%r5586, %r7711, 30;
	shf.l.wrap.b32 	%r5587, %r7712, %r7711, 2;
	shl.b32 	%r5588, %r7712, 2;
	shr.u32 	%r5589, %r5587, 31;
	add.s32 	%r5590, %r5589, %r5586;
	neg.s32 	%r5591, %r5590;
	setp.lt.s32 	%p1014, %r1767, 0;
	selp.b32 	%r7713, %r5591, %r5590, %p1014;
	xor.b32  	%r5592, %r5587, %r1767;
	shr.s32 	%r5593, %r5587, 31;
	xor.b32  	%r5594, %r5593, %r5587;
	xor.b32  	%r5595, %r5593, %r5588;
	cvt.u64.u32 	%rd2420, %r5594;
	shl.b64 	%rd2421, %rd2420, 32;
	cvt.u64.u32 	%rd2422, %r5595;
	or.b64  	%rd2423, %rd2421, %rd2422;
	cvt.rn.f64.s64 	%fd253, %rd2423;
	mul.f64 	%fd254, %fd253, 0d3BF921FB54442D19;
	cvt.rn.f32.f64 	%f4043, %fd254;
	neg.f32 	%f4044, %f4043;
	setp.lt.s32 	%p1015, %r5592, 0;
	selp.f32 	%f5719, %f4044, %f4043, %p1015;
	bra.uni 	$L__BB0_1017;
$L__BB0_1016:
	mov.f32 	%f4045, 0f00000000;
	mul.rn.f32 	%f5719, %f883, %f4045;
	mov.b32 	%r7713, 0;
$L__BB0_1017:
	add.s32 	%r5597, %r7713, 1;
	mul.rn.f32 	%f4046, %f5719, %f5719;
	and.b32  	%r5598, %r7713, 1;
	setp.eq.b32 	%p1016, %r5598, 1;
	selp.f32 	%f4047, %f5719, 0f3F800000, %p1016;
	fma.rn.f32 	%f4048, %f4046, %f4047, 0f00000000;
	fma.rn.f32 	%f4049, %f4046, 0f37CBAC00, 0fBAB607ED;
	selp.f32 	%f4050, 0fB94D4153, %f4049, %p1016;
	selp.f32 	%f4051, 0f3C0885E4, 0f3D2AAABB, %p1016;
	fma.rn.f32 	%f4052, %f4050, %f4046, %f4051;
	selp.f32 	%f4053, 0fBE2AAAA8, 0fBEFFFFFF, %p1016;
	fma.rn.f32 	%f4054, %f4052, %f4046, %f4053;
	fma.rn.f32 	%f4055, %f4054, %f4048, %f4047;
	and.b32  	%r5599, %r5597, 2;
	setp.eq.s32 	%p1017, %r5599, 0;
	mov.f32 	%f4056, 0f00000000;
	sub.f32 	%f4057, %f4056, %f4055;
	selp.f32 	%f4058, %f4055, %f4057, %p1017;
	div.rn.f32 	%f4059, %f4058, 0f42FE0000;
	add.f32 	%f889, %f882, %f4059;
	mul.f32 	%f890, %f1, 0f42FE0000;
	mul.f32 	%f4060, %f890, 0f3F22F983;
	cvt.rni.s32.f32 	%r7717, %f4060;
	cvt.rn.f32.s32 	%f4061, %r7717;
	fma.rn.f32 	%f4062, %f4061, 0fBFC90FDA, %f890;
	fma.rn.f32 	%f4063, %f4061, 0fB3A22168, %f4062;
	fma.rn.f32 	%f5720, %f4061, 0fA7C234C5, %f4063;
	abs.f32 	%f892, %f890;
	setp.ltu.f32 	%p1018, %f892, 0f47CE4780;
	@%p1018 bra 	$L__BB0_1025;
	setp.eq.f32 	%p1019, %f892, 0f7F800000;
	@%p1019 bra 	$L__BB0_1024;
	mov.b32 	%r1781, %f890;
	shl.b32 	%r5601, %r1781, 8;
	or.b32  	%r1782, %r5601, -2147483648;
	mov.b64 	%rd3394, 0;
	mov.b32 	%r7714, 0;
	mov.u64 	%rd3392, __cudart_i2opi_f;
	mov.u64 	%rd3393, %rd1;
$L__BB0_1020:
	.pragma "nounroll";
	ld.global.nc.u32 	%r5602, [%rd3392];
	mad.wide.u32 	%rd2426, %r5602, %r1782, %rd3394;
	shr.u64 	%rd3394, %rd2426, 32;
	st.local.u32 	[%rd3393], %rd2426;
	add.s32 	%r7714, %r7714, 1;
	add.s64 	%rd3393, %rd3393, 4;
	add.s64 	%rd3392, %rd3392, 4;
	setp.ne.s32 	%p1020, %r7714, 6;
	@%p1020 bra 	$L__BB0_1020;
	shr.u32 	%r5603, %r1781, 23;
	st.local.u32 	[%rd1+24], %rd3394;
	and.b32  	%r1785, %r5603, 31;
	and.b32  	%r5604, %r5603, 224;
	add.s32 	%r5605, %r5604, -128;
	shr.u32 	%r5606, %r5605, 5;
	mul.wide.u32 	%rd2427, %r5606, 4;
	sub.s64 	%rd897, %rd1, %rd2427;
	ld.local.u32 	%r7715, [%rd897+24];
	ld.local.u32 	%r7716, [%rd897+20];
	setp.eq.s32 	%p1021, %r1785, 0;
	@%p1021 bra 	$L__BB0_1023;
	shf.l.wrap.b32 	%r7715, %r7716, %r7715, %r1785;
	ld.local.u32 	%r5607, [%rd897+16];
	shf.l.wrap.b32 	%r7716, %r5607, %r7716, %r1785;
$L__BB0_1023:
	shr.u32 	%r5608, %r7715, 30;
	shf.l.wrap.b32 	%r5609, %r7716, %r7715, 2;
	shl.b32 	%r5610, %r7716, 2;
	shr.u32 	%r5611, %r5609, 31;
	add.s32 	%r5612, %r5611, %r5608;
	neg.s32 	%r5613, %r5612;
	setp.lt.s32 	%p1022, %r1781, 0;
	selp.b32 	%r7717, %r5613, %r5612, %p1022;
	xor.b32  	%r5614, %r5609, %r1781;
	shr.s32 	%r5615, %r5609, 31;
	xor.b32  	%r5616, %r5615, %r5609;
	xor.b32  	%r5617, %r5615, %r5610;
	cvt.u64.u32 	%rd2428, %r5616;
	shl.b64 	%rd2429, %rd2428, 32;
	cvt.u64.u32 	%rd2430, %r5617;
	or.b64  	%rd2431, %rd2429, %rd2430;
	cvt.rn.f64.s64 	%fd255, %rd2431;
	mul.f64 	%fd256, %fd255, 0d3BF921FB54442D19;
	cvt.rn.f32.f64 	%f4064, %fd256;
	neg.f32 	%f4065, %f4064;
	setp.lt.s32 	%p1023, %r5614, 0;
	selp.f32 	%f5720, %f4065, %f4064, %p1023;
	bra.uni 	$L__BB0_1025;
$L__BB0_1024:
	mov.f32 	%f4066, 0f00000000;
	mul.rn.f32 	%f5720, %f890, %f4066;
	mov.b32 	%r7717, 0;
$L__BB0_1025:
	add.s32 	%r5619, %r7717, 1;
	mul.rn.f32 	%f4067, %f5720, %f5720;
	and.b32  	%r5620, %r7717, 1;
	setp.eq.b32 	%p1024, %r5620, 1;
	selp.f32 	%f4068, %f5720, 0f3F800000, %p1024;
	fma.rn.f32 	%f4069, %f4067, %f4068, 0f00000000;
	fma.rn.f32 	%f4070, %f4067, 0f37CBAC00, 0fBAB607ED;
	selp.f32 	%f4071, 0fB94D4153, %f4070, %p1024;
	selp.f32 	%f4072, 0f3C0885E4, 0f3D2AAABB, %p1024;
	fma.rn.f32 	%f4073, %f4071, %f4067, %f4072;
	selp.f32 	%f4074, 0fBE2AAAA8, 0fBEFFFFFF, %p1024;
	fma.rn.f32 	%f4075, %f4073, %f4067, %f4074;
	fma.rn.f32 	%f4076, %f4075, %f4069, %f4068;
	and.b32  	%r5621, %r5619, 2;
	setp.eq.s32 	%p1025, %r5621, 0;
	mov.f32 	%f4077, 0f00000000;
	sub.f32 	%f4078, %f4077, %f4076;
	selp.f32 	%f4079, %f4076, %f4078, %p1025;
	fma.rn.f32 	%f896, %f4079, 0f3C000000, %f889;
	mul.f32 	%f897, %f1, 0f43000000;
	mul.f32 	%f4080, %f897, 0f3F22F983;
	cvt.rni.s32.f32 	%r7721, %f4080;
	cvt.rn.f32.s32 	%f4081, %r7721;
	fma.rn.f32 	%f4082, %f4081, 0fBFC90FDA, %f897;
	fma.rn.f32 	%f4083, %f4081, 0fB3A22168, %f4082;
	fma.rn.f32 	%f5721, %f4081, 0fA7C234C5, %f4083;
	abs.f32 	%f899, %f897;
	setp.ltu.f32 	%p1026, %f899, 0f47CE4780;
	@%p1026 bra 	$L__BB0_1033;
	setp.eq.f32 	%p1027, %f899, 0f7F800000;
	@%p1027 bra 	$L__BB0_1032;
	mov.b32 	%r1795, %f897;
	shl.b32 	%r5623, %r1795, 8;
	or.b32  	%r1796, %r5623, -2147483648;
	mov.b64 	%rd3397, 0;
	mov.b32 	%r7718, 0;
	mov.u64 	%rd3395, __cudart_i2opi_f;
	mov.u64 	%rd3396, %rd1;
$L__BB0_1028:
	.pragma "nounroll";
	ld.global.nc.u32 	%r5624, [%rd3395];
	mad.wide.u32 	%rd2434, %r5624, %r1796, %rd3397;
	shr.u64 	%rd3397, %rd2434, 32;
	st.local.u32 	[%rd3396], %rd2434;
	add.s32 	%r7718, %r7718, 1;
	add.s64 	%rd3396, %rd3396, 4;
	add.s64 	%rd3395, %rd3395, 4;
	setp.ne.s32 	%p1028, %r7718, 6;
	@%p1028 bra 	$L__BB0_1028;
	shr.u32 	%r5625, %r1795, 23;
	st.local.u32 	[%rd1+24], %rd3397;
	and.b32  	%r1799, %r5625, 31;
	and.b32  	%r5626, %r5625, 224;
	add.s32 	%r5627, %r5626, -128;
	shr.u32 	%r5628, %r5627, 5;
	mul.wide.u32 	%rd2435, %r5628, 4;
	sub.s64 	%rd904, %rd1, %rd2435;
	ld.local.u32 	%r7719, [%rd904+24];
	ld.local.u32 	%r7720, [%rd904+20];
	setp.eq.s32 	%p1029, %r1799, 0;
	@%p1029 bra 	$L__BB0_1031;
	shf.l.wrap.b32 	%r7719, %r7720, %r7719, %r1799;
	ld.local.u32 	%r5629, [%rd904+16];
	shf.l.wrap.b32 	%r7720, %r5629, %r7720, %r1799;
$L__BB0_1031:
	shr.u32 	%r5630, %r7719, 30;
	shf.l.wrap.b32 	%r5631, %r7720, %r7719, 2;
	shl.b32 	%r5632, %r7720, 2;
	shr.u32 	%r5633, %r5631, 31;
	add.s32 	%r5634, %r5633, %r5630;
	neg.s32 	%r5635, %r5634;
	setp.lt.s32 	%p1030, %r1795, 0;
	selp.b32 	%r7721, %r5635, %r5634, %p1030;
	xor.b32  	%r5636, %r5631, %r1795;
	shr.s32 	%r5637, %r5631, 31;
	xor.b32  	%r5638, %r5637, %r5631;
	xor.b32  	%r5639, %r5637, %r5632;
	cvt.u64.u32 	%rd2436, %r5638;
	shl.b64 	%rd2437, %rd2436, 32;
	cvt.u64.u32 	%rd2438, %r5639;
	or.b64  	%rd2439, %rd2437, %rd2438;
	cvt.rn.f64.s64 	%fd257, %rd2439;
	mul.f64 	%fd258, %fd257, 0d3BF921FB54442D19;
	cvt.rn.f32.f64 	%f4084, %fd258;
	neg.f32 	%f4085, %f4084;
	setp.lt.s32 	%p1031, %r5636, 0;
	selp.f32 	%f5721, %f4085, %f4084, %p1031;
	bra.uni 	$L__BB0_1033;
$L__BB0_1032:
	mov.f32 	%f4086, 0f00000000;
	mul.rn.f32 	%f5721, %f897, %f4086;
	mov.b32 	%r7721, 0;
$L__BB0_1033:
	add.s32 	%r5641, %r7721, 1;
	mul.rn.f32 	%f4087, %f5721, %f5721;
	and.b32  	%r5642, %r7721, 1;
	setp.eq.b32 	%p1032, %r5642, 1;
	selp.f32 	%f4088, %f5721, 0f3F800000, %p1032;
	fma.rn.f32 	%f4089, %f4087, %f4088, 0f00000000;
	fma.rn.f32 	%f4090, %f4087, 0f37CBAC00, 0fBAB607ED;
	selp.f32 	%f4091, 0fB94D4153, %f4090, %p1032;
	selp.f32 	%f4092, 0f3C0885E4, 0f3D2AAABB, %p1032;
	fma.rn.f32 	%f4093, %f4091, %f4087, %f4092;
	selp.f32 	%f4094, 0fBE2AAAA8, 0fBEFFFFFF, %p1032;
	fma.rn.f32 	%f4095, %f4093, %f4087, %f4094;
	fma.rn.f32 	%f4096, %f4095, %f4089, %f4088;
	and.b32  	%r5643, %r5641, 2;
	setp.eq.s32 	%p1033, %r5643, 0;
	mov.f32 	%f4097, 0f00000000;
	sub.f32 	%f4098, %f4097, %f4096;
	selp.f32 	%f4099, %f4096, %f4098, %p1033;
	div.rn.f32 	%f4100, %f4099, 0f43010000;
	add.f32 	%f903, %f896, %f4100;
	mul.f32 	%f904, %f1, 0f43010000;
	mul.f32 	%f4101, %f904, 0f3F22F983;
	cvt.rni.s32.f32 	%r7725, %f4101;
	cvt.rn.f32.s32 	%f4102, %r7725;
	fma.rn.f32 	%f4103, %f4102, 0fBFC90FDA, %f904;
	fma.rn.f32 	%f4104, %f4102, 0fB3A22168, %f4103;
	fma.rn.f32 	%f5722, %f4102, 0fA7C234C5, %f4104;
	abs.f32 	%f906, %f904;
	setp.ltu.f32 	%p1034, %f906, 0f47CE4780;
	@%p1034 bra 	$L__BB0_1041;
	setp.eq.f32 	%p1035, %f906, 0f7F800000;
	@%p1035 bra 	$L__BB0_1040;
	mov.b32 	%r1809, %f904;
	shl.b32 	%r5645, %r1809, 8;
	or.b32  	%r1810, %r5645, -2147483648;
	mov.b64 	%rd3400, 0;
	mov.b32 	%r7722, 0;
	mov.u64 	%rd3398, __cudart_i2opi_f;
	mov.u64 	%rd3399, %rd1;
$L__BB0_1036:
	.pragma "nounroll";
	ld.global.nc.u32 	%r5646, [%rd3398];
	mad.wide.u32 	%rd2442, %r5646, %r1810, %rd3400;
	shr.u64 	%rd3400, %rd2442, 32;
	st.local.u32 	[%rd3399], %rd2442;
	add.s32 	%r7722, %r7722, 1;
	add.s64 	%rd3399, %rd3399, 4;
	add.s64 	%rd3398, %rd3398, 4;
	setp.ne.s32 	%p1036, %r7722, 6;
	@%p1036 bra 	$L__BB0_1036;
	shr.u32 	%r5647, %r1809, 23;
	st.local.u32 	[%rd1+24], %rd3400;
	and.b32  	%r1813, %r5647, 31;
	and.b32  	%r5648, %r5647, 224;
	add.s32 	%r5649, %r5648, -128;
	shr.u32 	%r5650, %r5649, 5;
	mul.wide.u32 	%rd2443, %r5650, 4;
	sub.s64 	%rd911, %rd1, %rd2443;
	ld.local.u32 	%r7723, [%rd911+24];
	ld.local.u32 	%r7724, [%rd911+20];
	setp.eq.s32 	%p1037, %r1813, 0;
	@%p1037 bra 	$L__BB0_1039;
	shf.l.wrap.b32 	%r7723, %r7724, %r7723, %r1813;
	ld.local.u32 	%r5651, [%rd911+16];
	shf.l.wrap.b32 	%r7724, %r5651, %r7724, %r1813;
$L__BB0_1039:
	shr.u32 	%r5652, %r7723, 30;
	shf.l.wrap.b32 	%r5653, %r7724, %r7723, 2;
	shl.b32 	%r5654, %r7724, 2;
	shr.u32 	%r5655, %r5653, 31;
	add.s32 	%r5656, %r5655, %r5652;
	neg.s32 	%r5657, %r5656;
	setp.lt.s32 	%p1038, %r1809, 0;
	selp.b32 	%r7725, %r5657, %r5656, %p1038;
	xor.b32  	%r5658, %r5653, %r1809;
	shr.s32 	%r5659, %r5653, 31;
	xor.b32  	%r5660, %r5659, %r5653;
	xor.b32  	%r5661, %r5659, %r5654;
	cvt.u64.u32 	%rd2444, %r5660;
	shl.b64 	%rd2445, %rd2444, 32;
	cvt.u64.u32 	%rd2446, %r5661;
	or.b64  	%rd2447, %rd2445, %rd2446;
	cvt.rn.f64.s64 	%fd259, %rd2447;
	mul.f64 	%fd260, %fd259, 0d3BF921FB54442D19;
	cvt.rn.f32.f64 	%f4105, %fd260;
	neg.f32 	%f4106, %f4105;
	setp.lt.s32 	%p1039, %r5658, 0;
	selp.f32 	%f5722, %f4106, %f4105, %p1039;
	bra.uni 	$L__BB0_1041;
$L__BB0_1040:
	mov.f32 	%f4107, 0f00000000;
	mul.rn.f32 	%f5722, %f904, %f4107;
	mov.b32 	%r7725, 0;
$L__BB0_1041:
	add.s32 	%r5663, %r7725, 1;
	mul.rn.f32 	%f4108, %f5722, %f5722;
	and.b32  	%r5664, %r7725, 1;
	setp.eq.b32 	%p1040, %r5664, 1;
	selp.f32 	%f4109, %f5722, 0f3F800000, %p1040;
	fma.rn.f32 	%f4110, %f4108, %f4109, 0f00000000;
	fma.rn.f32 	%f4111, %f4108, 0f37CBAC00, 0fBAB607ED;
	selp.f32 	%f4112, 0fB94D4153, %f4111, %p1040;
	selp.f32 	%f4113, 0f3C0885E4, 0f3D2AAABB, %p1040;
	fma.rn.f32 	%f4114, %f4112, %f4108, %f4113;
	selp.f32 	%f4115, 0fBE2AAAA8, 0fBEFFFFFF, %p1040;
	fma.rn.f32 	%f4116, %f4114, %f4108, %f4115;
	fma.rn.f32 	%f4117, %f4116, %f4110, %f4109;
	and.b32  	%r5665, %r5663, 2;
	setp.eq.s32 	%p1041, %r5665, 0;
	mov.f32 	%f4118, 0f00000000;
	sub.f32 	%f4119, %f4118, %f4117;
	selp.f32 	%f4120, %f4117, %f4119, %p1041;
	div.rn.f32 	%f4121, %f4120, 0f43020000;
	add.f32 	%f910, %f903, %f4121;
	mul.f32 	%f911, %f1, 0f43020000;
	mul.f32 	%f4122, %f911, 0f3F22F983;
	cvt.rni.s32.f32 	%r7729, %f4122;
	cvt.rn.f32.s32 	%f4123, %r7729;
	fma.rn.f32 	%f4124, %f4123, 0fBFC90FDA, %f911;
	fma.rn.f32 	%f4125, %f4123, 0fB3A22168, %f4124;
	fma.rn.f32 	%f5723, %f4123, 0fA7C234C5, %f4125;
	abs.f32 	%f913, %f911;
	setp.ltu.f32 	%p1042, %f913, 0f47CE4780;
	@%p1042 bra 	$L__BB0_1049;
	setp.eq.f32 	%p1043, %f913, 0f7F800000;
	@%p1043 bra 	$L__BB0_1048;
	mov.b32 	%r1823, %f911;
	shl.b32 	%r5667, %r1823, 8;
	or.b32  	%r1824, %r5667, -2147483648;
	mov.b64 	%rd3403, 0;
	mov.b32 	%r7726, 0;
	mov.u64 	%rd3401, __cudart_i2opi_f;
	mov.u64 	%rd3402, %rd1;
$L__BB0_1044:
	.pragma "nounroll";
	ld.global.nc.u32 	%r5668, [%rd3401];
	mad.wide.u32 	%rd2450, %r5668, %r1824, %rd3403;
	shr.u64 	%rd3403, %rd2450, 32;
	st.local.u32 	[%rd3402], %rd2450;
	add.s32 	%r7726, %r7726, 1;
	add.s64 	%rd3402, %rd3402, 4;
	add.s64 	%rd3401, %rd3401, 4;
	setp.ne.s32 	%p1044, %r7726, 6;
	@%p1044 bra 	$L__BB0_1044;
	shr.u32 	%r5669, %r1823, 23;
	st.local.u32 	[%rd1+24], %rd3403;
	and.b32  	%r1827, %r5669, 31;
	and.b32  	%r5670, %r5669, 224;
	add.s32 	%r5671, %r5670, -128;
	shr.u32 	%r5672, %r5671, 5;
	mul.wide.u32 	%rd2451, %r5672, 4;
	sub.s64 	%rd918, %rd1, %rd2451;
	ld.local.u32 	%r7727, [%rd918+24];
	ld.local.u32 	%r7728, [%rd918+20];
	setp.eq.s32 	%p1045, %r1827, 0;
	@%p1045 bra 	$L__BB0_1047;
	shf.l.wrap.b32 	%r7727, %r7728, %r7727, %r1827;
	ld.local.u32 	%r5673, [%rd918+16];
	shf.l.wrap.b32 	%r7728, %r5673, %r7728, %r1827;
$L__BB0_1047:
	shr.u32 	%r5674, %r7727, 30;
	shf.l.wrap.b32 	%r5675, %r7728, %r7727, 2;
	shl.b32 	%r5676, %r7728, 2;
	shr.u32 	%r5677, %r5675, 31;
	add.s32 	%r5678, %r5677, %r5674;
	neg.s32 	%r5679, %r5678;
	setp.lt.s32 	%p1046, %r1823, 0;
	selp.b32 	%r7729, %r5679, %r5678, %p1046;
	xor.b32  	%r5680, %r5675, %r1823;
	shr.s32 	%r5681, %r5675, 31;
	xor.b32  	%r5682, %r5681, %r5675;
	xor.b32  	%r5683, %r5681, %r5676;
	cvt.u64.u32 	%rd2452, %r5682;
	shl.b64 	%rd2453, %rd2452, 32;
	cvt.u64.u32 	%rd2454, %r5683;
	or.b64  	%rd2455, %rd2453, %rd2454;
	cvt.rn.f64.s64 	%fd261, %rd2455;
	mul.f64 	%fd262, %fd261, 0d3BF921FB54442D19;
	cvt.rn.f32.f64 	%f4126, %fd262;
	neg.f32 	%f4127, %f4126;
	setp.lt.s32 	%p1047, %r5680, 0;
	selp.f32 	%f5723, %f4127, %f4126, %p1047;
	bra.uni 	$L__BB0_1049;
$L__BB0_1048:
	mov.f32 	%f4128, 0f00000000;
	mul.rn.f32 	%f5723, %f911, %f4128;
	mov.b32 	%r7729, 0;
$L__BB0_1049:
	add.s32 	%r5685, %r7729, 1;
	mul.rn.f32 	%f4129, %f5723, %f5723;
	and.b32  	%r5686, %r7729, 1;
	setp.eq.b32 	%p1048, %r5686, 1;
	selp.f32 	%f4130, %f5723, 0f3F800000, %p1048;
	fma.rn.f32 	%f4131, %f4129, %f4130, 0f00000000;
	fma.rn.f32 	%f4132, %f4129, 0f37CBAC00, 0fBAB607ED;
	selp.f32 	%f4133, 0fB94D4153, %f4132, %p1048;
	selp.f32 	%f4134, 0f3C0885E4, 0f3D2AAABB, %p1048;
	fma.rn.f32 	%f4135, %f4133, %f4129, %f4134;
	selp.f32 	%f4136, 0fBE2AAAA8, 0fBEFFFFFF, %p1048;
	fma.rn.f32 	%f4137, %f4135, %f4129, %f4136;
	fma.rn.f32 	%f4138, %f4137, %f4131, %f4130;
	and.b32  	%r5687, %r5685, 2;
	setp.eq.s32 	%p1049, %r5687, 0;
	mov.f32 	%f4139, 0f00000000;
	sub.f32 	%f4140, %f4139, %f4138;
	selp.f32 	%f4141, %f4138, %f4140, %p1049;
	div.rn.f32 	%f4142, %f4141, 0f43030000;
	add.f32 	%f917, %f910, %f4142;
	mul.f32 	%f918, %f1, 0f43030000;
	mul.f32 	%f4143, %f918, 0f3F22F983;
	cvt.rni.s32.f32 	%r7733, %f4143;
	cvt.rn.f32.s32 	%f4144, %r7733;
	fma.rn.f32 	%f4145, %f4144, 0fBFC90FDA, %f918;
	fma.rn.f32 	%f4146, %f4144, 0fB3A22168, %f4145;
	fma.rn.f32 	%f5724, %f4144, 0fA7C234C5, %f4146;
	abs.f32 	%f920, %f918;
	setp.ltu.f32 	%p1050, %f920, 0f47CE4780;
	@%p1050 bra 	$L__BB0_1057;
	setp.eq.f32 	%p1051, %f920, 0f7F800000;
	@%p1051 bra 	$L__BB0_1056;
	mov.b32 	%r1837, %f918;
	shl.b32 	%r5689, %r1837, 8;
	or.b32  	%r1838, %r5689, -2147483648;
	mov.b64 	%rd3406, 0;
	mov.b32 	%r7730, 0;
	mov.u64 	%rd3404, __cudart_i2opi_f;
	mov.u64 	%rd3405, %rd1;
$L__BB0_1052:
	.pragma "nounroll";
	ld.global.nc.u32 	%r5690, [%rd3404];
	mad.wide.u32 	%rd2458, %r5690, %r1838, %rd3406;
	shr.u64 	%rd3406, %rd2458, 32;
	st.local.u32 	[%rd3405], %rd2458;
	add.s32 	%r7730, %r7730, 1;
	add.s64 	%rd3405, %rd3405, 4;
	add.s64 	%rd3404, %rd3404, 4;
	setp.ne.s32 	%p1052, %r7730, 6;
	@%p1052 bra 	$L__BB0_1052;
	shr.u32 	%r5691, %r1837, 23;
	st.local.u32 	[%rd1+24], %rd3406;
	and.b32  	%r1841, %r5691, 31;
	and.b32  	%r5692, %r5691, 224;
	add.s32 	%r5693, %r5692, -128;
	shr.u32 	%r5694, %r5693, 5;
	mul.wide.u32 	%rd2459, %r5694, 4;
	sub.s64 	%rd925, %rd1, %rd2459;
	ld.local.u32 	%r7731, [%rd925+24];
	ld.local.u32 	%r7732, [%rd925+20];
	setp.eq.s32 	%p1053, %r1841, 0;
	@%p1053 bra 	$L__BB0_1055;
	shf.l.wrap.b32 	%r7731, %r7732, %r7731, %r1841;
	ld.local.u32 	%r5695, [%rd925+16];
	shf.l.wrap.b32 	%r7732, %r5695, %r7732, %r1841;
$L__BB0_1055:
	shr.u32 	%r5696, %r7731, 30;
	shf.l.wrap.b32 	%r5697, %r7732, %r7731, 2;
	shl.b32 	%r5698, %r7732, 2;
	shr.u32 	%r5699, %r5697, 31;
	add.s32 	%r5700, %r5699, %r5696;
	neg.s32 	%r5701, %r5700;
	setp.lt.s32 	%p1054, %r1837, 0;
	selp.b32 	%r7733, %r5701, %r5700, %p1054;
	xor.b32  	%r5702, %r5697, %r1837;
	shr.s32 	%r5703, %r5697, 31;
	xor.b32  	%r5704, %r5703, %r5697;
	xor.b32  	%r5705, %r5703, %r5698;
	cvt.u64.u32 	%rd2460, %r5704;
	shl.b64 	%rd2461, %rd2460, 32;
	cvt.u64.u32 	%rd2462, %r5705;
	or.b64  	%rd2463, %rd2461, %rd2462;
	cvt.rn.f64.s64 	%fd263, %rd2463;
	mul.f64 	%fd264, %fd263, 0d3BF921FB54442D19;
	cvt.rn.f32.f64 	%f4147, %fd264;
	neg.f32 	%f4148, %f4147;
	setp.lt.s32 	%p1055, %r5702, 0;
	selp.f32 	%f5724, %f4148, %f4147, %p1055;
	bra.uni 	$L__BB0_1057;
$L__BB0_1056:
	mov.f32 	%f4149, 0f00000000;
	mul.rn.f32 	%f5724, %f918, %f4149;
	mov.b32 	%r7733, 0;
$L__BB0_1057:
	add.s32 	%r5707, %r7733, 1;
	mul.rn.f32 	%f4150, %f5724, %f5724;
	and.b32  	%r5708, %r7733, 1;
	setp.eq.b32 	%p1056, %r5708, 1;
	selp.f32 	%f4151, %f5724, 0f3F800000, %p1056;
	fma.rn.f32 	%f4152, %f4150, %f4151, 0f00000000;
	fma.rn.f32 	%f4153, %f4150, 0f37CBAC00, 0fBAB607ED;
	selp.f32 	%f4154, 0fB94D4153, %f4153, %p1056;
	selp.f32 	%f4155, 0f3C0885E4, 0f3D2AAABB, %p1056;
	fma.rn.f32 	%f4156, %f4154, %f4150, %f4155;
	selp.f32 	%f4157, 0fBE2AAAA8, 0fBEFFFFFF, %p1056;
	fma.rn.f32 	%f4158, %f4156, %f4150, %f4157;
	fma.rn.f32 	%f4159, %f4158, %f4152, %f4151;
	and.b32  	%r5709, %r5707, 2;
	setp.eq.s32 	%p1057, %r5709, 0;
	mov.f32 	%f4160, 0f00000000;
	sub.f32 	%f4161, %f4160, %f4159;
	selp.f32 	%f4162, %f4159, %f4161, %p1057;
	div.rn.f32 	%f4163, %f4162, 0f43040000;
	add.f32 	%f924, %f917, %f4163;
	mul.f32 	%f925, %f1, 0f43040000;
	mul.f32 	%f4164, %f925, 0f3F22F983;
	cvt.rni.s32.f32 	%r7737, %f4164;
	cvt.rn.f32.s32 	%f4165, %r7737;
	fma.rn.f32 	%f4166, %f4165, 0fBFC90FDA, %f925;
	fma.rn.f32 	%f4167, %f4165, 0fB3A22168, %f4166;
	fma.rn.f32 	%f5725, %f4165, 0fA7C234C5, %f4167;
	abs.f32 	%f927, %f925;
	setp.ltu.f32 	%p1058, %f927, 0f47CE4780;
	@%p1058 bra 	$L__BB0_1065;
	setp.eq.f32 	%p1059, %f927, 0f7F800000;
	@%p1059 bra 	$L__BB0_1064;
	mov.b32 	%r1851, %f925;
	shl.b32 	%r5711, %r1851, 8;
	or.b32  	%r1852, %r5711, -2147483648;
	mov.b64 	%rd3409, 0;
	mov.b32 	%r7734, 0;
	mov.u64 	%rd3407, __cudart_i2opi_f;
	mov.u64 	%rd3408, %rd1;
$L__BB0_1060:
	.pragma "nounroll";
	ld.global.nc.u32 	%r5712, [%rd3407];
	mad.wide.u32 	%rd2466, %r5712, %r1852, %rd3409;
	shr.u64 	%rd3409, %rd2466, 32;
	st.local.u32 	[%rd3408], %rd2466;
	add.s32 	%r7734, %r7734, 1;
	add.s64 	%rd3408, %rd3408, 4;
	add.s64 	%rd3407, %rd3407, 4;
	setp.ne.s32 	%p1060, %r7734, 6;
	@%p1060 bra 	$L__BB0_1060;
	shr.u32 	%r5713, %r1851, 23;
	st.local.u32 	[%rd1+24], %rd3409;
	and.b32  	%r1855, %r5713, 31;
	and.b32  	%r5714, %r5713, 224;
	add.s32 	%r5715, %r5714, -128;
	shr.u32 	%r5716, %r5715, 5;
	mul.wide.u32 	%rd2467, %r5716, 4;
	sub.s64 	%rd932, %rd1, %rd2467;
	ld.local.u32 	%r7735, [%rd932+24];
	ld.local.u32 	%r7736, [%rd932+20];
	setp.eq.s32 	%p1061, %r1855, 0;
	@%p1061 bra 	$L__BB0_1063;
	shf.l.wrap.b32 	%r7735, %r7736, %r7735, %r1855;
	ld.local.u32 	%r5717, [%rd932+16];
	shf.l.wrap.b32 	%r7736, %r5717, %r7736, %r1855;
$L__BB0_1063:
	shr.u32 	%r5718, %r7735, 30;
	shf.l.wrap.b32 	%r5719, %r7736, %r7735, 2;
	shl.b32 	%r5720, %r7736, 2;
	shr.u32 	%r5721, %r5719, 31;
	add.s32 	%r5722, %r5721, %r5718;
	neg.s32 	%r5723, %r5722;
	setp.lt.s32 	%p1062, %r1851, 0;
	selp.b32 	%r7737, %r5723, %r5722, %p1062;
	xor.b32  	%r5724, %r5719, %r1851;
	shr.s32 	%r5725, %r5719, 31;
	xor.b32  	%r5726, %r5725, %r5719;
	xor.b32  	%r5727, %r5725, %r5720;
	cvt.u64.u32 	%rd2468, %r5726;
	shl.b64 	%rd2469, %rd2468, 32;
	cvt.u64.u32 	%rd2470, %r5727;
	or.b64  	%rd2471, %rd2469, %rd2470;
	cvt.rn.f64.s64 	%fd265, %rd2471;
	mul.f64 	%fd266, %fd265, 0d3BF921FB54442D19;
	cvt.rn.f32.f64 	%f4168, %fd266;
	neg.f32 	%f4169, %f4168;
	setp.lt.s32 	%p1063, %r5724, 0;
	selp.f32 	%f5725, %f4169, %f4168, %p1063;
	bra.uni 	$L__BB0_1065;
$L__BB0_1064:
	mov.f32 	%f4170, 0f00000000;
	mul.rn.f32 	%f5725, %f925, %f4170;
	mov.b32 	%r7737, 0;
$L__BB0_1065:
	add.s32 	%r5729, %r7737, 1;
	mul.rn.f32 	%f4171, %f5725, %f5725;
	and.b32  	%r5730, %r7737, 1;
	setp.eq.b32 	%p1064, %r5730, 1;
	selp.f32 	%f4172, %f5725, 0f3F800000, %p1064;
	fma.rn.f32 	%f4173, %f4171, %f4172, 0f00000000;
	fma.rn.f32 	%f4174, %f4171, 0f37CBAC00, 0fBAB607ED;
	selp.f32 	%f4175, 0fB94D4153, %f4174, %p1064;
	selp.f32 	%f4176, 0f3C0885E4, 0f3D2AAABB, %p1064;
	fma.rn.f32 	%f4177, %f4175, %f4171, %f4176;
	selp.f32 	%f4178, 0fBE2AAAA8, 0fBEFFFFFF, %p1064;
	fma.rn.f32 	%f4179, %f4177, %f4171, %f4178;
	fma.rn.f32 	%f4180, %f4179, %f4173, %f4172;
	and.b32  	%r5731, %r5729, 2;
	setp.eq.s32 	%p1065, %r5731, 0;
	mov.f32 	%f4181, 0f00000000;
	sub.f32 	%f4182, %f4181, %f4180;
	selp.f32 	%f4183, %f4180, %f4182, %p1065;
	div.rn.f32 	%f4184, %f4183, 0f43050000;
	add.f32 	%f931, %f924, %f4184;
	mul.f32 	%f932, %f1, 0f43050000;
	mul.f32 	%f4185, %f932, 0f3F22F983;
	cvt.rni.s32.f32 	%r7741, %f4185;
	cvt.rn.f32.s32 	%f4186, %r7741;
	fma.rn.f32 	%f4187, %f4186, 0fBFC90FDA, %f932;
	fma.rn.f32 	%f4188, %f4186, 0fB3A22168, %f4187;
	fma.rn.f32 	%f5726, %f4186, 0fA7C234C5, %f4188;
	abs.f32 	%f934, %f932;
	setp.ltu.f32 	%p1066, %f934, 0f47CE4780;
	@%p1066 bra 	$L__BB0_1073;
	setp.eq.f32 	%p1067, %f934, 0f7F800000;
	@%p1067 bra 	$L__BB0_1072;
	mov.b32 	%r1865, %f932;
	shl.b32 	%r5733, %r1865, 8;
	or.b32  	%r1866, %r5733, -2147483648;
	mov.b64 	%rd3412, 0;
	mov.b32 	%r7738, 0;
	mov.u64 	%rd3410, __cudart_i2opi_f;
	mov.u64 	%rd3411, %rd1;
$L__BB0_1068:
	.pragma "nounroll";
	ld.global.nc.u32 	%r5734, [%rd3410];
	mad.wide.u32 	%rd2474, %r5734, %r1866, %rd3412;
	shr.u64 	%rd3412, %rd2474, 32;
	st.local.u32 	[%rd3411], %rd2474;
	add.s32 	%r7738, %r7738, 1;
	add.s64 	%rd3411, %rd3411, 4;
	add.s64 	%rd3410, %rd3410, 4;
	setp.ne.s32 	%p1068, %r7738, 6;
	@%p1068 bra 	$L__BB0_1068;
	shr.u32 	%r5735, %r1865, 23;
	st.local.u32 	[%rd1+24], %rd3412;
	and.b32  	%r1869, %r5735, 31;
	and.b32  	%r5736, %r5735, 224;
	add.s32 	%r5737, %r5736, -128;
	shr.u32 	%r5738, %r5737, 5;
	mul.wide.u32 	%rd2475, %r5738, 4;
	sub.s64 	%rd939, %rd1, %rd2475;
	ld.local.u32 	%r7739, [%rd939+24];
	ld.local.u32 	%r7740, [%rd939+20];
	setp.eq.s32 	%p1069, %r1869, 0;
	@%p1069 bra 	$L__BB0_1071;
	shf.l.wrap.b32 	%r7739, %r7740, %r7739, %r1869;
	ld.local.u32 	%r5739, [%rd939+16];
	shf.l.wrap.b32 	%r7740, %r5739, %r7740, %r1869;
$L__BB0_1071:
	shr.u32 	%r5740, %r7739, 30;
	shf.l.wrap.b32 	%r5741, %r7740, %r7739, 2;
	shl.b32 	%r5742, %r7740, 2;
	shr.u32 	%r5743, %r5741, 31;
	add.s32 	%r5744, %r5743, %r5740;
	neg.s32 	%r5745, %r5744;
	setp.lt.s32 	%p1070, %r1865, 0;
	selp.b32 	%r7741, %r5745, %r5744, %p1070;
	xor.b32  	%r5746, %r5741, %r1865;
	shr.s32 	%r5747, %r5741, 31;
	xor.b32  	%r5748, %r5747, %r5741;
	xor.b32  	%r5749, %r5747, %r5742;
	cvt.u64.u32 	%rd2476, %r5748;
	shl.b64 	%rd2477, %rd2476, 32;
	cvt.u64.u32 	%rd2478, %r5749;
	or.b64  	%rd2479, %rd2477, %rd2478;
	cvt.rn.f64.s64 	%fd267, %rd2479;
	mul.f64 	%fd268, %fd267, 0d3BF921FB54442D19;
	cvt.rn.f32.f64 	%f4189, %fd268;
	neg.f32 	%f4190, %f4189;
	setp.lt.s32 	%p1071, %r5746, 0;
	selp.f32 	%f5726, %f4190, %f4189, %p1071;
	bra.uni 	$L__BB0_1073;
$L__BB0_1072:
	mov.f32 	%f4191, 0f00000000;
	mul.rn.f32 	%f5726, %f932, %f4191;
	mov.b32 	%r7741, 0;
$L__BB0_1073:
	add.s32 	%r5751, %r7741, 1;
	mul.rn.f32 	%f4192, %f5726, %f5726;
	and.b32  	%r5752, %r7741, 1;
	setp.eq.b32 	%p1072, %r5752, 1;
	selp.f32 	%f4193, %f5726, 0f3F800000, %p1072;
	fma.rn.f32 	%f4194, %f4192, %f4193, 0f00000000;
	fma.rn.f32 	%f4195, %f4192, 0f37CBAC00, 0fBAB607ED;
	selp.f32 	%f4196, 0fB94D4153, %f4195, %p1072;
	selp.f32 	%f4197, 0f3C0885E4, 0f3D2AAABB, %p1072;
	fma.rn.f32 	%f4198, %f4196, %f4192, %f4197;
	selp.f32 	%f4199, 0fBE2AAAA8, 0fBEFFFFFF, %p1072;
	fma.rn.f32 	%f4200, %f4198, %f4192, %f4199;
	fma.rn.f32 	%f4201, %f4200, %f4194, %f4193;
	and.b32  	%r5753, %r5751, 2;
	setp.eq.s32 	%p1073, %r5753, 0;
	mov.f32 	%f4202, 0f00000000;
	sub.f32 	%f4203, %f4202, %f4201;
	selp.f32 	%f4204, %f4201, %f4203, %p1073;
	div.rn.f32 	%f4205, %f4204, 0f43060000;
	add.f32 	%f938, %f931, %f4205;
	mul.f32 	%f939, %f1, 0f43060000;
	mul.f32 	%f4206, %f939, 0f3F22F983;
	cvt.rni.s32.f32 	%r7745, %f4206;
	cvt.rn.f32.s32 	%f4207, %r7745;
	fma.rn.f32 	%f4208, %f4207, 0fBFC90FDA, %f939;
	fma.rn.f32 	%f4209, %f4207, 0fB3A22168, %f4208;
	fma.rn.f32 	%f5727, %f4207, 0fA7C234C5, %f4209;
	abs.f32 	%f941, %f939;
	setp.ltu.f32 	%p1074, %f941, 0f47CE4780;
	@%p1074 bra 	$L__BB0_1081;
	setp.eq.f32 	%p1075, %f941, 0f7F800000;
	@%p1075 bra 	$L__BB0_1080;
	mov.b32 	%r1879, %f939;
	shl.b32 	%r5755, %r1879, 8;
	or.b32  	%r1880, %r5755, -2147483648;
	mov.b64 	%rd3415, 0;
	mov.b32 	%r7742, 0;
	mov.u64 	%rd3413, __cudart_i2opi_f;
	mov.u64 	%rd3414, %rd1;
$L__BB0_1076:
	.pragma "nounroll";
	ld.global.nc.u32 	%r5756, [%rd3413];
	mad.wide.u32 	%rd2482, %r5756, %r1880, %rd3415;
	shr.u64 	%rd3415, %rd2482, 32;
	st.local.u32 	[%rd3414], %rd2482;
	add.s32 	%r7742, %r7742, 1;
	add.s64 	%rd3414, %rd3414, 4;
	add.s64 	%rd3413, %rd3413, 4;
	setp.ne.s32 	%p1076, %r7742, 6;
	@%p1076 bra 	$L__BB0_1076;
	shr.u32 	%r5757, %r1879, 23;
	st.local.u32 	[%rd1+24], %rd3415;
	and.b32  	%r1883, %r5757, 31;
	and.b32  	%r5758, %r5757, 224;
	add.s32 	%r5759, %r5758, -128;
	shr.u32 	%r5760, %r5759, 5;
	mul.wide.u32 	%rd2483, %r5760, 4;
	sub.s64 	%rd946, %rd1, %rd2483;
	ld.local.u32 	%r7743, [%rd946+24];
	ld.local.u32 	%r7744, [%rd946+20];
	setp.eq.s32 	%p1077, %r1883, 0;
	@%p1077 bra 	$L__BB0_1079;
	shf.l.wrap.b32 	%r7743, %r7744, %r7743, %r1883;
	ld.local.u32 	%r5761, [%rd946+16];
	shf.l.wrap.b32 	%r7744, %r5761, %r7744, %r1883;
$L__BB0_1079:
	shr.u32 	%r5762, %r7743, 30;
	shf.l.wrap.b32 	%r5763, %r7744, %r7743, 2;
	shl.b32 	%r5764, %r7744, 2;
	shr.u32 	%r5765, %r5763, 31;
	add.s32 	%r5766, %r5765, %r5762;
	neg.s32 	%r5767, %r5766;
	setp.lt.s32 	%p1078, %r1879, 0;
	selp.b32 	%r7745, %r5767, %r5766, %p1078;
	xor.b32  	%r5768, %r5763, %r1879;
	shr.s32 	%r5769, %r5763, 31;
	xor.b32  	%r5770, %r5769, %r5763;
	xor.b32  	%r5771, %r5769, %r5764;
	cvt.u64.u32 	%rd2484, %r5770;
	shl.b64 	%rd2485, %rd2484, 32;
	cvt.u64.u32 	%rd2486, %r5771;
	or.b64  	%rd2487, %rd2485, %rd2486;
	cvt.rn.f64.s64 	%fd269, %rd2487;
	mul.f64 	%fd270, %fd269, 0d3BF921FB54442D19;
	cvt.rn.f32.f64 	%f4210, %fd270;
	neg.f32 	%f4211, %f4210;
	setp.lt.s32 	%p1079, %r5768, 0;
	selp.f32 	%f5727, %f4211, %f4210, %p1079;
	bra.uni 	$L__BB0_1081;
$L__BB0_1080:
	mov.f32 	%f4212, 0f00000000;
	mul.rn.f32 	%f5727, %f939, %f4212;
	mov.b32 	%r7745, 0;
$L__BB0_1081:
	add.s32 	%r5773, %r7745, 1;
	mul.rn.f32 	%f4213, %f5727, %f5727;
	and.b32  	%r5774, %r7745, 1;
	setp.eq.b32 	%p1080, %r5774, 1;
	selp.f32 	%f4214, %f5727, 0f3F800000, %p1080;
	fma.rn.f32 	%f4215, %f4213, %f4214, 0f00000000;
	fma.rn.f32 	%f4216, %f4213, 0f37CBAC00, 0fBAB607ED;
	selp.f32 	%f4217, 0fB94D4153, %f4216, %p1080;
	selp.f32 	%f4218, 0f3C0885E4, 0f3D2AAABB, %p1080;
	fma.rn.f32 	%f4219, %f4217, %f4213, %f4218;
	selp.f32 	%f4220, 0fBE2AAAA8, 0fBEFFFFFF, %p1080;
	fma.rn.f32 	%f4221, %f4219, %f4213, %f4220;
	fma.rn.f32 	%f4222, %f4221, %f4215, %f4214;
	and.b32  	%r5775, %r5773, 2;
	setp.eq.s32 	%p1081, %r5775, 0;
	mov.f32 	%f4223, 0f00000000;
	sub.f32 	%f4224, %f4223, %f4222;
	selp.f32 	%f4225, %f4222, %f4224, %p1081;
	div.rn.f32 	%f4226, %f4225, 0f43070000;
	add.f32 	%f945, %f938, %f4226;
	mul.f32 	%f946, %f1, 0f43070000;
	mul.f32 	%f4227, %f946, 0f3F22F983;
	cvt.rni.s32.f32 	%r7749, %f4227;
	cvt.rn.f32.s32 	%f4228, %r7749;
	fma.rn.f32 	%f4229, %f4228, 0fBFC90FDA, %f946;
	fma.rn.f32 	%f4230, %f4228, 0fB3A22168, %f4229;
	fma.rn.f32 	%f5728, %f4228, 0fA7C234C5, %f4230;
	abs.f32 	%f948, %f946;
	setp.ltu.f32 	%p1082, %f948, 0f47CE4780;
	@%p1082 bra 	$L__BB0_1089;
	setp.eq.f32 	%p1083, %f948, 0f7F800000;
	@%p1083 bra 	$L__BB0_1088;
	mov.b32 	%r1893, %f946;
	shl.b32 	%r5777, %r1893, 8;
	or.b32  	%r1894, %r5777, -2147483648;
	mov.b64 	%rd3418, 0;
	mov.b32 	%r7746, 0;
	mov.u64 	%rd3416, __cudart_i2opi_f;
	mov.u64 	%rd3417, %rd1;
$L__BB0_1084:
	.pragma "nounroll";
	ld.global.nc.u32 	%r5778, [%rd3416];
	mad.wide.u32 	%rd2490, %r5778, %r1894, %rd3418;
	shr.u64 	%rd3418, %rd2490, 32;
	st.local.u32 	[%rd3417], %rd2490;
	add.s32 	%r7746, %r7746, 1;
	add.s64 	%rd3417, %rd3417, 4;
	add.s64 	%rd3416, %rd3416, 4;
	setp.ne.s32 	%p1084, %r7746, 6;
	@%p1084 bra 	$L__BB0_1084;
	shr.u32 	%r5779, %r1893, 23;
	st.local.u32 	[%rd1+24], %rd3418;
	and.b32  	%r1897, %r5779, 31;
	and.b32  	%r5780, %r5779, 224;
	add.s32 	%r5781, %r5780, -128;
	shr.u32 	%r5782, %r5781, 5;
	mul.wide.u32 	%rd2491, %r5782, 4;
	sub.s64 	%rd953, %rd1, %rd2491;
	ld.local.u32 	%r7747, [%rd953+24];
	ld.local.u32 	%r7748, [%rd953+20];
	setp.eq.s32 	%p1085, %r1897, 0;
	@%p1085 bra 	$L__BB0_1087;
	shf.l.wrap.b32 	%r7747, %r7748, %r7747, %r1897;
	ld.local.u32 	%r5783, [%rd953+16];
	shf.l.wrap.b32 	%r7748, %r5783, %r7748, %r1897;
$L__BB0_1087:
	shr.u32 	%r5784, %r7747, 30;
	shf.l.wrap.b32 	%r5785, %r7748, %r7747, 2;
	shl.b32 	%r5786, %r7748, 2;
	shr.u32 	%r5787, %r5785, 31;
	add.s32 	%r5788, %r5787, %r5784;
	neg.s32 	%r5789, %r5788;
	setp.lt.s32 	%p1086, %r1893, 0;
	selp.b32 	%r7749, %r5789, %r5788, %p1086;
	xor.b32  	%r5790, %r5785, %r1893;
	shr.s32 	%r5791, %r5785, 31;
	xor.b32  	%r5792, %r5791, %r5785;
	xor.b32  	%r5793, %r5791, %r5786;
	cvt.u64.u32 	%rd2492, %r5792;
	shl.b64 	%rd2493, %rd2492, 32;
	cvt.u64.u32 	%rd2494, %r5793;
	or.b64  	%rd2495, %rd2493, %rd2494;
	cvt.rn.f64.s64 	%fd271, %rd2495;
	mul.f64 	%fd272, %fd271, 0d3BF921FB54442D19;
	cvt.rn.f32.f64 	%f4231, %fd272;
	neg.f32 	%f4232, %f4231;
	setp.lt.s32 	%p1087, %r5790, 0;
	selp.f32 	%f5728, %f4232, %f4231, %p1087;
	bra.uni 	$L__BB0_1089;
$L__BB0_1088:
	mov.f32 	%f4233, 0f00000000;
	mul.rn.f32 	%f5728, %f946, %f4233;
	mov.b32 	%r7749, 0;
$L__BB0_1089:
	add.s32 	%r5795, %r7749, 1;
	mul.rn.f32 	%f4234, %f5728, %f5728;
	and.b32  	%r5796, %r7749, 1;
	setp.eq.b32 	%p1088, %r5796, 1;
	selp.f32 	%f4235, %f5728, 0f3F800000, %p1088;
	fma.rn.f32 	%f4236, %f4234, %f4235, 0f00000000;
	fma.rn.f32 	%f4237, %f4234, 0f37CBAC00, 0fBAB607ED;
	selp.f32 	%f4238, 0fB94D4153, %f4237, %p1088;
	selp.f32 	%f4239, 0f3C0885E4, 0f3D2AAABB, %p1088;
	fma.rn.f32 	%f4240, %f4238, %f4234, %f4239;
	selp.f32 	%f4241, 0fBE2AAAA8, 0fBEFFFFFF, %p1088;
	fma.rn.f32 	%f4242, %f4240, %f4234, %f4241;
	fma.rn.f32 	%f4243, %f4242, %f4236, %f4235;
	and.b32  	%r5797, %r5795, 2;
	setp.eq.s32 	%p1089, %r5797, 0;
	mov.f32 	%f4244, 0f00000000;
	sub.f32 	%f4245, %f4244, %f4243;
	selp.f32 	%f4246, %f4243, %f4245, %p1089;
	div.rn.f32 	%f4247, %f4246, 0f43080000;
	add.f32 	%f952, %f945, %f4247;
	mul.f32 	%f953, %f1, 0f43080000;
	mul.f32 	%f4248, %f953, 0f3F22F983;
	cvt.rni.s32.f32 	%r7753, %f4248;
	cvt.rn.f32.s32 	%f4249, %r7753;
	fma.rn.f32 	%f4250, %f4249, 0fBFC90FDA, %f953;
	fma.rn.f32 	%f4251, %f4249, 0fB3A22168, %f4250;
	fma.rn.f32 	%f5729, %f4249, 0fA7C234C5, %f4251;
	abs.f32 	%f955, %f953;
	setp.ltu.f32 	%p1090, %f955, 0f47CE4780;
	@%p1090 bra 	$L__BB0_1097;
	setp.eq.f32 	%p1091, %f955, 0f7F800000;
	@%p1091 bra 	$L__BB0_1096;
	mov.b32 	%r1907, %f953;
	shl.b32 	%r5799, %r1907, 8;
	or.b32  	%r1908, %r5799, -2147483648;
	mov.b64 	%rd3421, 0;
	mov.b32 	%r7750, 0;
	mov.u64 	%rd3419, __cudart_i2opi_f;
	mov.u64 	%rd3420, %rd1;
$L__BB0_1092:
	.pragma "nounroll";
	ld.global.nc.u32 	%r5800, [%rd3419];
	mad.wide.u32 	%rd2498, %r5800, %r1908, %rd3421;
	shr.u64 	%rd3421, %rd2498, 32;
	st.local.u32 	[%rd3420], %rd2498;
	add.s32 	%r7750, %r7750, 1;
	add.s64 	%rd3420, %rd3420, 4;
	add.s64 	%rd3419, %rd3419, 4;
	setp.ne.s32 	%p1092, %r7750, 6;
	@%p1092 bra 	$L__BB0_1092;
	shr.u32 	%r5801, %r1907, 23;
	st.local.u32 	[%rd1+24], %rd3421;
	and.b32  	%r1911, %r5801, 31;
	and.b32  	%r5802, %r5801, 224;
	add.s32 	%r5803, %r5802, -128;
	shr.u32 	%r5804, %r5803, 5;
	mul.wide.u32 	%rd2499, %r5804, 4;
	sub.s64 	%rd960, %rd1, %rd2499;
	ld.local.u32 	%r7751, [%rd960+24];
	ld.local.u32 	%r7752, [%rd960+20];
	setp.eq.s32 	%p1093, %r1911, 0;
	@%p1093 bra 	$L__BB0_1095;
	shf.l.wrap.b32 	%r7751, %r7752, %r7751, %r1911;
	ld.local.u32 	%r5805, [%rd960+16];
	shf.l.wrap.b32 	%r7752, %r5805, %r7752, %r1911;
$L__BB0_1095:
	shr.u32 	%r5806, %r7751, 30;
	shf.l.wrap.b32 	%r5807, %r7752, %r7751, 2;
	shl.b32 	%r5808, %r7752, 2;
	shr.u32 	%r5809, %r5807, 31;
	add.s32 	%r5810, %r5809, %r5806;
	neg.s32 	%r5811, %r5810;
	setp.lt.s32 	%p1094, %r1907, 0;
	selp.b32 	%r7753, %r5811, %r5810, %p1094;
	xor.b32  	%r5812, %r5807, %r1907;
	shr.s32 	%r5813, %r5807, 31;
	xor.b32  	%r5814, %r5813, %r5807;
	xor.b32  	%r5815, %r5813, %r5808;
	cvt.u64.u32 	%rd2500, %r5814;
	shl.b64 	%rd2501, %rd2500, 32;
	cvt.u64.u32 	%rd2502, %r5815;
	or.b64  	%rd2503, %rd2501, %rd2502;
	cvt.rn.f64.s64 	%fd273, %rd2503;
	mul.f64 	%fd274, %fd273, 0d3BF921FB54442D19;
	cvt.rn.f32.f64 	%f4252, %fd274;
	neg.f32 	%f4253, %f4252;
	setp.lt.s32 	%p1095, %r5812, 0;
	selp.f32 	%f5729, %f4253, %f4252, %p1095;
	bra.uni 	$L__BB0_1097;
$L__BB0_1096:
	mov.f32 	%f4254, 0f00000000;
	mul.rn.f32 	%f5729, %f953, %f4254;
	mov.b32 	%r7753, 0;
$L__BB0_1097:
	add.s32 	%r5817, %r7753, 1;
	mul.rn.f32 	%f4255, %f5729, %f5729;
	and.b32  	%r5818, %r7753, 1;
	setp.eq.b32 	%p1096, %r5818, 1;
	selp.f32 	%f4256, %f5729, 0f3F800000, %p1096;
	fma.rn.f32 	%f4257, %f4255, %f4256, 0f00000000;
	fma.rn.f32 	%f4258, %f4255, 0f37CBAC00, 0fBAB607ED;
	selp.f32 	%f4259, 0fB94D4153, %f4258, %p1096;
	selp.f32 	%f4260, 0f3C0885E4, 0f3D2AAABB, %p1096;
	fma.rn.f32 	%f4261, %f4259, %f4255, %f4260;
	selp.f32 	%f4262, 0fBE2AAAA8, 0fBEFFFFFF, %p1096;
	fma.rn.f32 	%f4263, %f4261, %f4255, %f4262;
	fma.rn.f32 	%f4264, %f4263, %f4257, %f4256;
	and.b32  	%r5819, %r5817, 2;
	setp.eq.s32 	%p1097, %r5819, 0;
	mov.f32 	%f4265, 0f00000000;
	sub.f32 	%f4266, %f4265, %f4264;
	selp.f32 	%f4267, %f4264, %f4266, %p1097;
	div.rn.f32 	%f4268, %f4267, 0f43090000;
	add.f32 	%f959, %f952, %f4268;
	mul.f32 	%f960, %f1, 0f43090000;
	mul.f32 	%f4269, %f960, 0f3F22F983;
	cvt.rni.s32.f32 	%r7757, %f4269;
	cvt.rn.f32.s32 	%f4270, %r7757;
	fma.rn.f32 	%f4271, %f4270, 0fBFC90FDA, %f960;
	fma.rn.f32 	%f4272, %f4270, 0fB3A22168, %f4271;
	fma.rn.f32 	%f5730, %f4270, 0fA7C234C5, %f4272;
	abs.f32 	%f962, %f960;
	setp.ltu.f32 	%p1098, %f962, 0f47CE4780;
	@%p1098 bra 	$L__BB0_1105;
	setp.eq.f32 	%p1099, %f962, 0f7F800000;
	@%p1099 bra 	$L__BB0_1104;
	mov.b32 	%r1921, %f960;
	shl.b32 	%r5821, %r1921, 8;
	or.b32  	%r1922, %r5821, -2147483648;
	mov.b64 	%rd3424, 0;
	mov.b32 	%r7754, 0;
	mov.u64 	%rd3422, __cudart_i2opi_f;
	mov.u64 	%rd3423, %rd1;
$L__BB0_1100:
	.pragma "nounroll";
	ld.global.nc.u32 	%r5822, [%rd3422];
	mad.wide.u32 	%rd2506, %r5822, %r1922, %rd3424;
	shr.u64 	%rd3424, %rd2506, 32;
	st.local.u32 	[%rd3423], %rd2506;
	add.s32 	%r7754, %r7754, 1;
	add.s64 	%rd3423, %rd3423, 4;
	add.s64 	%rd3422, %rd3422, 4;
	setp.ne.s32 	%p1100, %r7754, 6;
	@%p1100 bra 	$L__BB0_1100;
	shr.u32 	%r5823, %r1921, 23;
	st.local.u32 	[%rd1+24], %rd3424;
	and.b32  	%r1925, %r5823, 31;
	and.b32  	%r5824, %r5823, 224;
	add.s32 	%r5825, %r5824, -128;
	shr.u32 	%r5826, %r5825, 5;
	mul.wide.u32 	%rd2507, %r5826, 4;
	sub.s64 	%rd967, %rd1, %rd2507;
	ld.local.u32 	%r7755, [%rd967+24];
	ld.local.u32 	%r7756, [%rd967+20];
	setp.eq.s32 	%p1101, %r1925, 0;
	@%p1101 bra 	$L__BB0_1103;
	shf.l.wrap.b32 	%r7755, %r7756, %r7755, %r1925;
	ld.local.u32 	%r5827, [%rd967+16];
	shf.l.wrap.b32 	%r7756, %r5827, %r7756, %r1925;
$L__BB0_1103:
	shr.u32 	%r5828, %r7755, 30;
	shf.l.wrap.b32 	%r5829, %r7756, %r7755, 2;
	shl.b32 	%r5830, %r7756, 2;
	shr.u32 	%r5831, %r5829, 31;
	add.s32 	%r5832, %r5831, %r5828;
	neg.s32 	%r5833, %r5832;
	setp.lt.s32 	%p1102, %r1921, 0;
	selp.b32 	%r7757, %r5833, %r5832, %p1102;
	xor.b32  	%r5834, %r5829, %r1921;
	shr.s32 	%r5835, %r5829, 31;
	xor.b32  	%r5836, %r5835, %r5829;
	xor.b32  	%r5837, %r5835, %r5830;
	cvt.u64.u32 	%rd2508, %r5836;
	shl.b64 	%rd2509, %rd2508, 32;
	cvt.u64.u32 	%rd2510, %r5837;
	or.b64  	%rd2511, %rd2509, %rd2510;
	cvt.rn.f64.s64 	%fd275, %rd2511;
	mul.f64 	%fd276, %fd275, 0d3BF921FB54442D19;
	cvt.rn.f32.f64 	%f4273, %fd276;
	neg.f32 	%f4274, %f4273;
	setp.lt.s32 	%p1103, %r5834, 0;
	selp.f32 	%f5730, %f4274, %f4273, %p1103;
	bra.uni 	$L__BB0_1105;
$L__BB0_1104:
	mov.f32 	%f4275, 0f00000000;
	mul.rn.f32 	%f5730, %f960, %f4275;
	mov.b32 	%r7757, 0;
$L__BB0_1105:
	add.s32 	%r5839, %r7757, 1;
	mul.rn.f32 	%f4276, %f5730, %f5730;
	and.b32  	%r5840, %r7757, 1;
	setp.eq.b32 	%p1104, %r5840, 1;
	selp.f32 	%f4277, %f5730, 0f3F800000, %p1104;
	fma.rn.f32 	%f4278, %f4276, %f4277, 0f00000000;
	fma.rn.f32 	%f4279, %f4276, 0f37CBAC00, 0fBAB607ED;
	selp.f32 	%f4280, 0fB94D4153, %f4279, %p1104;
	selp.f32 	%f4281, 0f3C0885E4, 0f3D2AAABB, %p1104;
	fma.rn.f32 	%f4282, %f4280, %f4276, %f4281;
	selp.f32 	%f4283, 0fBE2AAAA8, 0fBEFFFFFF, %p1104;
	fma.rn.f32 	%f4284, %f4282, %f4276, %f4283;
	fma.rn.f32 	%f4285, %f4284, %f4278, %f4277;
	and.b32  	%r5841, %r5839, 2;
	setp.eq.s32 	%p1105, %r5841, 0;
	mov.f32 	%f4286, 0f00000000;
	sub.f32 	%f4287, %f4286, %f4285;
	selp.f32 	%f4288, %f4285, %f4287, %p1105;
	div.rn.f32 	%f4289, %f4288, 0f430A0000;
	add.f32 	%f966, %f959, %f4289;
	mul.f32 	%f967, %f1, 0f430A0000;
	mul.f32 	%f4290, %f967, 0f3F22F983;
	cvt.rni.s32.f32 	%r7761, %f4290;
	cvt.rn.f32.s32 	%f4291, %r7761;
	fma.rn.f32 	%f4292, %f4291, 0fBFC90FDA, %f967;
	fma.rn.f32 	%f4293, %f4291, 0fB3A22168, %f4292;
	fma.rn.f32 	%f5731, %f4291, 0fA7C234C5, %f4293;
	abs.f32 	%f969, %f967;
	setp.ltu.f32 	%p1106, %f969, 0f47CE4780;
	@%p1106 bra 	$L__BB0_1113;
	setp.eq.f32 	%p1107, %f969, 0f7F800000;
	@%p1107 bra 	$L__BB0_1112;
	mov.b32 	%r1935, %f967;
	shl.b32 	%r5843, %r1935, 8;
	or.b32  	%r1936, %r5843, -2147483648;
	mov.b64 	%rd3427, 0;
	mov.b32 	%r7758, 0;
	mov.u64 	%rd3425, __cudart_i2opi_f;
	mov.u64 	%rd3426, %rd1;
$L__BB0_1108:
	.pragma "nounroll";
	ld.global.nc.u32 	%r5844, [%rd3425];
	mad.wide.u32 	%rd2514, %r5844, %r1936, %rd3427;
	shr.u64 	%rd3427, %rd2514, 32;
	st.local.u32 	[%rd3426], %rd2514;
	add.s32 	%r7758, %r7758, 1;
	add.s64 	%rd3426, %rd3426, 4;
	add.s64 	%rd3425, %rd3425, 4;
	setp.ne.s32 	%p1108, %r7758, 6;
	@%p1108 bra 	$L__BB0_1108;
	shr.u32 	%r5845, %r1935, 23;
	st.local.u32 	[%rd1+24], %rd3427;
	and.b32  	%r1939, %r5845, 31;
	and.b32  	%r5846, %r5845, 224;
	add.s32 	%r5847, %r5846, -128;
	shr.u32 	%r5848, %r5847, 5;
	mul.wide.u32 	%rd2515, %r5848, 4;
	sub.s64 	%rd974, %rd1, %rd2515;
	ld.local.u32 	%r7759, [%rd974+24];
	ld.local.u32 	%r7760, [%rd974+20];
	setp.eq.s32 	%p1109, %r1939, 0;
	@%p1109 bra 	$L__BB0_1111;
	shf.l.wrap.b32 	%r7759, %r7760, %r7759, %r1939;
	ld.local.u32 	%r5849, [%rd974+16];
	shf.l.wrap.b32 	%r7760, %r5849, %r7760, %r1939;
$L__BB0_1111:
	shr.u32 	%r5850, %r7759, 30;
	shf.l.wrap.b32 	%r5851, %r7760, %r7759, 2;
	shl.b32 	%r5852, %r7760, 2;
	shr.u32 	%r5853, %r5851, 31;
	add.s32 	%r5854, %r5853, %r5850;
	neg.s32 	%r5855, %r5854;
	setp.lt.s32 	%p1110, %r1935, 0;
	selp.b32 	%r7761, %r5855, %r5854, %p1110;
	xor.b32  	%r5856, %r5851, %r1935;
	shr.s32 	%r5857, %r5851, 31;
	xor.b32  	%r5858, %r5857, %r5851;
	xor.b32  	%r5859, %r5857, %r5852;
	cvt.u64.u32 	%rd2516, %r5858;
	shl.b64 	%rd2517, %rd2516, 32;
	cvt.u64.u32 	%rd2518, %r5859;
	or.b64  	%rd2519, %rd2517, %rd2518;
	cvt.rn.f64.s64 	%fd277, %rd2519;
	mul.f64 	%fd278, %fd277, 0d3BF921FB54442D19;
	cvt.rn.f32.f64 	%f4294, %fd278;
	neg.f32 	%f4295, %f4294;
	setp.lt.s32 	%p1111, %r5856, 0;
	selp.f32 	%f5731, %f4295, %f4294, %p1111;
	bra.uni 	$L__BB0_1113;
$L__BB0_1112:
	mov.f32 	%f4296, 0f00000000;
	mul.rn.f32 	%f5731, %f967, %f4296;
	mov.b32 	%r7761, 0;
$L__BB0_1113:
	add.s32 	%r5861, %r7761, 1;
	mul.rn.f32 	%f4297, %f5731, %f5731;
	and.b32  	%r5862, %r7761, 1;
	setp.eq.b32 	%p1112, %r5862, 1;
	selp.f32 	%f4298, %f5731, 0f3F800000, %p1112;
	fma.rn.f32 	%f4299, %f4297, %f4298, 0f00000000;
	fma.rn.f32 	%f4300, %f4297, 0f37CBAC00, 0fBAB607ED;
	selp.f32 	%f4301, 0fB94D4153, %f4300, %p1112;
	selp.f32 	%f4302, 0f3C0885E4, 0f3D2AAABB, %p1112;
	fma.rn.f32 	%f4303, %f4301, %f4297, %f4302;
	selp.f32 	%f4304, 0fBE2AAAA8, 0fBEFFFFFF, %p1112;
	fma.rn.f32 	%f4305, %f4303, %f4297, %f4304;
	fma.rn.f32 	%f4306, %f4305, %f4299, %f4298;
	and.b32  	%r5863, %r5861, 2;
	setp.eq.s32 	%p1113, %r5863, 0;
	mov.f32 	%f4307, 0f00000000;
	sub.f32 	%f4308, %f4307, %f4306;
	selp.f32 	%f4309, %f4306, %f4308, %p1113;
	div.rn.f32 	%f4310, %f4309, 0f430B0000;
	add.f32 	%f973, %f966, %f4310;
	mul.f32 	%f974, %f1, 0f430B0000;
	mul.f32 	%f4311, %f974, 0f3F22F983;
	cvt.rni.s32.f32 	%r7765, %f4311;
	cvt.rn.f32.s32 	%f4312, %r7765;
	fma.rn.f32 	%f4313, %f4312, 0fBFC90FDA, %f974;
	fma.rn.f32 	%f4314, %f4312, 0fB3A22168, %f4313;
	fma.rn.f32 	%f5732, %f4312, 0fA7C234C5, %f4314;
	abs.f32 	%f976, %f974;
	setp.ltu.f32 	%p1114, %f976, 0f47CE4780;
	@%p1114 bra 	$L__BB0_1121;
	setp.eq.f32 	%p1115, %f976, 0f7F800000;
	@%p1115 bra 	$L__BB0_1120;
	mov.b32 	%r1949, %f974;
	shl.b32 	%r5865, %r1949, 8;
	or.b32  	%r1950, %r5865, -2147483648;
	mov.b64 	%rd3430, 0;
	mov.b32 	%r7762, 0;
	mov.u64 	%rd3428, __cudart_i2opi_f;
	mov.u64 	%rd3429, %rd1;
$L__BB0_1116:
	.pragma "nounroll";
	ld.global.nc.u32 	%r5866, [%rd3428];
	mad.wide.u32 	%rd2522, %r5866, %r1950, %rd3430;
	shr.u64 	%rd3430, %rd2522, 32;
	st.local.u32 	[%rd3429], %rd2522;
	add.s32 	%r7762, %r7762, 1;
	add.s64 	%rd3429, %rd3429, 4;
	add.s64 	%rd3428, %rd3428, 4;
	setp.ne.s32 	%p1116, %r7762, 6;
	@%p1116 bra 	$L__BB0_1116;
	shr.u32 	%r5867, %r1949, 23;
	st.local.u32 	[%rd1+24], %rd3430;
	and.b32  	%r1953, %r5867, 31;
	and.b32  	%r5868, %r5867, 224;
	add.s32 	%r5869, %r5868, -128;
	shr.u32 	%r5870, %r5869, 5;
	mul.wide.u32 	%rd2523, %r5870, 4;
	sub.s64 	%rd981, %rd1, %rd2523;
	ld.local.u32 	%r7763, [%rd981+24];
	ld.local.u32 	%r7764, [%rd981+20];
	setp.eq.s32 	%p1117, %r1953, 0;
	@%p1117 bra 	$L__BB0_1119;
	shf.l.wrap.b32 	%r7763, %r7764, %r7763, %r1953;
	ld.local.u32 	%r5871, [%rd981+16];
	shf.l.wrap.b32 	%r7764, %r5871, %r7764, %r1953;
$L__BB0_1119:
	shr.u32 	%r5872, %r7763, 30;
	shf.l.wrap.b32 	%r5873, %r7764, %r7763, 2;
	shl.b32 	%r5874, %r7764, 2;
	shr.u32 	%r5875, %r5873, 31;
	add.s32 	%r5876, %r5875, %r5872;
	neg.s32 	%r5877, %r5876;
	setp.lt.s32 	%p1118, %r1949, 0;
	selp.b32 	%r7765, %r5877, %r5876, %p1118;
	xor.b32  	%r5878, %r5873, %r1949;
	shr.s32 	%r5879, %r5873, 31;
	xor.b32  	%r5880, %r5879, %r5873;
	xor.b32  	%r5881, %r5879, %r5874;
	cvt.u64.u32 	%rd2524, %r5880;
	shl.b64 	%rd2525, %rd2524, 32;
	cvt.u64.u32 	%rd2526, %r5881;
	or.b64  	%rd2527, %rd2525, %rd2526;
	cvt.rn.f64.s64 	%fd279, %rd2527;
	mul.f64 	%fd280, %fd279, 0d3BF921FB54442D19;
	cvt.rn.f32.f64 	%f4315, %fd280;
	neg.f32 	%f4316, %f4315;
	setp.lt.s32 	%p1119, %r5878, 0;
	selp.f32 	%f5732, %f4316, %f4315, %p1119;
	bra.uni 	$L__BB0_1121;
$L__BB0_1120:
	mov.f32 	%f4317, 0f00000000;
	mul.rn.f32 	%f5732, %f974, %f4317;
	mov.b32 	%r7765, 0;
$L__BB0_1121:
	add.s32 	%r5883, %r7765, 1;
	mul.rn.f32 	%f4318, %f5732, %f5732;
	and.b32  	%r5884, %r7765, 1;
	setp.eq.b32 	%p1120, %r5884, 1;
	selp.f32 	%f4319, %f5732, 0f3F800000, %p1120;
	fma.rn.f32 	%f4320, %f4318, %f4319, 0f00000000;
	fma.rn.f32 	%f4321, %f4318, 0f37CBAC00, 0fBAB607ED;
	selp.f32 	%f4322, 0fB94D4153, %f4321, %p1120;
	selp.f32 	%f4323, 0f3C0885E4, 0f3D2AAABB, %p1120;
	fma.rn.f32 	%f4324, %f4322, %f4318, %f4323;
	selp.f32 	%f4325, 0fBE2AAAA8, 0fBEFFFFFF, %p1120;
	fma.rn.f32 	%f4326, %f4324, %f4318, %f4325;
	fma.rn.f32 	%f4327, %f4326, %f4320, %f4319;
	and.b32  	%r5885, %r5883, 2;
	setp.eq.s32 	%p1121, %r5885, 0;
	mov.f32 	%f4328, 0f00000000;
	sub.f32 	%f4329, %f4328, %f4327;
	selp.f32 	%f4330, %f4327, %f4329, %p1121;
	div.rn.f32 	%f4331, %f4330, 0f430C0000;
	add.f32 	%f980, %f973, %f4331;
	mul.f32 	%f981, %f1, 0f430C0000;
	mul.f32 	%f4332, %f981, 0f3F22F983;
	cvt.rni.s32.f32 	%r7769, %f4332;
	cvt.rn.f32.s32 	%f4333, %r7769;
	fma.rn.f32 	%f4334, %f4333, 0fBFC90FDA, %f981;
	fma.rn.f32 	%f4335, %f4333, 0fB3A22168, %f4334;
	fma.rn.f32 	%f5733, %f4333, 0fA7C234C5, %f4335;
	abs.f32 	%f983, %f981;
	setp.ltu.f32 	%p1122, %f983, 0f47CE4780;
	@%p1122 bra 	$L__BB0_1129;
	setp.eq.f32 	%p1123, %f983, 0f7F800000;
	@%p1123 bra 	$L__BB0_1128;
	mov.b32 	%r1963, %f981;
	shl.b32 	%r5887, %r1963, 8;
	or.b32  	%r1964, %r5887, -2147483648;
	mov.b64 	%rd3433, 0;
	mov.b32 	%r7766, 0;
	mov.u64 	%rd3431, __cudart_i2opi_f;
	mov.u64 	%rd3432, %rd1;
$L__BB0_1124:
	.pragma "nounroll";
	ld.global.nc.u32 	%r5888, [%rd3431];
	mad.wide.u32 	%rd2530, %r5888, %r1964, %rd3433;
	shr.u64 	%rd3433, %rd2530, 32;
	st.local.u32 	[%rd3432], %rd2530;
	add.s32 	%r7766, %r7766, 1;
	add.s64 	%rd3432, %rd3432, 4;
	add.s64 	%rd3431, %rd3431, 4;
	setp.ne.s32 	%p1124, %r7766, 6;
	@%p1124 bra 	$L__BB0_1124;
	shr.u32 	%r5889, %r1963, 23;
	st.local.u32 	[%rd1+24], %rd3433;
	and.b32  	%r1967, %r5889, 31;
	and.b32  	%r5890, %r5889, 224;
	add.s32 	%r5891, %r5890, -128;
	shr.u32 	%r5892, %r5891, 5;
	mul.wide.u32 	%rd2531, %r5892, 4;
	sub.s64 	%rd988, %rd1, %rd2531;
	ld.local.u32 	%r7767, [%rd988+24];
	ld.local.u32 	%r7768, [%rd988+20];
	setp.eq.s32 	%p1125, %r1967, 0;
	@%p1125 bra 	$L__BB0_1127;
	shf.l.wrap.b32 	%r7767, %r7768, %r7767, %r1967;
	ld.local.u32 	%r5893, [%rd988+16];
	shf.l.wrap.b32 	%r7768, %r5893, %r7768, %r1967;
$L__BB0_1127:
	shr.u32 	%r5894, %r7767, 30;
	shf.l.wrap.b32 	%r5895, %r7768, %r7767, 2;
	shl.b32 	%r5896, %r7768, 2;
	shr.u32 	%r5897, %r5895, 31;
	add.s32 	%r5898, %r5897, %r5894;
	neg.s32 	%r5899, %r5898;
	setp.lt.s32 	%p1126, %r1963, 0;
	selp.b32 	%r7769, %r5899, %r5898, %p1126;
	xor.b32  	%r5900, %r5895, %r1963;
	shr.s32 	%r5901, %r5895, 31;
	xor.b32  	%r5902, %r5901, %r5895;
	xor.b32  	%r5903, %r5901, %r5896;
	cvt.u64.u32 	%rd2532, %r5902;
	shl.b64 	%rd2533, %rd2532, 32;
	cvt.u64.u32 	%rd2534, %r5903;
	or.b64  	%rd2535, %rd2533, %rd2534;
	cvt.rn.f64.s64 	%fd281, %rd2535;
	mul.f64 	%fd282, %fd281, 0d3BF921FB54442D19;
	cvt.rn.f32.f64 	%f4336, %fd282;
	neg.f32 	%f4337, %f4336;
	setp.lt.s32 	%p1127, %r5900, 0;
	selp.f32 	%f5733, %f4337, %f4336, %p1127;
	bra.uni 	$L__BB0_1129;
$L__BB0_1128:
	mov.f32 	%f4338, 0f00000000;
	mul.rn.f32 	%f5733, %f981, %f4338;
	mov.b32 	%r7769, 0;
$L__BB0_1129:
	add.s32 	%r5905, %r7769, 1;
	mul.rn.f32 	%f4339, %f5733, %f5733;
	and.b32  	%r5906, %r7769, 1;
	setp.eq.b32 	%p1128, %r5906, 1;
	selp.f32 	%f4340, %f5733, 0f3F800000, %p1128;
	fma.rn.f32 	%f4341, %f4339, %f4340, 0f00000000;
	fma.rn.f32 	%f4342, %f4339, 0f37CBAC00, 0fBAB607ED;
	selp.f32 	%f4343, 0fB94D4153, %f4342, %p1128;
	selp.f32 	%f4344, 0f3C0885E4, 0f3D2AAABB, %p1128;
	fma.rn.f32 	%f4345, %f4343, %f4339, %f4344;
	selp.f32 	%f4346, 0fBE2AAAA8, 0fBEFFFFFF, %p1128;
	fma.rn.f32 	%f4347, %f4345, %f4339, %f4346;
	fma.rn.f32 	%f4348, %f4347, %f4341, %f4340;
	and.b32  	%r5907, %r5905, 2;
	setp.eq.s32 	%p1129, %r5907, 0;
	mov.f32 	%f4349, 0f00000000;
	sub.f32 	%f4350, %f4349, %f4348;
	selp.f32 	%f4351, %f4348, %f4350, %p1129;
	div.rn.f32 	%f4352, %f4351, 0f430D0000;
	add.f32 	%f987, %f980, %f4352;
	mul.f32 	%f988, %f1, 0f430D0000;
	mul.f32 	%f4353, %f988, 0f3F22F983;
	cvt.rni.s32.f32 	%r7773, %f4353;
	cvt.rn.f32.s32 	%f4354, %r7773;
	fma.rn.f32 	%f4355, %f4354, 0fBFC90FDA, %f988;
	fma.rn.f32 	%f4356, %f4354, 0fB3A22168, %f4355;
	fma.rn.f32 	%f5734, %f4354, 0fA7C234C5, %f4356;
	abs.f32 	%f990, %f988;
	setp.ltu.f32 	%p1130, %f990, 0f47CE4780;
	@%p1130 bra 	$L__BB0_1137;
	setp.eq.f32 	%p1131, %f990, 0f7F800000;
	@%p1131 bra 	$L__BB0_1136;
	mov.b32 	%r1977, %f988;
	shl.b32 	%r5909, %r1977, 8;
	or.b32  	%r1978, %r5909, -2147483648;
	mov.b64 	%rd3436, 0;
	mov.b32 	%r7770, 0;
	mov.u64 	%rd3434, __cudart_i2opi_f;
	mov.u64 	%rd3435, %rd1;
$L__BB0_1132:
	.pragma "nounroll";
	ld.global.nc.u32 	%r5910, [%rd3434];
	mad.wide.u32 	%rd2538, %r5910, %r1978, %rd3436;
	shr.u64 	%rd3436, %rd2538, 32;
	st.local.u32 	[%rd3435], %rd2538;
	add.s32 	%r7770, %r7770, 1;
	add.s64 	%rd3435, %rd3435, 4;
	add.s64 	%rd3434, %rd3434, 4;
	setp.ne.s32 	%p1132, %r7770, 6;
	@%p1132 bra 	$L__BB0_1132;
	shr.u32 	%r5911, %r1977, 23;
	st.local.u32 	[%rd1+24], %rd3436;
	and.b32  	%r1981, %r5911, 31;
	and.b32  	%r5912, %r5911, 224;
	add.s32 	%r5913, %r5912, -128;
	shr.u32 	%r5914, %r5913, 5;
	mul.wide.u32 	%rd2539, %r5914, 4;
	sub.s64 	%rd995, %rd1, %rd2539;
	ld.local.u32 	%r7771, [%rd995+24];
	ld.local.u32 	%r7772, [%rd995+20];
	setp.eq.s32 	%p1133, %r1981, 0;
	@%p1133 bra 	$L__BB0_1135;
	shf.l.wrap.b32 	%r7771, %r7772, %r7771, %r1981;
	ld.local.u32 	%r5915, [%rd995+16];
	shf.l.wrap.b32 	%r7772, %r5915, %r7772, %r1981;
$L__BB0_1135:
	shr.u32 	%r5916, %r7771, 30;
	shf.l.wrap.b32 	%r5917, %r7772, %r7771, 2;
	shl.b32 	%r5918, %r7772, 2;
	shr.u32 	%r5919, %r5917, 31;
	add.s32 	%r5920, %r5919, %r5916;
	neg.s32 	%r5921, %r5920;
	setp.lt.s32 	%p1134, %r1977, 0;
	selp.b32 	%r7773, %r5921, %r5920, %p1134;
	xor.b32  	%r5922, %r5917, %r1977;
	shr.s32 	%r5923, %r5917, 31;
	xor.b32  	%r5924, %r5923, %r5917;
	xor.b32  	%r5925, %r5923, %r5918;
	cvt.u64.u32 	%rd2540, %r5924;
	shl.b64 	%rd2541, %rd2540, 32;
	cvt.u64.u32 	%rd2542, %r5925;
	or.b64  	%rd2543, %rd2541, %rd2542;
	cvt.rn.f64.s64 	%fd283, %rd2543;
	mul.f64 	%fd284, %fd283, 0d3BF921FB54442D19;
	cvt.rn.f32.f64 	%f4357, %fd284;
	neg.f32 	%f4358, %f4357;
	setp.lt.s32 	%p1135, %r5922, 0;
	selp.f32 	%f5734, %f4358, %f4357, %p1135;
	bra.uni 	$L__BB0_1137;
$L__BB0_1136:
	mov.f32 	%f4359, 0f00000000;
	mul.rn.f32 	%f5734, %f988, %f4359;
	mov.b32 	%r7773, 0;
$L__BB0_1137:
	add.s32 	%r5927, %r7773, 1;
	mul.rn.f32 	%f4360, %f5734, %f5734;
	and.b32  	%r5928, %r7773, 1;
	setp.eq.b32 	%p1136, %r5928, 1;
	selp.f32 	%f4361, %f5734, 0f3F800000, %p1136;
	fma.rn.f32 	%f4362, %f4360, %f4361, 0f00000000;
	fma.rn.f32 	%f4363, %f4360, 0f37CBAC00, 0fBAB607ED;
	selp.f32 	%f4364, 0fB94D4153, %f4363, %p1136;
	selp.f32 	%f4365, 0f3C0885E4, 0f3D2AAABB, %p1136;
	fma.rn.f32 	%f4366, %f4364, %f4360, %f4365;
	selp.f32 	%f4367, 0fBE2AAAA8, 0fBEFFFFFF, %p1136;
	fma.rn.f32 	%f4368, %f4366, %f4360, %f4367;
	fma.rn.f32 	%f4369, %f4368, %f4362, %f4361;
	and.b32  	%r5929, %r5927, 2;
	setp.eq.s32 	%p1137, %r5929, 0;
	mov.f32 	%f4370, 0f00000000;
	sub.f32 	%f4371, %f4370, %f4369;
	selp.f32 	%f4372, %f4369, %f4371, %p1137;
	div.rn.f32 	%f4373, %f4372, 0f430E0000;
	add.f32 	%f994, %f987, %f4373;
	mul.f32 	%f995, %f1, 0f430E0000;
	mul.f32 	%f4374, %f995, 0f3F22F983;
	cvt.rni.s32.f32 	%r7777, %f4374;
	cvt.rn.f32.s32 	%f4375, %r7777;
	fma.rn.f32 	%f4376, %f4375, 0fBFC90FDA, %f995;
	fma.rn.f32 	%f4377, %f4375, 0fB3A22168, %f4376;
	fma.rn.f32 	%f5735, %f4375, 0fA7C234C5, %f4377;
	abs.f32 	%f997, %f995;
	setp.ltu.f32 	%p1138, %f997, 0f47CE4780;
	@%p1138 bra 	$L__BB0_1145;
	setp.eq.f32 	%p1139, %f997, 0f7F800000;
	@%p1139 bra 	$L__BB0_1144;
	mov.b32 	%r1991, %f995;
	shl.b32 	%r5931, %r1991, 8;
	or.b32  	%r1992, %r5931, -2147483648;
	mov.b64 	%rd3439, 0;
	mov.b32 	%r7774, 0;
	mov.u64 	%rd3437, __cudart_i2opi_f;
	mov.u64 	%rd3438, %rd1;
$L__BB0_1140:
	.pragma "nounroll";
	ld.global.nc.u32 	%r5932, [%rd3437];
	mad.wide.u32 	%rd2546, %r5932, %r1992, %rd3439;
	shr.u64 	%rd3439, %rd2546, 32;
	st.local.u32 	[%rd3438], %rd2546;
	add.s32 	%r7774, %r7774, 1;
	add.s64 	%rd3438, %rd3438, 4;
	add.s64 	%rd3437, %rd3437, 4;
	setp.ne.s32 	%p1140, %r7774, 6;
	@%p1140 bra 	$L__BB0_1140;
	shr.u32 	%r5933, %r1991, 23;
	st.local.u32 	[%rd1+24], %rd3439;
	and.b32  	%r1995, %r5933, 31;
	and.b32  	%r5934, %r5933, 224;
	add.s32 	%r5935, %r5934, -128;
	shr.u32 	%r5936, %r5935, 5;
	mul.wide.u32 	%rd2547, %r5936, 4;
	sub.s64 	%rd1002, %rd1, %rd2547;
	ld.local.u32 	%r7775, [%rd1002+24];
	ld.local.u32 	%r7776, [%rd1002+20];
	setp.eq.s32 	%p1141, %r1995, 0;
	@%p1141 bra 	$L__BB0_1143;
	shf.l.wrap.b32 	%r7775, %r7776, %r7775, %r1995;
	ld.local.u32 	%r5937, [%rd1002+16];
	shf.l.wrap.b32 	%r7776, %r5937, %r7776, %r1995;
$L__BB0_1143:
	shr.u32 	%r5938, %r7775, 30;
	shf.l.wrap.b32 	%r5939, %r7776, %r7775, 2;
	shl.b32 	%r5940, %r7776, 2;
	shr.u32 	%r5941, %r5939, 31;
	add.s32 	%r5942, %r5941, %r5938;
	neg.s32 	%r5943, %r5942;
	setp.lt.s32 	%p1142, %r1991, 0;
	selp.b32 	%r7777, %r5943, %r5942, %p1142;
	xor.b32  	%r5944, %r5939, %r1991;
	shr.s32 	%r5945, %r5939, 31;
	xor.b32  	%r5946, %r5945, %r5939;
	xor.b32  	%r5947, %r5945, %r5940;
	cvt.u64.u32 	%rd2548, %r5946;
	shl.b64 	%rd2549, %rd2548, 32;
	cvt.u64.u32 	%rd2550, %r5947;
	or.b64  	%rd2551, %rd2549, %rd2550;
	cvt.rn.f64.s64 	%fd285, %rd2551;
	mul.f64 	%fd286, %fd285, 0d3BF921FB54442D19;
	cvt.rn.f32.f64 	%f4378, %fd286;
	neg.f32 	%f4379, %f4378;
	setp.lt.s32 	%p1143, %r5944, 0;
	selp.f32 	%f5735, %f4379, %f4378, %p1143;
	bra.uni 	$L__BB0_1145;
$L__BB0_1144:
	mov.f32 	%f4380, 0f00000000;
	mul.rn.f32 	%f5735, %f995, %f4380;
	mov.b32 	%r7777, 0;
$L__BB0_1145:
	add.s32 	%r5949, %r7777, 1;
	mul.rn.f32 	%f4381, %f5735, %f5735;
	and.b32  	%r5950, %r7777, 1;
	setp.eq.b32 	%p1144, %r5950, 1;
	selp.f32 	%f4382, %f5735, 0f3F800000, %p1144;
	fma.rn.f32 	%f4383, %f4381, %f4382, 0f00000000;
	fma.rn.f32 	%f4384, %f4381, 0f37CBAC00, 0fBAB607ED;
	selp.f32 	%f4385, 0fB94D4153, %f4384, %p1144;
	selp.f32 	%f4386, 0f3C0885E4, 0f3D2AAABB, %p1144;
	fma.rn.f32 	%f4387, %f4385, %f4381, %f4386;
	selp.f32 	%f4388, 0fBE2AAAA8, 0fBEFFFFFF, %p1144;
	fma.rn.f32 	%f4389, %f4387, %f4381, %f4388;
	fma.rn.f32 	%f4390, %f4389, %f4383, %f4382;
	and.b32  	%r5951, %r5949, 2;
	setp.eq.s32 	%p1145, %r5951, 0;
	mov.f32 	%f4391, 0f00000000;
	sub.f32 	%f4392, %f4391, %f4390;
	selp.f32 	%f4393, %f4390, %f4392, %p1145;
	div.rn.f32 	%f4394, %f4393, 0f430F0000;
	add.f32 	%f1001, %f994, %f4394;
	mul.f32 	%f1002, %f1, 0f430F0000;
	mul.f32 	%f4395, %f1002, 0f3F22F983;
	cvt.rni.s32.f32 	%r7781, %f4395;
	cvt.rn.f32.s32 	%f4396, %r7781;
	fma.rn.f32 	%f4397, %f4396, 0fBFC90FDA, %f1002;
	fma.rn.f32 	%f4398, %f4396, 0fB3A22168, %f4397;
	fma.rn.f32 	%f5736, %f4396, 0fA7C234C5, %f4398;
	abs.f32 	%f1004, %f1002;
	setp.ltu.f32 	%p1146, %f1004, 0f47CE4780;
	@%p1146 bra 	$L__BB0_1153;
	setp.eq.f32 	%p1147, %f1004, 0f7F800000;
	@%p1147 bra 	$L__BB0_1152;
	mov.b32 	%r2005, %f1002;
	shl.b32 	%r5953, %r2005, 8;
	or.b32  	%r2006, %r5953, -2147483648;
	mov.b64 	%rd3442, 0;
	mov.b32 	%r7778, 0;
	mov.u64 	%rd3440, __cudart_i2opi_f;
	mov.u64 	%rd3441, %rd1;
$L__BB0_1148:
	.pragma "nounroll";
	ld.global.nc.u32 	%r5954, [%rd3440];
	mad.wide.u32 	%rd2554, %r5954, %r2006, %rd3442;
	shr.u64 	%rd3442, %rd2554, 32;
	st.local.u32 	[%rd3441], %rd2554;
	add.s32 	%r7778, %r7778, 1;
	add.s64 	%rd3441, %rd3441, 4;
	add.s64 	%rd3440, %rd3440, 4;
	setp.ne.s32 	%p1148, %r7778, 6;
	@%p1148 bra 	$L__BB0_1148;
	shr.u32 	%r5955, %r2005, 23;
	st.local.u32 	[%rd1+24], %rd3442;
	and.b32  	%r2009, %r5955, 31;
	and.b32  	%r5956, %r5955, 224;
	add.s32 	%r5957, %r5956, -128;
	shr.u32 	%r5958, %r5957, 5;
	mul.wide.u32 	%rd2555, %r5958, 4;
	sub.s64 	%rd1009, %rd1, %rd2555;
	ld.local.u32 	%r7779, [%rd1009+24];
	ld.local.u32 	%r7780, [%rd1009+20];
	setp.eq.s32 	%p1149, %r2009, 0;
	@%p1149 bra 	$L__BB0_1151;
	shf.l.wrap.b32 	%r7779, %r7780, %r7779, %r2009;
	ld.local.u32 	%r5959, [%rd1009+16];
	shf.l.wrap.b32 	%r7780, %r5959, %r7780, %r2009;
$L__BB0_1151:
	shr.u32 	%r5960, %r7779, 30;
	shf.l.wrap.b32 	%r5961, %r7780, %r7779, 2;
	shl.b32 	%r5962, %r7780, 2;
	shr.u32 	%r5963, %r5961, 31;
	add.s32 	%r5964, %r5963, %r5960;
	neg.s32 	%r5965, %r5964;
	setp.lt.s32 	%p1150, %r2005, 0;
	selp.b32 	%r7781, %r5965, %r5964, %p1150;
	xor.b32  	%r5966, %r5961, %r2005;
	shr.s32 	%r5967, %r5961, 31;
	xor.b32  	%r5968, %r5967, %r5961;
	xor.b32  	%r5969, %r5967, %r5962;
	cvt.u64.u32 	%rd2556, %r5968;
	shl.b64 	%rd2557, %rd2556, 32;
	cvt.u64.u32 	%rd2558, %r5969;
	or.b64  	%rd2559, %rd2557, %rd2558;
	cvt.rn.f64.s64 	%fd287, %rd2559;
	mul.f64 	%fd288, %fd287, 0d3BF921FB54442D19;
	cvt.rn.f32.f64 	%f4399, %fd288;
	neg.f32 	%f4400, %f4399;
	setp.lt.s32 	%p1151, %r5966, 0;
	selp.f32 	%f5736, %f4400, %f4399, %p1151;
	bra.uni 	$L__BB0_1153;
$L__BB0_1152:
	mov.f32 	%f4401, 0f00000000;
	mul.rn.f32 	%f5736, %f1002, %f4401;
	mov.b32 	%r7781, 0;
$L__BB0_1153:
	add.s32 	%r5971, %r7781, 1;
	mul.rn.f32 	%f4402, %f5736, %f5736;
	and.b32  	%r5972, %r7781, 1;
	setp.eq.b32 	%p1152, %r5972, 1;
	selp.f32 	%f4403, %f5736, 0f3F800000, %p1152;
	fma.rn.f32 	%f4404, %f4402, %f4403, 0f00000000;
	fma.rn.f32 	%f4405, %f4402, 0f37CBAC00, 0fBAB607ED;
	selp.f32 	%f4406, 0fB94D4153, %f4405, %p1152;
	selp.f32 	%f4407, 0f3C0885E4, 0f3D2AAABB, %p1152;
	fma.rn.f32 	%f4408, %f4406, %f4402, %f4407;
	selp.f32 	%f4409, 0fBE2AAAA8, 0fBEFFFFFF, %p1152;
	fma.rn.f32 	%f4410, %f4408, %f4402, %f4409;
	fma.rn.f32 	%f4411, %f4410, %f4404, %f4403;
	and.b32  	%r5973, %r5971, 2;
	setp.eq.s32 	%p1153, %r5973, 0;
	mov.f32 	%f4412, 0f00000000;
	sub.f32 	%f4413, %f4412, %f4411;
	selp.f32 	%f4414, %f4411, %f4413, %p1153;
	div.rn.f32 	%f4415, %f4414, 0f43100000;
	add.f32 	%f1008, %f1001, %f4415;
	mul.f32 	%f1009, %f1, 0f43100000;
	mul.f32 	%f4416, %f1009, 0f3F22F983;
	cvt.rni.s32.f32 	%r7785, %f4416;
	cvt.rn.f32.s32 	%f4417, %r7785;
	fma.rn.f32 	%f4418, %f4417, 0fBFC90FDA, %f1009;
	fma.rn.f32 	%f4419, %f4417, 0fB3A22168, %f4418;
	fma.rn.f32 	%f5737, %f4417, 0fA7C234C5, %f4419;
	abs.f32 	%f1011, %f1009;
	setp.ltu.f32 	%p1154, %f1011, 0f47CE4780;
	@%p1154 bra 	$L__BB0_1161;
	setp.eq.f32 	%p1155, %f1011, 0f7F800000;
	@%p1155 bra 	$L__BB0_1160;
	mov.b32 	%r2019, %f1009;
	shl.b32 	%r5975, %r2019, 8;
	or.b32  	%r2020, %r5975, -2147483648;
	mov.b64 	%rd3445, 0;
	mov.b32 	%r7782, 0;
	mov.u64 	%rd3443, __cudart_i2opi_f;
	mov.u64 	%rd3444, %rd1;
$L__BB0_1156:
	.pragma "nounroll";
	ld.global.nc.u32 	%r5976, [%rd3443];
	mad.wide.u32 	%rd2562, %r5976, %r2020, %rd3445;
	shr.u64 	%rd3445, %rd2562, 32;
	st.local.u32 	[%rd3444], %rd2562;
	add.s32 	%r7782, %r7782, 1;
	add.s64 	%rd3444, %rd3444, 4;
	add.s64 	%rd3443, %rd3443, 4;
	setp.ne.s32 	%p1156, %r7782, 6;
	@%p1156 bra 	$L__BB0_1156;
	shr.u32 	%r5977, %r2019, 23;
	st.local.u32 	[%rd1+24], %rd3445;
	and.b32  	%r2023, %r5977, 31;
	and.b32  	%r5978, %r5977, 224;
	add.s32 	%r5979, %r5978, -128;
	shr.u32 	%r5980, %r5979, 5;
	mul.wide.u32 	%rd2563, %r5980, 4;
	sub.s64 	%rd1016, %rd1, %rd2563;
	ld.local.u32 	%r7783, [%rd1016+24];
	ld.local.u32 	%r7784, [%rd1016+20];
	setp.eq.s32 	%p1157, %r2023, 0;
	@%p1157 bra 	$L__BB0_1159;
	shf.l.wrap.b32 	%r7783, %r7784, %r7783, %r2023;
	ld.local.u32 	%r5981, [%rd1016+16];
	shf.l.wrap.b32 	%r7784, %r5981, %r7784, %r2023;
$L__BB0_1159:
	shr.u32 	%r5982, %r7783, 30;
	shf.l.wrap.b32 	%r5983, %r7784, %r7783, 2;
	shl.b32 	%r5984, %r7784, 2;
	shr.u32 	%r5985, %r5983, 31;
	add.s32 	%r5986, %r5985, %r5982;
	neg.s32 	%r5987, %r5986;
	setp.lt.s32 	%p1158, %r2019, 0;
	selp.b32 	%r7785, %r5987, %r5986, %p1158;
	xor.b32  	%r5988, %r5983, %r2019;
	shr.s32 	%r5989, %r5983, 31;
	xor.b32  	%r5990, %r5989, %r5983;
	xor.b32  	%r5991, %r5989, %r5984;
	cvt.u64.u32 	%rd2564, %r5990;
	shl.b64 	%rd2565, %rd2564, 32;
	cvt.u64.u32 	%rd2566, %r5991;
	or.b64  	%rd2567, %rd2565, %rd2566;
	cvt.rn.f64.s64 	%fd289, %rd2567;
	mul.f64 	%fd290, %fd289, 0d3BF921FB54442D19;
	cvt.rn.f32.f64 	%f4420, %fd290;
	neg.f32 	%f4421, %f4420;
	setp.lt.s32 	%p1159, %r5988, 0;
	selp.f32 	%f5737, %f4421, %f4420, %p1159;
	bra.uni 	$L__BB0_1161;
$L__BB0_1160:
	mov.f32 	%f4422, 0f00000000;
	mul.rn.f32 	%f5737, %f1009, %f4422;
	mov.b32 	%r7785, 0;
$L__BB0_1161:
	add.s32 	%r5993, %r7785, 1;
	mul.rn.f32 	%f4423, %f5737, %f5737;
	and.b32  	%r5994, %r7785, 1;
	setp.eq.b32 	%p1160, %r5994, 1;
	selp.f32 	%f4424, %f5737, 0f3F800000, %p1160;
	fma.rn.f32 	%f4425, %f4423, %f4424, 0f00000000;
	fma.rn.f32 	%f4426, %f4423, 0f37CBAC00, 0fBAB607ED;
	selp.f32 	%f4427, 0fB94D4153, %f4426, %p1160;
	selp.f32 	%f4428, 0f3C0885E4, 0f3D2AAABB, %p1160;
	fma.rn.f32 	%f4429, %f4427, %f4423, %f4428;
	selp.f32 	%f4430, 0fBE2AAAA8, 0fBEFFFFFF, %p1160;
	fma.rn.f32 	%f4431, %f4429, %f4423, %f4430;
	fma.rn.f32 	%f4432, %f4431, %f4425, %f4424;
	and.b32  	%r5995, %r5993, 2;
	setp.eq.s32 	%p1161, %r5995, 0;
	mov.f32 	%f4433, 0f00000000;
	sub.f32 	%f4434, %f4433, %f4432;
	selp.f32 	%f4435, %f4432, %f4434, %p1161;
	div.rn.f32 	%f4436, %f4435, 0f43110000;
	add.f32 	%f1015, %f1008, %f4436;
	mul.f32 	%f1016, %f1, 0f43110000;
	mul.f32 	%f4437, %f1016, 0f3F22F983;
	cvt.rni.s32.f32 	%r7789, %f4437;
	cvt.rn.f32.s32 	%f4438, %r7789;
	fma.rn.f32 	%f4439, %f4438, 0fBFC90FDA, %f1016;
	fma.rn.f32 	%f4440, %f4438, 0fB3A22168, %f4439;
	fma.rn.f32 	%f5738, %f4438, 0fA7C234C5, %f4440;
	abs.f32 	%f1018, %f1016;
	setp.ltu.f32 	%p1162, %f1018, 0f47CE4780;
	@%p1162 bra 	$L__BB0_1169;
	setp.eq.f32 	%p1163, %f1018, 0f7F800000;
	@%p1163 bra 	$L__BB0_1168;
	mov.b32 	%r2033, %f1016;
	shl.b32 	%r5997, %r2033, 8;
	or.b32  	%r2034, %r5997, -2147483648;
	mov.b64 	%rd3448, 0;
	mov.b32 	%r7786, 0;
	mov.u64 	%rd3446, __cudart_i2opi_f;
	mov.u64 	%rd3447, %rd1;
$L__BB0_1164:
	.pragma "nounroll";
	ld.global.nc.u32 	%r5998, [%rd3446];
	mad.wide.u32 	%rd2570, %r5998, %r2034, %rd3448;
	shr.u64 	%rd3448, %rd2570, 32;
	st.local.u32 	[%rd3447], %rd2570;
	add.s32 	%r7786, %r7786, 1;
	add.s64 	%rd3447, %rd3447, 4;
	add.s64 	%rd3446, %rd3446, 4;
	setp.ne.s32 	%p1164, %r7786, 6;
	@%p1164 bra 	$L__BB0_1164;
	shr.u32 	%r5999, %r2033, 23;
	st.local.u32 	[%rd1+24], %rd3448;
	and.b32  	%r2037, %r5999, 31;
	and.b32  	%r6000, %r5999, 224;
	add.s32 	%r6001, %r6000, -128;
	shr.u32 	%r6002, %r6001, 5;
	mul.wide.u32 	%rd2571, %r6002, 4;
	sub.s64 	%rd1023, %rd1, %rd2571;
	ld.local.u32 	%r7787, [%rd1023+24];
	ld.local.u32 	%r7788, [%rd1023+20];
	setp.eq.s32 	%p1165, %r2037, 0;
	@%p1165 bra 	$L__BB0_1167;
	shf.l.wrap.b32 	%r7787, %r7788, %r7787, %r2037;
	ld.local.u32 	%r6003, [%rd1023+16];
	shf.l.wrap.b32 	%r7788, %r6003, %r7788, %r2037;
$L__BB0_1167:
	shr.u32 	%r6004, %r7787, 30;
	shf.l.wrap.b32 	%r6005, %r7788, %r7787, 2;
	shl.b32 	%r6006, %r7788, 2;
	shr.u32 	%r6007, %r6005, 31;
	add.s32 	%r6008, %r6007, %r6004;
	neg.s32 	%r6009, %r6008;
	setp.lt.s32 	%p1166, %r2033, 0;
	selp.b32 	%r7789, %r6009, %r6008, %p1166;
	xor.b32  	%r6010, %r6005, %r2033;
	shr.s32 	%r6011, %r6005, 31;
	xor.b32  	%r6012, %r6011, %r6005;
	xor.b32  	%r6013, %r6011, %r6006;
	cvt.u64.u32 	%rd2572, %r6012;
	shl.b64 	%rd2573, %rd2572, 32;
	cvt.u64.u32 	%rd2574, %r6013;
	or.b64  	%rd2575, %rd2573, %rd2574;
	cvt.rn.f64.s64 	%fd291, %rd2575;
	mul.f64 	%fd292, %fd291, 0d3BF921FB54442D19;
	cvt.rn.f32.f64 	%f4441, %fd292;
	neg.f32 	%f4442, %f4441;
	setp.lt.s32 	%p1167, %r6010, 0;
	selp.f32 	%f5738, %f4442, %f4441, %p1167;
	bra.uni 	$L__BB0_1169;
$L__BB0_1168:
	mov.f32 	%f4443, 0f00000000;
	mul.rn.f32 	%f5738, %f1016, %f4443;
	mov.b32 	%r7789, 0;
$L__BB0_1169:
	add.s32 	%r6015, %r7789, 1;
	mul.rn.f32 	%f4444, %f5738, %f5738;
	and.b32  	%r6016, %r7789, 1;
	setp.eq.b32 	%p1168, %r6016, 1;
	selp.f32 	%f4445, %f5738, 0f3F800000, %p1168;
	fma.rn.f32 	%f4446, %f4444, %f4445, 0f00000000;
	fma.rn.f32 	%f4447, %f4444, 0f37CBAC00, 0fBAB607ED;
	selp.f32 	%f4448, 0fB94D4153, %f4447, %p1168;
	selp.f32 	%f4449, 0f3C0885E4, 0f3D2AAABB, %p1168;
	fma.rn.f32 	%f4450, %f4448, %f4444, %f4449;
	selp.f32 	%f4451, 0fBE2AAAA8, 0fBEFFFFFF, %p1168;
	fma.rn.f32 	%f4452, %f4450, %f4444, %f4451;
	fma.rn.f32 	%f4453, %f4452, %f4446, %f4445;
	and.b32  	%r6017, %r6015, 2;
	setp.eq.s32 	%p1169, %r6017, 0;
	mov.f32 	%f4454, 0f00000000;
	sub.f32 	%f4455, %f4454, %f4453;
	selp.f32 	%f4456, %f4453, %f4455, %p1169;
	div.rn.f32 	%f4457, %f4456, 0f43120000;
	add.f32 	%f1022, %f1015, %f4457;
	mul.f32 	%f1023, %f1, 0f43120000;
	mul.f32 	%f4458, %f1023, 0f3F22F983;
	cvt.rni.s32.f32 	%r7793, %f4458;
	cvt.rn.f32.s32 	%f4459, %r7793;
	fma.rn.f32 	%f4460, %f4459, 0fBFC90FDA, %f1023;
	fma.rn.f32 	%f4461, %f4459, 0fB3A22168, %f4460;
	fma.rn.f32 	%f5739, %f4459, 0fA7C234C5, %f4461;
	abs.f32 	%f1025, %f1023;
	setp.ltu.f32 	%p1170, %f1025, 0f47CE4780;
	@%p1170 bra 	$L__BB0_1177;
	setp.eq.f32 	%p1171, %f1025, 0f7F800000;
	@%p1171 bra 	$L__BB0_1176;
	mov.b32 	%r2047, %f1023;
	shl.b32 	%r6019, %r2047, 8;
	or.b32  	%r2048, %r6019, -2147483648;
	mov.b64 	%rd3451, 0;
	mov.b32 	%r7790, 0;
	mov.u64 	%rd3449, __cudart_i2opi_f;
	mov.u64 	%rd3450, %rd1;
$L__BB0_1172:
	.pragma "nounroll";
	ld.global.nc.u32 	%r6020, [%rd3449];
	mad.wide.u32 	%rd2578, %r6020, %r2048, %rd3451;
	shr.u64 	%rd3451, %rd2578, 32;
	st.local.u32 	[%rd3450], %rd2578;
	add.s32 	%r7790, %r7790, 1;
	add.s64 	%rd3450, %rd3450, 4;
	add.s64 	%rd3449, %rd3449, 4;
	setp.ne.s32 	%p1172, %r7790, 6;
	@%p1172 bra 	$L__BB0_1172;
	shr.u32 	%r6021, %r2047, 23;
	st.local.u32 	[%rd1+24], %rd3451;
	and.b32  	%r2051, %r6021, 31;
	and.b32  	%r6022, %r6021, 224;
	add.s32 	%r6023, %r6022, -128;
	shr.u32 	%r6024, %r6023, 5;
	mul.wide.u32 	%rd2579, %r6024, 4;
	sub.s64 	%rd1030, %rd1, %rd2579;
	ld.local.u32 	%r7791, [%rd1030+24];
	ld.local.u32 	%r7792, [%rd1030+20];
	setp.eq.s32 	%p1173, %r2051, 0;
	@%p1173 bra 	$L__BB0_1175;
	shf.l.wrap.b32 	%r7791, %r7792, %r7791, %r2051;
	ld.local.u32 	%r6025, [%rd1030+16];
	shf.l.wrap.b32 	%r7792, %r6025, %r7792, %r2051;
$L__BB0_1175:
	shr.u32 	%r6026, %r7791, 30;
	shf.l.wrap.b32 	%r6027, %r7792, %r7791, 2;
	shl.b32 	%r6028, %r7792, 2;
	shr.u32 	%r6029, %r6027, 31;
	add.s32 	%r6030, %r6029, %r6026;
	neg.s32 	%r6031, %r6030;
	setp.lt.s32 	%p1174, %r2047, 0;
	selp.b32 	%r7793, %r6031, %r6030, %p1174;
	xor.b32  	%r6032, %r6027, %r2047;
	shr.s32 	%r6033, %r6027, 31;
	xor.b32  	%r6034, %r6033, %r6027;
	xor.b32  	%r6035, %r6033, %r6028;
	cvt.u64.u32 	%rd2580, %r6034;
	shl.b64 	%rd2581, %rd2580, 32;
	cvt.u64.u32 	%rd2582, %r6035;
	or.b64  	%rd2583, %rd2581, %rd2582;
	cvt.rn.f64.s64 	%fd293, %rd2583;
	mul.f64 	%fd294, %fd293, 0d3BF921FB54442D19;
	cvt.rn.f32.f64 	%f4462, %fd294;
	neg.f32 	%f4463, %f4462;
	setp.lt.s32 	%p1175, %r6032, 0;
	selp.f32 	%f5739, %f4463, %f4462, %p1175;
	bra.uni 	$L__BB0_1177;
$L__BB0_1176:
	mov.f32 	%f4464, 0f00000000;
	mul.rn.f32 	%f5739, %f1023, %f4464;
	mov.b32 	%r7793, 0;
$L__BB0_1177:
	add.s32 	%r6037, %r7793, 1;
	mul.rn.f32 	%f4465, %f5739, %f5739;
	and.b32  	%r6038, %r7793, 1;
	setp.eq.b32 	%p1176, %r6038, 1;
	selp.f32 	%f4466, %f5739, 0f3F800000, %p1176;
	fma.rn.f32 	%f4467, %f4465, %f4466, 0f00000000;
	fma.rn.f32 	%f4468, %f4465, 0f37CBAC00, 0fBAB607ED;
	selp.f32 	%f4469, 0fB94D4153, %f4468, %p1176;
	selp.f32 	%f4470, 0f3C0885E4, 0f3D2AAABB, %p1176;
	fma.rn.f32 	%f4471, %f4469, %f4465, %f4470;
	selp.f32 	%f4472, 0fBE2AAAA8, 0fBEFFFFFF, %p1176;
	fma.rn.f32 	%f4473, %f4471, %f4465, %f4472;
	fma.rn.f32 	%f4474, %f4473, %f4467, %f4466;
	and.b32  	%r6039, %r6037, 2;
	setp.eq.s32 	%p1177, %r6039, 0;
	mov.f32 	%f4475, 0f00000000;
	sub.f32 	%f4476, %f4475, %f4474;
	selp.f32 	%f4477, %f4474, %f4476, %p1177;
	div.rn.f32 	%f4478, %f4477, 0f43130000;
	add.f32 	%f1029, %f1022, %f4478;
	mul.f32 	%f1030, %f1, 0f43130000;
	mul.f32 	%f4479, %f1030, 0f3F22F983;
	cvt.rni.s32.f32 	%r7797, %f4479;
	cvt.rn.f32.s32 	%f4480, %r7797;
	fma.rn.f32 	%f4481, %f4480, 0fBFC90FDA, %f1030;
	fma.rn.f32 	%f4482, %f4480, 0fB3A22168, %f4481;
	fma.rn.f32 	%f5740, %f4480, 0fA7C234C5, %f4482;
	abs.f32 	%f1032, %f1030;
	setp.ltu.f32 	%p1178, %f1032, 0f47CE4780;
	@%p1178 bra 	$L__BB0_1185;
	setp.eq.f32 	%p1179, %f1032, 0f7F800000;
	@%p1179 bra 	$L__BB0_1184;
	mov.b32 	%r2061, %f1030;
	shl.b32 	%r6041, %r2061, 8;
	or.b32  	%r2062, %r6041, -2147483648;
	mov.b64 	%rd3454, 0;
	mov.b32 	%r7794, 0;
	mov.u64 	%rd3452, __cudart_i2opi_f;
	mov.u64 	%rd3453, %rd1;
$L__BB0_1180:
	.pragma "nounroll";
	ld.global.nc.u32 	%r6042, [%rd3452];
	mad.wide.u32 	%rd2586, %r6042, %r2062, %rd3454;
	shr.u64 	%rd3454, %rd2586, 32;
	st.local.u32 	[%rd3453], %rd2586;
	add.s32 	%r7794, %r7794, 1;
	add.s64 	%rd3453, %rd3453, 4;
	add.s64 	%rd3452, %rd3452, 4;
	setp.ne.s32 	%p1180, %r7794, 6;
	@%p1180 bra 	$L__BB0_1180;
	shr.u32 	%r6043, %r2061, 23;
	st.local.u32 	[%rd1+24], %rd3454;
	and.b32  	%r2065, %r6043, 31;
	and.b32  	%r6044, %r6043, 224;
	add.s32 	%r6045, %r6044, -128;
	shr.u32 	%r6046, %r6045, 5;
	mul.wide.u32 	%rd2587, %r6046, 4;
	sub.s64 	%rd1037, %rd1, %rd2587;
	ld.local.u32 	%r7795, [%rd1037+24];
	ld.local.u32 	%r7796, [%rd1037+20];
	setp.eq.s32 	%p1181, %r2065, 0;
	@%p1181 bra 	$L__BB0_1183;
	shf.l.wrap.b32 	%r7795, %r7796, %r7795, %r2065;
	ld.local.u32 	%r6047, [%rd1037+16];
	shf.l.wrap.b32 	%r7796, %r6047, %r7796, %r2065;
$L__BB0_1183:
	shr.u32 	%r6048, %r7795, 30;
	shf.l.wrap.b32 	%r6049, %r7796, %r7795, 2;
	shl.b32 	%r6050, %r7796, 2;
	shr.u32 	%r6051, %r6049, 31;
	add.s32 	%r6052, %r6051, %r6048;
	neg.s32 	%r6053, %r6052;
	setp.lt.s32 	%p1182, %r2061, 0;
	selp.b32 	%r7797, %r6053, %r6052, %p1182;
	xor.b32  	%r6054, %r6049, %r2061;
	shr.s32 	%r6055, %r6049, 31;
	xor.b32  	%r6056, %r6055, %r6049;
	xor.b32  	%r6057, %r6055, %r6050;
	cvt.u64.u32 	%rd2588, %r6056;
	shl.b64 	%rd2589, %rd2588, 32;
	cvt.u64.u32 	%rd2590, %r6057;
	or.b64  	%rd2591, %rd2589, %rd2590;
	cvt.rn.f64.s64 	%fd295, %rd2591;
	mul.f64 	%fd296, %fd295, 0d3BF921FB54442D19;
	cvt.rn.f32.f64 	%f4483, %fd296;
	neg.f32 	%f4484, %f4483;
	setp.lt.s32 	%p1183, %r6054, 0;
	selp.f32 	%f5740, %f4484, %f4483, %p1183;
	bra.uni 	$L__BB0_1185;
$L__BB0_1184:
	mov.f32 	%f4485, 0f00000000;
	mul.rn.f32 	%f5740, %f1030, %f4485;
	mov.b32 	%r7797, 0;
$L__BB0_1185:
	add.s32 	%r6059, %r7797, 1;
	mul.rn.f32 	%f4486, %f5740, %f5740;
	and.b32  	%r6060, %r7797, 1;
	setp.eq.b32 	%p1184, %r6060, 1;
	selp.f32 	%f4487, %f5740, 0f3F800000, %p1184;
	fma.rn.f32 	%f4488, %f4486, %f4487, 0f00000000;
	fma.rn.f32 	%f4489, %f4486, 0f37CBAC00, 0fBAB607ED;
	selp.f32 	%f4490, 0fB94D4153, %f4489, %p1184;
	selp.f32 	%f4491, 0f3C0885E4, 0f3D2AAABB, %p1184;
	fma.rn.f32 	%f4492, %f4490, %f4486, %f4491;
	selp.f32 	%f4493, 0fBE2AAAA8, 0fBEFFFFFF, %p1184;
	fma.rn.f32 	%f4494, %f4492, %f4486, %f4493;
	fma.rn.f32 	%f4495, %f4494, %f4488, %f4487;
	and.b32  	%r6061, %r6059, 2;
	setp.eq.s32 	%p1185, %r6061, 0;
	mov.f32 	%f4496, 0f00000000;
	sub.f32 	%f4497, %f4496, %f4495;
	selp.f32 	%f4498, %f4495, %f4497, %p1185;
	div.rn.f32 	%f4499, %f4498, 0f43140000;
	add.f32 	%f1036, %f1029, %f4499;
	mul.f32 	%f1037, %f1, 0f43140000;
	mul.f32 	%f4500, %f1037, 0f3F22F983;
	cvt.rni.s32.f32 	%r7801, %f4500;
	cvt.rn.f32.s32 	%f4501, %r7801;
	fma.rn.f32 	%f4502, %f4501, 0fBFC90FDA, %f1037;
	fma.rn.f32 	%f4503, %f4501, 0fB3A22168, %f4502;
	fma.rn.f32 	%f5741, %f4501, 0fA7C234C5, %f4503;
	abs.f32 	%f1039, %f1037;
	setp.ltu.f32 	%p1186, %f1039, 0f47CE4780;
	@%p1186 bra 	$L__BB0_1193;
	setp.eq.f32 	%p1187, %f1039, 0f7F800000;
	@%p1187 bra 	$L__BB0_1192;
	mov.b32 	%r2075, %f1037;
	shl.b32 	%r6063, %r2075, 8;
	or.b32  	%r2076, %r6063, -2147483648;
	mov.b64 	%rd3457, 0;
	mov.b32 	%r7798, 0;
	mov.u64 	%rd3455, __cudart_i2opi_f;
	mov.u64 	%rd3456, %rd1;
$L__BB0_1188:
	.pragma "nounroll";
	ld.global.nc.u32 	%r6064, [%rd3455];
	mad.wide.u32 	%rd2594, %r6064, %r2076, %rd3457;
	shr.u64 	%rd3457, %rd2594, 32;
	st.local.u32 	[%rd3456], %rd2594;
	add.s32 	%r7798, %r7798, 1;
	add.s64 	%rd3456, %rd3456, 4;
	add.s64 	%rd3455, %rd3455, 4;
	setp.ne.s32 	%p1188, %r7798, 6;
	@%p1188 bra 	$L__BB0_1188;
	shr.u32 	%r6065, %r2075, 23;
	st.local.u32 	[%rd1+24], %rd3457;
	and.b32  	%r2079, %r6065, 31;
	and.b32  	%r6066, %r6065, 224;
	add.s32 	%r6067, %r6066, -128;
	shr.u32 	%r6068, %r6067, 5;
	mul.wide.u32 	%rd2595, %r6068, 4;
	sub.s64 	%rd1044, %rd1, %rd2595;
	ld.local.u32 	%r7799, [%rd1044+24];
	ld.local.u32 	%r7800, [%rd1044+20];
	setp.eq.s32 	%p1189, %r2079, 0;
	@%p1189 bra 	$L__BB0_1191;
	shf.l.wrap.b32 	%r7799, %r7800, %r7799, %r2079;
	ld.local.u32 	%r6069, [%rd1044+16];
	shf.l.wrap.b32 	%r7800, %r6069, %r7800, %r2079;
$L__BB0_1191:
	shr.u32 	%r6070, %r7799, 30;
	shf.l.wrap.b32 	%r6071, %r7800, %r7799, 2;
	shl.b32 	%r6072, %r7800, 2;
	shr.u32 	%r6073, %r6071, 31;
	add.s32 	%r6074, %r6073, %r6070;
	neg.s32 	%r6075, %r6074;
	setp.lt.s32 	%p1190, %r2075, 0;
	selp.b32 	%r7801, %r6075, %r6074, %p1190;
	xor.b32  	%r6076, %r6071, %r2075;
	shr.s32 	%r6077, %r6071, 31;
	xor.b32  	%r6078, %r6077, %r6071;
	xor.b32  	%r6079, %r6077, %r6072;
	cvt.u64.u32 	%rd2596, %r6078;
	shl.b64 	%rd2597, %rd2596, 32;
	cvt.u64.u32 	%rd2598, %r6079;
	or.b64  	%rd2599, %rd2597, %rd2598;
	cvt.rn.f64.s64 	%fd297, %rd2599;
	mul.f64 	%fd298, %fd297, 0d3BF921FB54442D19;
	cvt.rn.f32.f64 	%f4504, %fd298;
	neg.f32 	%f4505, %f4504;
	setp.lt.s32 	%p1191, %r6076, 0;
	selp.f32 	%f5741, %f4505, %f4504, %p1191;
	bra.uni 	$L__BB0_1193;
$L__BB0_1192:
	mov.f32 	%f4506, 0f00000000;
	mul.rn.f32 	%f5741, %f1037, %f4506;
	mov.b32 	%r7801, 0;
$L__BB0_1193:
	add.s32 	%r6081, %r7801, 1;
	mul.rn.f32 	%f4507, %f5741, %f5741;
	and.b32  	%r6082, %r7801, 1;
	setp.eq.b32 	%p1192, %r6082, 1;
	selp.f32 	%f4508, %f5741, 0f3F800000, %p1192;
	fma.rn.f32 	%f4509, %f4507, %f4508, 0f00000000;
	fma.rn.f32 	%f4510, %f4507, 0f37CBAC00, 0fBAB607ED;
	selp.f32 	%f4511, 0fB94D4153, %f4510, %p1192;
	selp.f32 	%f4512, 0f3C0885E4, 0f3D2AAABB, %p1192;
	fma.rn.f32 	%f4513, %f4511, %f4507, %f4512;
	selp.f32 	%f4514, 0fBE2AAAA8, 0fBEFFFFFF, %p1192;
	fma.rn.f32 	%f4515, %f4513, %f4507, %f4514;
	fma.rn.f32 	%f4516, %f4515, %f4509, %f4508;
	and.b32  	%r6083, %r6081, 2;
	setp.eq.s32 	%p1193, %r6083, 0;
	mov.f32 	%f4517, 0f00000000;
	sub.f32 	%f4518, %f4517, %f4516;
	selp.f32 	%f4519, %f4516, %f4518, %p1193;
	div.rn.f32 	%f4520, %f4519, 0f43150000;
	add.f32 	%f1043, %f1036, %f4520;
	mul.f32 	%f1044, %f1, 0f43150000;
	mul.f32 	%f4521, %f1044, 0f3F22F983;
	cvt.rni.s32.f32 	%r7805, %f4521;
	cvt.rn.f32.s32 	%f4522, %r7805;
	fma.rn.f32 	%f4523, %f4522, 0fBFC90FDA, %f1044;
	fma.rn.f32 	%f4524, %f4522, 0fB3A22168, %f4523;
	fma.rn.f32 	%f5742, %f4522, 0fA7C234C5, %f4524;
	abs.f32 	%f1046, %f1044;
	setp.ltu.f32 	%p1194, %f1046, 0f47CE4780;
	@%p1194 bra 	$L__BB0_1201;
	setp.eq.f32 	%p1195, %f1046, 0f7F800000;
	@%p1195 bra 	$L__BB0_1200;
	mov.b32 	%r2089, %f1044;
	shl.b32 	%r6085, %r2089, 8;
	or.b32  	%r2090, %r6085, -2147483648;
	mov.b64 	%rd3460, 0;
	mov.b32 	%r7802, 0;
	mov.u64 	%rd3458, __cudart_i2opi_f;
	mov.u64 	%rd3459, %rd1;
$L__BB0_1196:
	.pragma "nounroll";
	ld.global.nc.u32 	%r6086, [%rd3458];
	mad.wide.u32 	%rd2602, %r6086, %r2090, %rd3460;
	shr.u64 	%rd3460, %rd2602, 32;
	st.local.u32 	[%rd3459], %rd2602;
	add.s32 	%r7802, %r7802, 1;
	add.s64 	%rd3459, %rd3459, 4;
	add.s64 	%rd3458, %rd3458, 4;
	setp.ne.s32 	%p1196, %r7802, 6;
	@%p1196 bra 	$L__BB0_1196;
	shr.u32 	%r6087, %r2089, 23;
	st.local.u32 	[%rd1+24], %rd3460;
	and.b32  	%r2093, %r6087, 31;
	and.b32  	%r6088, %r6087, 224;
	add.s32 	%r6089, %r6088, -128;
	shr.u32 	%r6090, %r6089, 5;
	mul.wide.u32 	%rd2603, %r6090, 4;
	sub.s64 	%rd1051, %rd1, %rd2603;
	ld.local.u32 	%r7803, [%rd1051+24];
	ld.local.u32 	%r7804, [%rd1051+20];
	setp.eq.s32 	%p1197, %r2093, 0;
	@%p1197 bra 	$L__BB0_1199;
	shf.l.wrap.b32 	%r7803, %r7804, %r7803, %r2093;
	ld.local.u32 	%r6091, [%rd1051+16];
	shf.l.wrap.b32 	%r7804, %r6091, %r7804, %r2093;
$L__BB0_1199:
	shr.u32 	%r6092, %r7803, 30;
	shf.l.wrap.b32 	%r6093, %r7804, %r7803, 2;
	shl.b32 	%r6094, %r7804, 2;
	shr.u32 	%r6095, %r6093, 31;
	add.s32 	%r6096, %r6095, %r6092;
	neg.s32 	%r6097, %r6096;
	setp.lt.s32 	%p1198, %r2089, 0;
	selp.b32 	%r7805, %r6097, %r6096, %p1198;
	xor.b32  	%r6098, %r6093, %r2089;
	shr.s32 	%r6099, %r6093, 31;
	xor.b32  	%r6100, %r6099, %r6093;
	xor.b32  	%r6101, %r6099, %r6094;
	cvt.u64.u32 	%rd2604, %r6100;
	shl.b64 	%rd2605, %rd2604, 32;
	cvt.u64.u32 	%rd2606, %r6101;
	or.b64  	%rd2607, %rd2605, %rd2606;
	cvt.rn.f64.s64 	%fd299, %rd2607;
	mul.f64 	%fd300, %fd299, 0d3BF921FB54442D19;
	cvt.rn.f32.f64 	%f4525, %fd300;
	neg.f32 	%f4526, %f4525;
	setp.lt.s32 	%p1199, %r6098, 0;
	selp.f32 	%f5742, %f4526, %f4525, %p1199;
	bra.uni 	$L__BB0_1201;
$L__BB0_1200:
	mov.f32 	%f4527, 0f00000000;
	mul.rn.f32 	%f5742, %f1044, %f4527;
	mov.b32 	%r7805, 0;
$L__BB0_1201:
	add.s32 	%r6103, %r7805, 1;
	mul.rn.f32 	%f4528, %f5742, %f5742;
	and.b32  	%r6104, %r7805, 1;
	setp.eq.b32 	%p1200, %r6104, 1;
	selp.f32 	%f4529, %f5742, 0f3F800000, %p1200;
	fma.rn.f32 	%f4530, %f4528, %f4529, 0f00000000;
	fma.rn.f32 	%f4531, %f4528, 0f37CBAC00, 0fBAB607ED;
	selp.f32 	%f4532, 0fB94D4153, %f4531, %p1200;
	selp.f32 	%f4533, 0f3C0885E4, 0f3D2AAABB, %p1200;
	fma.rn.f32 	%f4534, %f4532, %f4528, %f4533;
	selp.f32 	%f4535, 0fBE2AAAA8, 0fBEFFFFFF, %p1200;
	fma.rn.f32 	%f4536, %f4534, %f4528, %f4535;
	fma.rn.f32 	%f4537, %f4536, %f4530, %f4529;
	and.b32  	%r6105, %r6103, 2;
	setp.eq.s32 	%p1201, %r6105, 0;
	mov.f32 	%f4538, 0f00000000;
	sub.f32 	%f4539, %f4538, %f4537;
	selp.f32 	%f4540, %f4537, %f4539, %p1201;
	div.rn.f32 	%f4541, %f4540, 0f43160000;
	add.f32 	%f1050, %f1043, %f4541;
	mul.f32 	%f1051, %f1, 0f43160000;
	mul.f32 	%f4542, %f1051, 0f3F22F983;
	cvt.rni.s32.f32 	%r7809, %f4542;
	cvt.rn.f32.s32 	%f4543, %r7809;
	fma.rn.f32 	%f4544, %f4543, 0fBFC90FDA, %f1051;
	fma.rn.f32 	%f4545, %f4543, 0fB3A22168, %f4544;
	fma.rn.f32 	%f5743, %f4543, 0fA7C234C5, %f4545;
	abs.f32 	%f1053, %f1051;
	setp.ltu.f32 	%p1202, %f1053, 0f47CE4780;
	@%p1202 bra 	$L__BB0_1209;
	setp.eq.f32 	%p1203, %f1053, 0f7F800000;
	@%p1203 bra 	$L__BB0_1208;
	mov.b32 	%r2103, %f1051;
	shl.b32 	%r6107, %r2103, 8;
	or.b32  	%r2104, %r6107, -2147483648;
	mov.b64 	%rd3463, 0;
	mov.b32 	%r7806, 0;
	mov.u64 	%rd3461, __cudart_i2opi_f;
	mov.u64 	%rd3462, %rd1;
$L__BB0_1204:
	.pragma "nounroll";
	ld.global.nc.u32 	%r6108, [%rd3461];
	mad.wide.u32 	%rd2610, %r6108, %r2104, %rd3463;
	shr.u64 	%rd3463, %rd2610, 32;
	st.local.u32 	[%rd3462], %rd2610;
	add.s32 	%r7806, %r7806, 1;
	add.s64 	%rd3462, %rd3462, 4;
	add.s64 	%rd3461, %rd3461, 4;
	setp.ne.s32 	%p1204, %r7806, 6;
	@%p1204 bra 	$L__BB0_1204;
	shr.u32 	%r6109, %r2103, 23;
	st.local.u32 	[%rd1+24], %rd3463;
	and.b32  	%r2107, %r6109, 31;
	and.b32  	%r6110, %r6109, 224;
	add.s32 	%r6111, %r6110, -128;
	shr.u32 	%r6112, %r6111, 5;
	mul.wide.u32 	%rd2611, %r6112, 4;
	sub.s64 	%rd1058, %rd1, %rd2611;
	ld.local.u32 	%r7807, [%rd1058+24];
	ld.local.u32 	%r7808, [%rd1058+20];
	setp.eq.s32 	%p1205, %r2107, 0;
	@%p1205 bra 	$L__BB0_1207;
	shf.l.wrap.b32 	%r7807, %r7808, %r7807, %r2107;
	ld.local.u32 	%r6113, [%rd1058+16];
	shf.l.wrap.b32 	%r7808, %r6113, %r7808, %r2107;
$L__BB0_1207:
	shr.u32 	%r6114, %r7807, 30;
	shf.l.wrap.b32 	%r6115, %r7808, %r7807, 2;
	shl.b32 	%r6116, %r7808, 2;
	shr.u32 	%r6117, %r6115, 31;
	add.s32 	%r6118, %r6117, %r6114;
	neg.s32 	%r6119, %r6118;
	setp.lt.s32 	%p1206, %r2103, 0;
	selp.b32 	%r7809, %r6119, %r6118, %p1206;
	xor.b32  	%r6120, %r6115, %r2103;
	shr.s32 	%r6121, %r6115, 31;
	xor.b32  	%r6122, %r6121, %r6115;
	xor.b32  	%r6123, %r6121, %r6116;
	cvt.u64.u32 	%rd2612, %r6122;
	shl.b64 	%rd2613, %rd2612, 32;
	cvt.u64.u32 	%rd2614, %r6123;
	or.b64  	%rd2615, %rd2613, %rd2614;
	cvt.rn.f64.s64 	%fd301, %rd2615;
	mul.f64 	%fd302, %fd301, 0d3BF921FB54442D19;
	cvt.rn.f32.f64 	%f4546, %fd302;
	neg.f32 	%f4547, %f4546;
	setp.lt.s32 	%p1207, %r6120, 0;
	selp.f32 	%f5743, %f4547, %f4546, %p1207;
	bra.uni 	$L__BB0_1209;
$L__BB0_1208:
	mov.f32 	%f4548, 0f00000000;
	mul.rn.f32 	%f5743, %f1051, %f4548;
	mov.b32 	%r7809, 0;
$L__BB0_1209:
	add.s32 	%r6125, %r7809, 1;
	mul.rn.f32 	%f4549, %f5743, %f5743;
	and.b32  	%r6126, %r7809, 1;
	setp.eq.b32 	%p1208, %r6126, 1;
	selp.f32 	%f4550, %f5743, 0f3F800000, %p1208;
	fma.rn.f32 	%f4551, %f4549, %f4550, 0f00000000;
	fma.rn.f32 	%f4552, %f4549, 0f37CBAC00, 0fBAB607ED;
	selp.f32 	%f4553, 0fB94D4153, %f4552, %p1208;
	selp.f32 	%f4554, 0f3C0885E4, 0f3D2AAABB, %p1208;
	fma.rn.f32 	%f4555, %f4553, %f4549, %f4554;
	selp.f32 	%f4556, 0fBE2AAAA8, 0fBEFFFFFF, %p1208;
	fma.rn.f32 	%f4557, %f4555, %f4549, %f4556;
	fma.rn.f32 	%f4558, %f4557, %f4551, %f4550;
	and.b32  	%r6127, %r6125, 2;
	setp.eq.s32 	%p1209, %r6127, 0;
	mov.f32 	%f4559, 0f00000000;
	sub.f32 	%f4560, %f4559, %f4558;
	selp.f32 	%f4561, %f4558, %f4560, %p1209;
	div.rn.f32 	%f4562, %f4561, 0f43170000;
	add.f32 	%f1057, %f1050, %f4562;
	mul.f32 	%f1058, %f1, 0f43170000;
	mul.f32 	%f4563, %f1058, 0f3F22F983;
	cvt.rni.s32.f32 	%r7813, %f4563;
	cvt.rn.f32.s32 	%f4564, %r7813;
	fma.rn.f32 	%f4565, %f4564, 0fBFC90FDA, %f1058;
	fma.rn.f32 	%f4566, %f4564, 0fB3A22168, %f4565;
	fma.rn.f32 	%f5744, %f4564, 0fA7C234C5, %f4566;
	abs.f32 	%f1060, %f1058;
	setp.ltu.f32 	%p1210, %f1060, 0f47CE4780;
	@%p1210 bra 	$L__BB0_1217;
	setp.eq.f32 	%p1211, %f1060, 0f7F800000;
	@%p1211 bra 	$L__BB0_1216;
	mov.b32 	%r2117, %f1058;
	shl.b32 	%r6129, %r2117, 8;
	or.b32  	%r2118, %r6129, -2147483648;
	mov.b64 	%rd3466, 0;
	mov.b32 	%r7810, 0;
	mov.u64 	%rd3464, __cudart_i2opi_f;
	mov.u64 	%rd3465, %rd1;
$L__BB0_1212:
	.pragma "nounroll";
	ld.global.nc.u32 	%r6130, [%rd3464];
	mad.wide.u32 	%rd2618, %r6130, %r2118, %rd3466;
	shr.u64 	%rd3466, %rd2618, 32;
	st.local.u32 	[%rd3465], %rd2618;
	add.s32 	%r7810, %r7810, 1;
	add.s64 	%rd3465, %rd3465, 4;
	add.s64 	%rd3464, %rd3464, 4;
	setp.ne.s32 	%p1212, %r7810, 6;
	@%p1212 bra 	$L__BB0_1212;
	shr.u32 	%r6131, %r2117, 23;
	st.local.u32 	[%rd1+24], %rd3466;
	and.b32  	%r2121, %r6131, 31;
	and.b32  	%r6132, %r6131, 224;
	add.s32 	%r6133, %r6132, -128;
	shr.u32 	%r6134, %r6133, 5;
	mul.wide.u32 	%rd2619, %r6134, 4;
	sub.s64 	%rd1065, %rd1, %rd2619;
	ld.local.u32 	%r7811, [%rd1065+24];
	ld.local.u32 	%r7812, [%rd1065+20];
	setp.eq.s32 	%p1213, %r2121, 0;
	@%p1213 bra 	$L__BB0_1215;
	shf.l.wrap.b32 	%r7811, %r7812, %r7811, %r2121;
	ld.local.u32 	%r6135, [%rd1065+16];
	shf.l.wrap.b32 	%r7812, %r6135, %r7812, %r2121;
$L__BB0_1215:
	shr.u32 	%r6136, %r7811, 30;
	shf.l.wrap.b32 	%r6137, %r7812, %r7811, 2;
	shl.b32 	%r6138, %r7812, 2;
	shr.u32 	%r6139, %r6137, 31;
	add.s32 	%r6140, %r6139, %r6136;
	neg.s32 	%r6141, %r6140;
	setp.lt.s32 	%p1214, %r2117, 0;
	selp.b32 	%r7813, %r6141, %r6140, %p1214;
	xor.b32  	%r6142, %r6137, %r2117;
	shr.s32 	%r6143, %r6137, 31;
	xor.b32  	%r6144, %r6143, %r6137;
	xor.b32  	%r6145, %r6143, %r6138;
	cvt.u64.u32 	%rd2620, %r6144;
	shl.b64 	%rd2621, %rd2620, 32;
	cvt.u64.u32 	%rd2622, %r6145;
	or.b64  	%rd2623, %rd2621, %rd2622;
	cvt.rn.f64.s64 	%fd303, %rd2623;
	mul.f64 	%fd304, %fd303, 0d3BF921FB54442D19;
	cvt.rn.f32.f64 	%f4567, %fd304;
	neg.f32 	%f4568, %f4567;
	setp.lt.s32 	%p1215, %r6142, 0;
	selp.f32 	%f5744, %f4568, %f4567, %p1215;
	bra.uni 	$L__BB0_1217;
$L__BB0_1216:
	mov.f32 	%f4569, 0f00000000;
	mul.rn.f32 	%f5744, %f1058, %f4569;
	mov.b32 	%r7813, 0;
$L__BB0_1217:
	add.s32 	%r6147, %r7813, 1;
	mul.rn.f32 	%f4570, %f5744, %f5744;
	and.b32  	%r6148, %r7813, 1;
	setp.eq.b32 	%p1216, %r6148, 1;
	selp.f32 	%f4571, %f5744, 0f3F800000, %p1216;
	fma.rn.f32 	%f4572, %f4570, %f4571, 0f00000000;
	fma.rn.f32 	%f4573, %f4570, 0f37CBAC00, 0fBAB607ED;
	selp.f32 	%f4574, 0fB94D4153, %f4573, %p1216;
	selp.f32 	%f4575, 0f3C0885E4, 0f3D2AAABB, %p1216;
	fma.rn.f32 	%f4576, %f4574, %f4570, %f4575;
	selp.f32 	%f4577, 0fBE2AAAA8, 0fBEFFFFFF, %p1216;
	fma.rn.f32 	%f4578, %f4576, %f4570, %f4577;
	fma.rn.f32 	%f4579, %f4578, %f4572, %f4571;
	and.b32  	%r6149, %r6147, 2;
	setp.eq.s32 	%p1217, %r6149, 0;
	mov.f32 	%f4580, 0f00000000;
	sub.f32 	%f4581, %f4580, %f4579;
	selp.f32 	%f4582, %f4579, %f4581, %p1217;
	div.rn.f32 	%f4583, %f4582, 0f43180000;
	add.f32 	%f1064, %f1057, %f4583;
	mul.f32 	%f1065, %f1, 0f43180000;
	mul.f32 	%f4584, %f1065, 0f3F22F983;
	cvt.rni.s32.f32 	%r7817, %f4584;
	cvt.rn.f32.s32 	%f4585, %r7817;
	fma.rn.f32 	%f4586, %f4585, 0fBFC90FDA, %f1065;
	fma.rn.f32 	%f4587, %f4585, 0fB3A22168, %f4586;
	fma.rn.f32 	%f5745, %f4585, 0fA7C234C5, %f4587;
	abs.f32 	%f1067, %f1065;
	setp.ltu.f32 	%p1218, %f1067, 0f47CE4780;
	@%p1218 bra 	$L__BB0_1225;
	setp.eq.f32 	%p1219, %f1067, 0f7F800000;
	@%p1219 bra 	$L__BB0_1224;
	mov.b32 	%r2131, %f1065;
	shl.b32 	%r6151, %r2131, 8;
	or.b32  	%r2132, %r6151, -2147483648;
	mov.b64 	%rd3469, 0;
	mov.b32 	%r7814, 0;
	mov.u64 	%rd3467, __cudart_i2opi_f;
	mov.u64 	%rd3468, %rd1;
$L__BB0_1220:
	.pragma "nounroll";
	ld.global.nc.u32 	%r6152, [%rd3467];
	mad.wide.u32 	%rd2626, %r6152, %r2132, %rd3469;
	shr.u64 	%rd3469, %rd2626, 32;
	st.local.u32 	[%rd3468], %rd2626;
	add.s32 	%r7814, %r7814, 1;
	add.s64 	%rd3468, %rd3468, 4;
	add.s64 	%rd3467, %rd3467, 4;
	setp.ne.s32 	%p1220, %r7814, 6;
	@%p1220 bra 	$L__BB0_1220;
	shr.u32 	%r6153, %r2131, 23;
	st.local.u32 	[%rd1+24], %rd3469;
	and.b32  	%r2135, %r6153, 31;
	and.b32  	%r6154, %r6153, 224;
	add.s32 	%r6155, %r6154, -128;
	shr.u32 	%r6156, %r6155, 5;
	mul.wide.u32 	%rd2627, %r6156, 4;
	sub.s64 	%rd1072, %rd1, %rd2627;
	ld.local.u32 	%r7815, [%rd1072+24];
	ld.local.u32 	%r7816, [%rd1072+20];
	setp.eq.s32 	%p1221, %r2135, 0;
	@%p1221 bra 	$L__BB0_1223;
	shf.l.wrap.b32 	%r7815, %r7816, %r7815, %r2135;
	ld.local.u32 	%r6157, [%rd1072+16];
	shf.l.wrap.b32 	%r7816, %r6157, %r7816, %r2135;
$L__BB0_1223:
	shr.u32 	%r6158, %r7815, 30;
	shf.l.wrap.b32 	%r6159, %r7816, %r7815, 2;
	shl.b32 	%r6160, %r7816, 2;
	shr.u32 	%r6161, %r6159, 31;
	add.s32 	%r6162, %r6161, %r6158;
	neg.s32 	%r6163, %r6162;
	setp.lt.s32 	%p1222, %r2131, 0;
	selp.b32 	%r7817, %r6163, %r6162, %p1222;
	xor.b32  	%r6164, %r6159, %r2131;
	shr.s32 	%r6165, %r6159, 31;
	xor.b32  	%r6166, %r6165, %r6159;
	xor.b32  	%r6167, %r6165, %r6160;
	cvt.u64.u32 	%rd2628, %r6166;
	shl.b64 	%rd2629, %rd2628, 32;
	cvt.u64.u32 	%rd2630, %r6167;
	or.b64  	%rd2631, %rd2629, %rd2630;
	cvt.rn.f64.s64 	%fd305, %rd2631;
	mul.f64 	%fd306, %fd305, 0d3BF921FB54442D19;
	cvt.rn.f32.f64 	%f4588, %fd306;
	neg.f32 	%f4589, %f4588;
	setp.lt.s32 	%p1223, %r6164, 0;
	selp.f32 	%f5745, %f4589, %f4588, %p1223;
	bra.uni 	$L__BB0_1225;
$L__BB0_1224:
	mov.f32 	%f4590, 0f00000000;
	mul.rn.f32 	%f5745, %f1065, %f4590;
	mov.b32 	%r7817, 0;
$L__BB0_1225:
	add.s32 	%r6169, %r7817, 1;
	mul.rn.f32 	%f4591, %f5745, %f5745;
	and.b32  	%r6170, %r7817, 1;
	setp.eq.b32 	%p1224, %r6170, 1;
	selp.f32 	%f4592, %f5745, 0f3F800000, %p1224;
	fma.rn.f32 	%f4593, %f4591, %f4592, 0f00000000;
	fma.rn.f32 	%f4594, %f4591, 0f37CBAC00, 0fBAB607ED;
	selp.f32 	%f4595, 0fB94D4153, %f4594, %p1224;
	selp.f32 	%f4596, 0f3C0885E4, 0f3D2AAABB, %p1224;
	fma.rn.f32 	%f4597, %f4595, %f4591, %f4596;
	selp.f32 	%f4598, 0fBE2AAAA8, 0fBEFFFFFF, %p1224;
	fma.rn.f32 	%f4599, %f4597, %f4591, %f4598;
	fma.rn.f32 	%f4600, %f4599, %f4593, %f4592;
	and.b32  	%r6171, %r6169, 2;
	setp.eq.s32 	%p1225, %r6171, 0;
	mov.f32 	%f4601, 0f00000000;
	sub.f32 	%f4602, %f4601, %f4600;
	selp.f32 	%f4603, %f4600, %f4602, %p1225;
	div.rn.f32 	%f4604, %f4603, 0f43190000;
	add.f32 	%f1071, %f1064, %f4604;
	mul.f32 	%f1072, %f1, 0f43190000;
	mul.f32 	%f4605, %f1072, 0f3F22F983;
	cvt.rni.s32.f32 	%r7821, %f4605;
	cvt.rn.f32.s32 	%f4606, %r7821;
	fma.rn.f32 	%f4607, %f4606, 0fBFC90FDA, %f1072;
	fma.rn.f32 	%f4608, %f4606, 0fB3A22168, %f4607;
	fma.rn.f32 	%f5746, %f4606, 0fA7C234C5, %f4608;
	abs.f32 	%f1074, %f1072;
	setp.ltu.f32 	%p1226, %f1074, 0f47CE4780;
	@%p1226 bra 	$L__BB0_1233;
	setp.eq.f32 	%p1227, %f1074, 0f7F800000;
	@%p1227 bra 	$L__BB0_1232;
	mov.b32 	%r2145, %f1072;
	shl.b32 	%r6173, %r2145, 8;
	or.b32  	%r2146, %r6173, -2147483648;
	mov.b64 	%rd3472, 0;
	mov.b32 	%r7818, 0;
	mov.u64 	%rd3470, __cudart_i2opi_f;
	mov.u64 	%rd3471, %rd1;
$L__BB0_1228:
	.pragma "nounroll";
	ld.global.nc.u32 	%r6174, [%rd3470];
	mad.wide.u32 	%rd2634, %r6174, %r2146, %rd3472;
	shr.u64 	%rd3472, %rd2634, 32;
	st.local.u32 	[%rd3471], %rd2634;
	add.s32 	%r7818, %r7818, 1;
	add.s64 	%rd3471, %rd3471, 4;
	add.s64 	%rd3470, %rd3470, 4;
	setp.ne.s32 	%p1228, %r7818, 6;
	@%p1228 bra 	$L__BB0_1228;
	shr.u32 	%r6175, %r2145, 23;
	st.local.u32 	[%rd1+24], %rd3472;
	and.b32  	%r2149, %r6175, 31;
	and.b32  	%r6176, %r6175, 224;
	add.s32 	%r6177, %r6176, -128;
	shr.u32 	%r6178, %r6177, 5;
	mul.wide.u32 	%rd2635, %r6178, 4;
	sub.s64 	%rd1079, %rd1, %rd2635;
	ld.local.u32 	%r7819, [%rd1079+24];
	ld.local.u32 	%r7820, [%rd1079+20];
	setp.eq.s32 	%p1229, %r2149, 0;
	@%p1229 bra 	$L__BB0_1231;
	shf.l.wrap.b32 	%r7819, %r7820, %r7819, %r2149;
	ld.local.u32 	%r6179, [%rd1079+16];
	shf.l.wrap.b32 	%r7820, %r6179, %r7820, %r2149;
$L__BB0_1231:
	shr.u32 	%r6180, %r7819, 30;
	shf.l.wrap.b32 	%r6181, %r7820, %r7819, 2;
	shl.b32 	%r6182, %r7820, 2;
	shr.u32 	%r6183, %r6181, 31;
	add.s32 	%r6184, %r6183, %r6180;
	neg.s32 	%r6185, %r6184;
	setp.lt.s32 	%p1230, %r2145, 0;
	selp.b32 	%r7821, %r6185, %r6184, %p1230;
	xor.b32  	%r6186, %r6181, %r2145;
	shr.s32 	%r6187, %r6181, 31;
	xor.b32  	%r6188, %r6187, %r6181;
	xor.b32  	%r6189, %r6187, %r6182;
	cvt.u64.u32 	%rd2636, %r6188;
	shl.b64 	%rd2637, %rd2636, 32;
	cvt.u64.u32 	%rd2638, %r6189;
	or.b64  	%rd2639, %rd2637, %rd2638;
	cvt.rn.f64.s64 	%fd307, %rd2639;
	mul.f64 	%fd308, %fd307, 0d3BF921FB54442D19;
	cvt.rn.f32.f64 	%f4609, %fd308;
	neg.f32 	%f4610, %f4609;
	setp.lt.s32 	%p1231, %r6186, 0;
	selp.f32 	%f5746, %f4610, %f4609, %p1231;
	bra.uni 	$L__BB0_1233;
$L__BB0_1232:
	mov.f32 	%f4611, 0f00000000;
	mul.rn.f32 	%f5746, %f1072, %f4611;
	mov.b32 	%r7821, 0;
$L__BB0_1233:
	add.s32 	%r6191, %r7821, 1;
	mul.rn.f32 	%f4612, %f5746, %f5746;
	and.b32  	%r6192, %r7821, 1;
	setp.eq.b32 	%p1232, %r6192, 1;
	selp.f32 	%f4613, %f5746, 0f3F800000, %p1232;
	fma.rn.f32 	%f4614, %f4612, %f4613, 0f00000000;
	fma.rn.f32 	%f4615, %f4612, 0f37CBAC00, 0fBAB607ED;
	selp.f32 	%f4616, 0fB94D4153, %f4615, %p1232;
	selp.f32 	%f4617, 0f3C0885E4, 0f3D2AAABB, %p1232;
	fma.rn.f32 	%f4618, %f4616, %f4612, %f4617;
	selp.f32 	%f4619, 0fBE2AAAA8, 0fBEFFFFFF, %p1232;
	fma.rn.f32 	%f4620, %f4618, %f4612, %f4619;
	fma.rn.f32 	%f4621, %f4620, %f4614, %f4613;
	and.b32  	%r6193, %r6191, 2;
	setp.eq.s32 	%p1233, %r6193, 0;
	mov.f32 	%f4622, 0f00000000;
	sub.f32 	%f4623, %f4622, %f4621;
	selp.f32 	%f4624, %f4621, %f4623, %p1233;
	div.rn.f32 	%f4625, %f4624, 0f431A0000;
	add.f32 	%f1078, %f1071, %f4625;
	mul.f32 	%f1079, %f1, 0f431A0000;
	mul.f32 	%f4626, %f1079, 0f3F22F983;
	cvt.rni.s32.f32 	%r7825, %f4626;
	cvt.rn.f32.s32 	%f4627, %r7825;
	fma.rn.f32 	%f4628, %f4627, 0fBFC90FDA, %f1079;
	fma.rn.f32 	%f4629, %f4627, 0fB3A22168, %f4628;
	fma.rn.f32 	%f5747, %f4627, 0fA7C234C5, %f4629;
	abs.f32 	%f1081, %f1079;
	setp.ltu.f32 	%p1234, %f1081, 0f47CE4780;
	@%p1234 bra 	$L__BB0_1241;
	setp.eq.f32 	%p1235, %f1081, 0f7F800000;
	@%p1235 bra 	$L__BB0_1240;
	mov.b32 	%r2159, %f1079;
	shl.b32 	%r6195, %r2159, 8;
	or.b32  	%r2160, %r6195, -2147483648;
	mov.b64 	%rd3475, 0;
	mov.b32 	%r7822, 0;
	mov.u64 	%rd3473, __cudart_i2opi_f;
	mov.u64 	%rd3474, %rd1;
$L__BB0_1236:
	.pragma "nounroll";
	ld.global.nc.u32 	%r6196, [%rd3473];
	mad.wide.u32 	%rd2642, %r6196, %r2160, %rd3475;
	shr.u64 	%rd3475, %rd2642, 32;
	st.local.u32 	[%rd3474], %rd2642;
	add.s32 	%r7822, %r7822, 1;
	add.s64 	%rd3474, %rd3474, 4;
	add.s64 	%rd3473, %rd3473, 4;
	setp.ne.s32 	%p1236, %r7822, 6;
	@%p1236 bra 	$L__BB0_1236;
	shr.u32 	%r6197, %r2159, 23;
	st.local.u32 	[%rd1+24], %rd3475;
	and.b32  	%r2163, %r6197, 31;
	and.b32  	%r6198, %r6197, 224;
	add.s32 	%r6199, %r6198, -128;
	shr.u32 	%r6200, %r6199, 5;
	mul.wide.u32 	%rd2643, %r6200, 4;
	sub.s64 	%rd1086, %rd1, %rd2643;
	ld.local.u32 	%r7823, [%rd1086+24];
	ld.local.u32 	%r7824, [%rd1086+20];
	setp.eq.s32 	%p1237, %r2163, 0;
	@%p1237 bra 	$L__BB0_1239;
	shf.l.wrap.b32 	%r7823, %r7824, %r7823, %r2163;
	ld.local.u32 	%r6201, [%rd1086+16];
	shf.l.wrap.b32 	%r7824, %r6201, %r7824, %r2163;
$L__BB0_1239:
	shr.u32 	%r6202, %r7823, 30;
	shf.l.wrap.b32 	%r6203, %r7824, %r7823, 2;
	shl.b32 	%r6204, %r7824, 2;
	shr.u32 	%r6205, %r6203, 31;
	add.s32 	%r6206, %r6205, %r6202;
	neg.s32 	%r6207, %r6206;
	setp.lt.s32 	%p1238, %r2159, 0;
	selp.b32 	%r7825, %r6207, %r6206, %p1238;
	xor.b32  	%r6208, %r6203, %r2159;
	shr.s32 	%r6209, %r6203, 31;
	xor.b32  	%r6210, %r6209, %r6203;
	xor.b32  	%r6211, %r6209, %r6204;
	cvt.u64.u32 	%rd2644, %r6210;
	shl.b64 	%rd2645, %rd2644, 32;
	cvt.u64.u32 	%rd2646, %r6211;
	or.b64  	%rd2647, %rd2645, %rd2646;
	cvt.rn.f64.s64 	%fd309, %rd2647;
	mul.f64 	%fd310, %fd309, 0d3BF921FB54442D19;
	cvt.rn.f32.f64 	%f4630, %fd310;
	neg.f32 	%f4631, %f4630;
	setp.lt.s32 	%p1239, %r6208, 0;
	selp.f32 	%f5747, %f4631, %f4630, %p1239;
	bra.uni 	$L__BB0_1241;
$L__BB0_1240:
	mov.f32 	%f4632, 0f00000000;
	mul.rn.f32 	%f5747, %f1079, %f4632;
	mov.b32 	%r7825, 0;
$L__BB0_1241:
	add.s32 	%r6213, %r7825, 1;
	mul.rn.f32 	%f4633, %f5747, %f5747;
	and.b32  	%r6214, %r7825, 1;
	setp.eq.b32 	%p1240, %r6214, 1;
	selp.f32 	%f4634, %f5747, 0f3F800000, %p1240;
	fma.rn.f32 	%f4635, %f4633, %f4634, 0f00000000;
	fma.rn.f32 	%f4636, %f4633, 0f37CBAC00, 0fBAB607ED;
	selp.f32 	%f4637, 0fB94D4153, %f4636, %p1240;
	selp.f32 	%f4638, 0f3C0885E4, 0f3D2AAABB, %p1240;
	fma.rn.f32 	%f4639, %f4637, %f4633, %f4638;
	selp.f32 	%f4640, 0fBE2AAAA8, 0fBEFFFFFF, %p1240;
	fma.rn.f32 	%f4641, %f4639, %f4633, %f4640;
	fma.rn.f32 	%f4642, %f4641, %f4635, %f4634;
	and.b32  	%r6215, %r6213, 2;
	setp.eq.s32 	%p1241, %r6215, 0;
	mov.f32 	%f4643, 0f00000000;
	sub.f32 	%f4644, %f4643, %f4642;
	selp.f32 	%f4645, %f4642, %f4644, %p1241;
	div.rn.f32 	%f4646, %f4645, 0f431B0000;
	add.f32 	%f1085, %f1078, %f4646;
	mul.f32 	%f1086, %f1, 0f431B0000;
	mul.f32 	%f4647, %f1086, 0f3F22F983;
	cvt.rni.s32.f32 	%r7829, %f4647;
	cvt.rn.f32.s32 	%f4648, %r7829;
	fma.rn.f32 	%f4649, %f4648, 0fBFC90FDA, %f1086;
	fma.rn.f32 	%f4650, %f4648, 0fB3A22168, %f4649;
	fma.rn.f32 	%f5748, %f4648, 0fA7C234C5, %f4650;
	abs.f32 	%f1088, %f1086;
	setp.ltu.f32 	%p1242, %f1088, 0f47CE4780;
	@%p1242 bra 	$L__BB0_1249;
	setp.eq.f32 	%p1243, %f1088, 0f7F800000;
	@%p1243 bra 	$L__BB0_1248;
	mov.b32 	%r2173, %f1086;
	shl.b32 	%r6217, %r2173, 8;
	or.b32  	%r2174, %r6217, -2147483648;
	mov.b64 	%rd3478, 0;
	mov.b32 	%r7826, 0;
	mov.u64 	%rd3476, __cudart_i2opi_f;
	mov.u64 	%rd3477, %rd1;
$L__BB0_1244:
	.pragma "nounroll";
	ld.global.nc.u32 	%r6218, [%rd3476];
	mad.wide.u32 	%rd2650, %r6218, %r2174, %rd3478;
	shr.u64 	%rd3478, %rd2650, 32;
	st.local.u32 	[%rd3477], %rd2650;
	add.s32 	%r7826, %r7826, 1;
	add.s64 	%rd3477, %rd3477, 4;
	add.s64 	%rd3476, %rd3476, 4;
	setp.ne.s32 	%p1244, %r7826, 6;
	@%p1244 bra 	$L__BB0_1244;
	shr.u32 	%r6219, %r2173, 23;
	st.local.u32 	[%rd1+24], %rd3478;
	and.b32  	%r2177, %r6219, 31;
	and.b32  	%r6220, %r6219, 224;
	add.s32 	%r6221, %r6220, -128;
	shr.u32 	%r6222, %r6221, 5;
	mul.wide.u32 	%rd2651, %r6222, 4;
	sub.s64 	%rd1093, %rd1, %rd2651;
	ld.local.u32 	%r7827, [%rd1093+24];
	ld.local.u32 	%r7828, [%rd1093+20];
	setp.eq.s32 	%p1245, %r2177, 0;
	@%p1245 bra 	$L__BB0_1247;
	shf.l.wrap.b32 	%r7827, %r7828, %r7827, %r2177;
	ld.local.u32 	%r6223, [%rd1093+16];
	shf.l.wrap.b32 	%r7828, %r6223, %r7828, %r2177;
$L__BB0_1247:
	shr.u32 	%r6224, %r7827, 30;
	shf.l.wrap.b32 	%r6225, %r7828, %r7827, 2;
	shl.b32 	%r6226, %r7828, 2;
	shr.u32 	%r6227, %r6225, 31;
	add.s32 	%r6228, %r6227, %r6224;
	neg.s32 	%r6229, %r6228;
	setp.lt.s32 	%p1246, %r2173, 0;
	selp.b32 	%r7829, %r6229, %r6228, %p1246;
	xor.b32  	%r6230, %r6225, %r2173;
	shr.s32 	%r6231, %r6225, 31;
	xor.b32  	%r6232, %r6231, %r6225;
	xor.b32  	%r6233, %r6231, %r6226;
	cvt.u64.u32 	%rd2652, %r6232;
	shl.b64 	%rd2653, %rd2652, 32;
	cvt.u64.u32 	%rd2654, %r6233;
	or.b64  	%rd2655, %rd2653, %rd2654;
	cvt.rn.f64.s64 	%fd311, %rd2655;
	mul.f64 	%fd312, %fd311, 0d3BF921FB54442D19;
	cvt.rn.f32.f64 	%f4651, %fd312;
	neg.f32 	%f4652, %f4651;
	setp.lt.s32 	%p1247, %r6230, 0;
	selp.f32 	%f5748, %f4652, %f4651, %p1247;
	bra.uni 	$L__BB0_1249;
$L__BB0_1248:
	mov.f32 	%f4653, 0f00000000;
	mul.rn.f32 	%f5748, %f1086, %f4653;
	mov.b32 	%r7829, 0;
$L__BB0_1249:
	add.s32 	%r6235, %r7829, 1;
	mul.rn.f32 	%f4654, %f5748, %f5748;
	and.b32  	%r6236, %r7829, 1;
	setp.eq.b32 	%p1248, %r6236, 1;
	selp.f32 	%f4655, %f5748, 0f3F800000, %p1248;
	fma.rn.f32 	%f4656, %f4654, %f4655, 0f00000000;
	fma.rn.f32 	%f4657, %f4654, 0f37CBAC00, 0fBAB607ED;
	selp.f32 	%f4658, 0fB94D4153, %f4657, %p1248;
	selp.f32 	%f4659, 0f3C0885E4, 0f3D2AAABB, %p1248;
	fma.rn.f32 	%f4660, %f4658, %f4654, %f4659;
	selp.f32 	%f4661, 0fBE2AAAA8, 0fBEFFFFFF, %p1248;
	fma.rn.f32 	%f4662, %f4660, %f4654, %f4661;
	fma.rn.f32 	%f4663, %f4662, %f4656, %f4655;
	and.b32  	%r6237, %r6235, 2;
	setp.eq.s32 	%p1249, %r6237, 0;
	mov.f32 	%f4664, 0f00000000;
	sub.f32 	%f4665, %f4664, %f4663;
	selp.f32 	%f4666, %f4663, %f4665, %p1249;
	div.rn.f32 	%f4667, %f4666, 0f431C0000;
	add.f32 	%f1092, %f1085, %f4667;
	mul.f32 	%f1093, %f1, 0f431C0000;
	mul.f32 	%f4668, %f1093, 0f3F22F983;
	cvt.rni.s32.f32 	%r7833, %f4668;
	cvt.rn.f32.s32 	%f4669, %r7833;
	fma.rn.f32 	%f4670, %f4669, 0fBFC90FDA, %f1093;
	fma.rn.f32 	%f4671, %f4669, 0fB3A22168, %f4670;
	fma.rn.f32 	%f5749, %f4669, 0fA7C234C5, %f4671;
	abs.f32 	%f1095, %f1093;
	setp.ltu.f32 	%p1250, %f1095, 0f47CE4780;
	@%p1250 bra 	$L__BB0_1257;
	setp.eq.f32 	%p1251, %f1095, 0f7F800000;
	@%p1251 bra 	$L__BB0_1256;
	mov.b32 	%r2187, %f1093;
	shl.b32 	%r6239, %r2187, 8;
	or.b32  	%r2188, %r6239, -2147483648;
	mov.b64 	%rd3481, 0;
	mov.b32 	%r7830, 0;
	mov.u64 	%rd3479, __cudart_i2opi_f;
	mov.u64 	%rd3480, %rd1;
$L__BB0_1252:
	.pragma "nounroll";
	ld.global.nc.u32 	%r6240, [%rd3479];
	mad.wide.u32 	%rd2658, %r6240, %r2188, %rd3481;
	shr.u64 	%rd3481, %rd2658, 32;
	st.local.u32 	[%rd3480], %rd2658;
	add.s32 	%r7830, %r7830, 1;
	add.s64 	%rd3480, %rd3480, 4;
	add.s64 	%rd3479, %rd3479, 4;
	setp.ne.s32 	%p1252, %r7830, 6;
	@%p1252 bra 	$L__BB0_1252;
	shr.u32 	%r6241, %r2187, 23;
	st.local.u32 	[%rd1+24], %rd3481;
	and.b32  	%r2191, %r6241, 31;
	and.b32  	%r6242, %r6241, 224;
	add.s32 	%r6243, %r6242, -128;
	shr.u32 	%r6244, %r6243, 5;
	mul.wide.u32 	%rd2659, %r6244, 4;
	sub.s64 	%rd1100, %rd1, %rd2659;
	ld.local.u32 	%r7831, [%rd1100+24];
	ld.local.u32 	%r7832, [%rd1100+20];
	setp.eq.s32 	%p1253, %r2191, 0;
	@%p1253 bra 	$L__BB0_1255;
	shf.l.wrap.b32 	%r7831, %r7832, %r7831, %r2191;
	ld.local.u32 	%r6245, [%rd1100+16];
	shf.l.wrap.b32 	%r7832, %r6245, %r7832, %r2191;
$L__BB0_1255:
	shr.u32 	%r6246, %r7831, 30;
	shf.l.wrap.b32 	%r6247, %r7832, %r7831, 2;
	shl.b32 	%r6248, %r7832, 2;
	shr.u32 	%r6249, %r6247, 31;
	add.s32 	%r6250, %r6249, %r6246;
	neg.s32 	%r6251, %r6250;
	setp.lt.s32 	%p1254, %r2187, 0;
	selp.b32 	%r7833, %r6251, %r6250, %p1254;
	xor.b32  	%r6252, %r6247, %r2187;
	shr.s32 	%r6253, %r6247, 31;
	xor.b32  	%r6254, %r6253, %r6247;
	xor.b32  	%r6255, %r6253, %r6248;
	cvt.u64.u32 	%rd2660, %r6254;
	shl.b64 	%rd2661, %rd2660, 32;
	cvt.u64.u32 	%rd2662, %r6255;
	or.b64  	%rd2663, %rd2661, %rd2662;
	cvt.rn.f64.s64 	%fd313, %rd2663;
	mul.f64 	%fd314, %fd313, 0d3BF921FB54442D19;
	cvt.rn.f32.f64 	%f4672, %fd314;
	neg.f32 	%f4673, %f4672;
	setp.lt.s32 	%p1255, %r6252, 0;
	selp.f32 	%f5749, %f4673, %f4672, %p1255;
	bra.uni 	$L__BB0_1257;
$L__BB0_1256:
	mov.f32 	%f4674, 0f00000000;
	mul.rn.f32 	%f5749, %f1093, %f4674;
	mov.b32 	%r7833, 0;
$L__BB0_1257:
	add.s32 	%r6257, %r7833, 1;
	mul.rn.f32 	%f4675, %f5749, %f5749;
	and.b32  	%r6258, %r7833, 1;
	setp.eq.b32 	%p1256, %r6258, 1;
	selp.f32 	%f4676, %f5749, 0f3F800000, %p1256;
	fma.rn.f32 	%f4677, %f4675, %f4676, 0f00000000;
	fma.rn.f32 	%f4678, %f4675, 0f37CBAC00, 0fBAB607ED;
	selp.f32 	%f4679, 0fB94D4153, %f4678, %p1256;
	selp.f32 	%f4680, 0f3C0885E4, 0f3D2AAABB, %p1256;
	fma.rn.f32 	%f4681, %f4679, %f4675, %f4680;
	selp.f32 	%f4682, 0fBE2AAAA8, 0fBEFFFFFF, %p1256;
	fma.rn.f32 	%f4683, %f4681, %f4675, %f4682;
	fma.rn.f32 	%f4684, %f4683, %f4677, %f4676;
	and.b32  	%r6259, %r6257, 2;
	setp.eq.s32 	%p1257, %r6259, 0;
	mov.f32 	%f4685, 0f00000000;
	sub.f32 	%f4686, %f4685, %f4684;
	selp.f32 	%f4687, %f4684, %f4686, %p1257;
	div.rn.f32 	%f4688, %f4687, 0f431D0000;
	add.f32 	%f1099, %f1092, %f4688;
	mul.f32 	%f1100, %f1, 0f431D0000;
	mul.f32 	%f4689, %f1100, 0f3F22F983;
	cvt.rni.s32.f32 	%r7837, %f4689;
	cvt.rn.f32.s32 	%f4690, %r7837;
	fma.rn.f32 	%f4691, %f4690, 0fBFC90FDA, %f1100;
	fma.rn.f32 	%f4692, %f4690, 0fB3A22168, %f4691;
	fma.rn.f32 	%f5750, %f4690, 0fA7C234C5, %f4692;
	abs.f32 	%f1102, %f1100;
	setp.ltu.f32 	%p1258, %f1102, 0f47CE4780;
	@%p1258 bra 	$L__BB0_1265;
	setp.eq.f32 	%p1259, %f1102, 0f7F800000;
	@%p1259 bra 	$L__BB0_1264;
	mov.b32 	%r2201, %f1100;
	shl.b32 	%r6261, %r2201, 8;
	or.b32  	%r2202, %r6261, -2147483648;
	mov.b64 	%rd3484, 0;
	mov.b32 	%r7834, 0;
	mov.u64 	%rd3482, __cudart_i2opi_f;
	mov.u64 	%rd3483, %rd1;
$L__BB0_1260:
	.pragma "nounroll";
	ld.global.nc.u32 	%r6262, [%rd3482];
	mad.wide.u32 	%rd2666, %r6262, %r2202, %rd3484;
	shr.u64 	%rd3484, %rd2666, 32;
	st.local.u32 	[%rd3483], %rd2666;
	add.s32 	%r7834, %r7834, 1;
	add.s64 	%rd3483, %rd3483, 4;
	add.s64 	%rd3482, %rd3482, 4;
	setp.ne.s32 	%p1260, %r7834, 6;
	@%p1260 bra 	$L__BB0_1260;
	shr.u32 	%r6263, %r2201, 23;
	st.local.u32 	[%rd1+24], %rd3484;
	and.b32  	%r2205, %r6263, 31;
	and.b32  	%r6264, %r6263, 224;
	add.s32 	%r6265, %r6264, -128;
	shr.u32 	%r6266, %r6265, 5;
	mul.wide.u32 	%rd2667, %r6266, 4;
	sub.s64 	%rd1107, %rd1, %rd2667;
	ld.local.u32 	%r7835, [%rd1107+24];
	ld.local.u32 	%r7836, [%rd1107+20];
	setp.eq.s32 	%p1261, %r2205, 0;
	@%p1261 bra 	$L__BB0_1263;
	shf.l.wrap.b32 	%r7835, %r7836, %r7835, %r2205;
	ld.local.u32 	%r6267, [%rd1107+16];
	shf.l.wrap.b32 	%r7836, %r6267, %r7836, %r2205;
$L__BB0_1263:
	shr.u32 	%r6268, %r7835, 30;
	shf.l.wrap.b32 	%r6269, %r7836, %r7835, 2;
	shl.b32 	%r6270, %r7836, 2;
	shr.u32 	%r6271, %r6269, 31;
	add.s32 	%r6272, %r6271, %r6268;
	neg.s32 	%r6273, %r6272;
	setp.lt.s32 	%p1262, %r2201, 0;
	selp.b32 	%r7837, %r6273, %r6272, %p1262;
	xor.b32  	%r6274, %r6269, %r2201;
	shr.s32 	%r6275, %r6269, 31;
	xor.b32  	%r6276, %r6275, %r6269;
	xor.b32  	%r6277, %r6275, %r6270;
	cvt.u64.u32 	%rd2668, %r6276;
	shl.b64 	%rd2669, %rd2668, 32;
	cvt.u64.u32 	%rd2670, %r6277;
	or.b64  	%rd2671, %rd2669, %rd2670;
	cvt.rn.f64.s64 	%fd315, %rd2671;
	mul.f64 	%fd316, %fd315, 0d3BF921FB54442D19;
	cvt.rn.f32.f64 	%f4693, %fd316;
	neg.f32 	%f4694, %f4693;
	setp.lt.s32 	%p1263, %r6274, 0;
	selp.f32 	%f5750, %f4694, %f4693, %p1263;
	bra.uni 	$L__BB0_1265;
$L__BB0_1264:
	mov.f32 	%f4695, 0f00000000;
	mul.rn.f32 	%f5750, %f1100, %f4695;
	mov.b32 	%r7837, 0;
$L__BB0_1265:
	add.s32 	%r6279, %r7837, 1;
	mul.rn.f32 	%f4696, %f5750, %f5750;
	and.b32  	%r6280, %r7837, 1;
	setp.eq.b32 	%p1264, %r6280, 1;
	selp.f32 	%f4697, %f5750, 0f3F800000, %p1264;
	fma.rn.f32 	%f4698, %f4696, %f4697, 0f00000000;
	fma.rn.f32 	%f4699, %f4696, 0f37CBAC00, 0fBAB607ED;
	selp.f32 	%f4700, 0fB94D4153, %f4699, %p1264;
	selp.f32 	%f4701, 0f3C0885E4, 0f3D2AAABB, %p1264;
	fma.rn.f32 	%f4702, %f4700, %f4696, %f4701;
	selp.f32 	%f4703, 0fBE2AAAA8, 0fBEFFFFFF, %p1264;
	fma.rn.f32 	%f4704, %f4702, %f4696, %f4703;
	fma.rn.f32 	%f4705, %f4704, %f4698, %f4697;
	and.b32  	%r6281, %r6279, 2;
	setp.eq.s32 	%p1265, %r6281, 0;
	mov.f32 	%f4706, 0f00000000;
	sub.f32 	%f4707, %f4706, %f4705;
	selp.f32 	%f4708, %f4705, %f4707, %p1265;
	div.rn.f32 	%f4709, %f4708, 0f431E0000;
	add.f32 	%f1106, %f1099, %f4709;
	mul.f32 	%f1107, %f1, 0f431E0000;
	mul.f32 	%f4710, %f1107, 0f3F22F983;
	cvt.rni.s32.f32 	%r7841, %f4710;
	cvt.rn.f32.s32 	%f4711, %r7841;
	fma.rn.f32 	%f4712, %f4711, 0fBFC90FDA, %f1107;
	fma.rn.f32 	%f4713, %f4711, 0fB3A22168, %f4712;
	fma.rn.f32 	%f5751, %f4711, 0fA7C234C5, %f4713;
	abs.f32 	%f1109, %f1107;
	setp.ltu.f32 	%p1266, %f1109, 0f47CE4780;
	@%p1266 bra 	$L__BB0_1273;
	setp.eq.f32 	%p1267, %f1109, 0f7F800000;
	@%p1267 bra 	$L__BB0_1272;
	mov.b32 	%r2215, %f1107;
	shl.b32 	%r6283, %r2215, 8;
	or.b32  	%r2216, %r6283, -2147483648;
	mov.b64 	%rd3487, 0;
	mov.b32 	%r7838, 0;
	mov.u64 	%rd3485, __cudart_i2opi_f;
	mov.u64 	%rd3486, %rd1;
$L__BB0_1268:
	.pragma "nounroll";
	ld.global.nc.u32 	%r6284, [%rd3485];
	mad.wide.u32 	%rd2674, %r6284, %r2216, %rd3487;
	shr.u64 	%rd3487, %rd2674, 32;
	st.local.u32 	[%rd3486], %rd2674;
	add.s32 	%r7838, %r7838, 1;
	add.s64 	%rd3486, %rd3486, 4;
	add.s64 	%rd3485, %rd3485, 4;
	setp.ne.s32 	%p1268, %r7838, 6;
	@%p1268 bra 	$L__BB0_1268;
	shr.u32 	%r6285, %r2215, 23;
	st.local.u32 	[%rd1+24], %rd3487;
	and.b32  	%r2219, %r6285, 31;
	and.b32  	%r6286, %r6285, 224;
	add.s32 	%r6287, %r6286, -128;
	shr.u32 	%r6288, %r6287, 5;
	mul.wide.u32 	%rd2675, %r6288, 4;
	sub.s64 	%rd1114, %rd1, %rd2675;
	ld.local.u32 	%r7839, [%rd1114+24];
	ld.local.u32 	%r7840, [%rd1114+20];
	setp.eq.s32 	%p1269, %r2219, 0;
	@%p1269 bra 	$L__BB0_1271;
	shf.l.wrap.b32 	%r7839, %r7840, %r7839, %r2219;
	ld.local.u32 	%r6289, [%rd1114+16];
	shf.l.wrap.b32 	%r7840, %r6289, %r7840, %r2219;
$L__BB0_1271:
	shr.u32 	%r6290, %r7839, 30;
	shf.l.wrap.b32 	%r6291, %r7840, %r7839, 2;
	shl.b32 	%r6292, %r7840, 2;
	shr.u32 	%r6293, %r6291, 31;
	add.s32 	%r6294, %r6293, %r6290;
	neg.s32 	%r6295, %r6294;
	setp.lt.s32 	%p1270, %r2215, 0;
	selp.b32 	%r7841, %r6295, %r6294, %p1270;
	xor.b32  	%r6296, %r6291, %r2215;
	shr.s32 	%r6297, %r6291, 31;
	xor.b32  	%r6298, %r6297, %r6291;
	xor.b32  	%r6299, %r6297, %r6292;
	cvt.u64.u32 	%rd2676, %r6298;
	shl.b64 	%rd2677, %rd2676, 32;
	cvt.u64.u32 	%rd2678, %r6299;
	or.b64  	%rd2679, %rd2677, %rd2678;
	cvt.rn.f64.s64 	%fd317, %rd2679;
	mul.f64 	%fd318, %fd317, 0d3BF921FB54442D19;
	cvt.rn.f32.f64 	%f4714, %fd318;
	neg.f32 	%f4715, %f4714;
	setp.lt.s32 	%p1271, %r6296, 0;
	selp.f32 	%f5751, %f4715, %f4714, %p1271;
	bra.uni 	$L__BB0_1273;
$L__BB0_1272:
	mov.f32 	%f4716, 0f00000000;
	mul.rn.f32 	%f5751, %f1107, %f4716;
	mov.b32 	%r7841, 0;
$L__BB0_1273:
	add.s32 	%r6301, %r7841, 1;
	mul.rn.f32 	%f4717, %f5751, %f5751;
	and.b32  	%r6302, %r7841, 1;
	setp.eq.b32 	%p1272, %r6302, 1;
	selp.f32 	%f4718, %f5751, 0f3F800000, %p1272;
	fma.rn.f32 	%f4719, %f4717, %f4718, 0f00000000;
	fma.rn.f32 	%f4720, %f4717, 0f37CBAC00, 0fBAB607ED;
	selp.f32 	%f4721, 0fB94D4153, %f4720, %p1272;
	selp.f32 	%f4722, 0f3C0885E4, 0f3D2AAABB, %p1272;
	fma.rn.f32 	%f4723, %f4721, %f4717, %f4722;
	selp.f32 	%f4724, 0fBE2AAAA8, 0fBEFFFFFF, %p1272;
	fma.rn.f32 	%f4725, %f4723, %f4717, %f4724;
	fma.rn.f32 	%f4726, %f4725, %f4719, %f4718;
	and.b32  	%r6303, %r6301, 2;
	setp.eq.s32 	%p1273, %r6303, 0;
	mov.f32 	%f4727, 0f00000000;
	sub.f32 	%f4728, %f4727, %f4726;
	selp.f32 	%f4729, %f4726, %f4728, %p1273;
	div.rn.f32 	%f4730, %f4729, 0f431F0000;
	add.f32 	%f1113, %f1106, %f4730;
	mul.f32 	%f1114, %f1, 0f431F0000;
	mul.f32 	%f4731, %f1114, 0f3F22F983;
	cvt.rni.s32.f32 	%r7845, %f4731;
	cvt.rn.f32.s32 	%f4732, %r7845;
	fma.rn.f32 	%f4733, %f4732, 0fBFC90FDA, %f1114;
	fma.rn.f32 	%f4734, %f4732, 0fB3A22168, %f4733;
	fma.rn.f32 	%f5752, %f4732, 0fA7C234C5, %f4734;
	abs.f32 	%f1116, %f1114;
	setp.ltu.f32 	%p1274, %f1116, 0f47CE4780;
	@%p1274 bra 	$L__BB0_1281;
	setp.eq.f32 	%p1275, %f1116, 0f7F800000;
	@%p1275 bra 	$L__BB0_1280;
	mov.b32 	%r2229, %f1114;
	shl.b32 	%r6305, %r2229, 8;
	or.b32  	%r2230, %r6305, -2147483648;
	mov.b64 	%rd3490, 0;
	mov.b32 	%r7842, 0;
	mov.u64 	%rd3488, __cudart_i2opi_f;
	mov.u64 	%rd3489, %rd1;
$L__BB0_1276:
	.pragma "nounroll";
	ld.global.nc.u32 	%r6306, [%rd3488];
	mad.wide.u32 	%rd2682, %r6306, %r2230, %rd3490;
	shr.u64 	%rd3490, %rd2682, 32;
	st.local.u32 	[%rd3489], %rd2682;
	add.s32 	%r7842, %r7842, 1;
	add.s64 	%rd3489, %rd3489, 4;
	add.s64 	%rd3488, %rd3488, 4;
	setp.ne.s32 	%p1276, %r7842, 6;
	@%p1276 bra 	$L__BB0_1276;
	shr.u32 	%r6307, %r2229, 23;
	st.local.u32 	[%rd1+24], %rd3490;
	and.b32  	%r2233, %r6307, 31;
	and.b32  	%r6308, %r6307, 224;
	add.s32 	%r6309, %r6308, -128;
	shr.u32 	%r6310, %r6309, 5;
	mul.wide.u32 	%rd2683, %r6310, 4;
	sub.s64 	%rd1121, %rd1, %rd2683;
	ld.local.u32 	%r7843, [%rd1121+24];
	ld.local.u32 	%r7844, [%rd1121+20];
	setp.eq.s32 	%p1277, %r2233, 0;
	@%p1277 bra 	$L__BB0_1279;
	shf.l.wrap.b32 	%r7843, %r7844, %r7843, %r2233;
	ld.local.u32 	%r6311, [%rd1121+16];
	shf.l.wrap.b32 	%r7844, %r6311, %r7844, %r2233;
$L__BB0_1279:
	shr.u32 	%r6312, %r7843, 30;
	shf.l.wrap.b32 	%r6313, %r7844, %r7843, 2;
	shl.b32 	%r6314, %r7844, 2;
	shr.u32 	%r6315, %r6313, 31;
	add.s32 	%r6316, %r6315, %r6312;
	neg.s32 	%r6317, %r6316;
	setp.lt.s32 	%p1278, %r2229, 0;
	selp.b32 	%r7845, %r6317, %r6316, %p1278;
	xor.b32  	%r6318, %r6313, %r2229;
	shr.s32 	%r6319, %r6313, 31;
	xor.b32  	%r6320, %r6319, %r6313;
	xor.b32  	%r6321, %r6319, %r6314;
	cvt.u64.u32 	%rd2684, %r6320;
	shl.b64 	%rd2685, %rd2684, 32;
	cvt.u64.u32 	%rd2686, %r6321;
	or.b64  	%rd2687, %rd2685, %rd2686;
	cvt.rn.f64.s64 	%fd319, %rd2687;
	mul.f64 	%fd320, %fd319, 0d3BF921FB54442D19;
	cvt.rn.f32.f64 	%f4735, %fd320;
	neg.f32 	%f4736, %f4735;
	setp.lt.s32 	%p1279, %r6318, 0;
	selp.f32 	%f5752, %f4736, %f4735, %p1279;
	bra.uni 	$L__BB0_1281;
$L__BB0_1280:
	mov.f32 	%f4737, 0f00000000;
	mul.rn.f32 	%f5752, %f1114, %f4737;
	mov.b32 	%r7845, 0;
$L__BB0_1281:
	add.s32 	%r6323, %r7845, 1;
	mul.rn.f32 	%f4738, %f5752, %f5752;
	and.b32  	%r6324, %r7845, 1;
	setp.eq.b32 	%p1280, %r6324, 1;
	selp.f32 	%f4739, %f5752, 0f3F800000, %p1280;
	fma.rn.f32 	%f4740, %f4738, %f4739, 0f00000000;
	fma.rn.f32 	%f4741, %f4738, 0f37CBAC00, 0fBAB607ED;
	selp.f32 	%f4742, 0fB94D4153, %f4741, %p1280;
	selp.f32 	%f4743, 0f3C0885E4, 0f3D2AAABB, %p1280;
	fma.rn.f32 	%f4744, %f4742, %f4738, %f4743;
	selp.f32 	%f4745, 0fBE2AAAA8, 0fBEFFFFFF, %p1280;
	fma.rn.f32 	%f4746, %f4744, %f4738, %f4745;
	fma.rn.f32 	%f4747, %f4746, %f4740, %f4739;
	and.b32  	%r6325, %r6323, 2;
	setp.eq.s32 	%p1281, %r6325, 0;
	mov.f32 	%f4748, 0f00000000;
	sub.f32 	%f4749, %f4748, %f4747;
	selp.f32 	%f4750, %f4747, %f4749, %p1281;
	div.rn.f32 	%f4751, %f4750, 0f43200000;
	add.f32 	%f1120, %f1113, %f4751;
	mul.f32 	%f1121, %f1, 0f43200000;
	mul.f32 	%f4752, %f1121, 0f3F22F983;
	cvt.rni.s32.f32 	%r7849, %f4752;
	cvt.rn.f32.s32 	%f4753, %r7849;
	fma.rn.f32 	%f4754, %f4753, 0fBFC90FDA, %f1121;
	fma.rn.f32 	%f4755, %f4753, 0fB3A22168, %f4754;
	fma.rn.f32 	%f5753, %f4753, 0fA7C234C5, %f4755;
	abs.f32 	%f1123, %f1121;
	setp.ltu.f32 	%p1282, %f1123, 0f47CE4780;
	@%p1282 bra 	$L__BB0_1289;
	setp.eq.f32 	%p1283, %f1123, 0f7F800000;
	@%p1283 bra 	$L__BB0_1288;
	mov.b32 	%r2243, %f1121;
	shl.b32 	%r6327, %r2243, 8;
	or.b32  	%r2244, %r6327, -2147483648;
	mov.b64 	%rd3493, 0;
	mov.b32 	%r7846, 0;
	mov.u64 	%rd3491, __cudart_i2opi_f;
	mov.u64 	%rd3492, %rd1;
$L__BB0_1284:
	.pragma "nounroll";
	ld.global.nc.u32 	%r6328, [%rd3491];
	mad.wide.u32 	%rd2690, %r6328, %r2244, %rd3493;
	shr.u64 	%rd3493, %rd2690, 32;
	st.local.u32 	[%rd3492], %rd2690;
	add.s32 	%r7846, %r7846, 1;
	add.s64 	%rd3492, %rd3492, 4;
	add.s64 	%rd3491, %rd3491, 4;
	setp.ne.s32 	%p1284, %r7846, 6;
	@%p1284 bra 	$L__BB0_1284;
	shr.u32 	%r6329, %r2243, 23;
	st.local.u32 	[%rd1+24], %rd3493;
	and.b32  	%r2247, %r6329, 31;
	and.b32  	%r6330, %r6329, 224;
	add.s32 	%r6331, %r6330, -128;
	shr.u32 	%r6332, %r6331, 5;
	mul.wide.u32 	%rd2691, %r6332, 4;
	sub.s64 	%rd1128, %rd1, %rd2691;
	ld.local.u32 	%r7847, [%rd1128+24];
	ld.local.u32 	%r7848, [%rd1128+20];
	setp.eq.s32 	%p1285, %r2247, 0;
	@%p1285 bra 	$L__BB0_1287;
	shf.l.wrap.b32 	%r7847, %r7848, %r7847, %r2247;
	ld.local.u32 	%r6333, [%rd1128+16];
	shf.l.wrap.b32 	%r7848, %r6333, %r7848, %r2247;
$L__BB0_1287:
	shr.u32 	%r6334, %r7847, 30;
	shf.l.wrap.b32 	%r6335, %r7848, %r7847, 2;
	shl.b32 	%r6336, %r7848, 2;
	shr.u32 	%r6337, %r6335, 31;
	add.s32 	%r6338, %r6337, %r6334;
	neg.s32 	%r6339, %r6338;
	setp.lt.s32 	%p1286, %r2243, 0;
	selp.b32 	%r7849, %r6339, %r6338, %p1286;
	xor.b32  	%r6340, %r6335, %r2243;
	shr.s32 	%r6341, %r6335, 31;
	xor.b32  	%r6342, %r6341, %r6335;
	xor.b32  	%r6343, %r6341, %r6336;
	cvt.u64.u32 	%rd2692, %r6342;
	shl.b64 	%rd2693, %rd2692, 32;
	cvt.u64.u32 	%rd2694, %r6343;
	or.b64  	%rd2695, %rd2693, %rd2694;
	cvt.rn.f64.s64 	%fd321, %rd2695;
	mul.f64 	%fd322, %fd321, 0d3BF921FB54442D19;
	cvt.rn.f32.f64 	%f4756, %fd322;
	neg.f32 	%f4757, %f4756;
	setp.lt.s32 	%p1287, %r6340, 0;
	selp.f32 	%f5753, %f4757, %f4756, %p1287;
	bra.uni 	$L__BB0_1289;
$L__BB0_1288:
	mov.f32 	%f4758, 0f00000000;
	mul.rn.f32 	%f5753, %f1121, %f4758;
	mov.b32 	%r7849, 0;
$L__BB0_1289:
	add.s32 	%r6345, %r7849, 1;
	mul.rn.f32 	%f4759, %f5753, %f5753;
	and.b32  	%r6346, %r7849, 1;
	setp.eq.b32 	%p1288, %r6346, 1;
	selp.f32 	%f4760, %f5753, 0f3F800000, %p1288;
	fma.rn.f32 	%f4761, %f4759, %f4760, 0f00000000;
	fma.rn.f32 	%f4762, %f4759, 0f37CBAC00, 0fBAB607ED;
	selp.f32 	%f4763, 0fB94D4153, %f4762, %p1288;
	selp.f32 	%f4764, 0f3C0885E4, 0f3D2AAABB, %p1288;
	fma.rn.f32 	%f4765, %f4763, %f4759, %f4764;
	selp.f32 	%f4766, 0fBE2AAAA8, 0fBEFFFFFF, %p1288;
	fma.rn.f32 	%f4767, %f4765, %f4759, %f4766;
	fma.rn.f32 	%f4768, %f4767, %f4761, %f4760;
	and.b32  	%r6347, %r6345, 2;
	setp.eq.s32 	%p1289, %r6347, 0;
	mov.f32 	%f4769, 0f00000000;
	sub.f32 	%f4770, %f4769, %f4768;
	selp.f32 	%f4771, %f4768, %f4770, %p1289;
	div.rn.f32 	%f4772, %f4771, 0f43210000;
	add.f32 	%f1127, %f1120, %f4772;
	mul.f32 	%f1128, %f1, 0f43210000;
	mul.f32 	%f4773, %f1128, 0f3F22F983;
	cvt.rni.s32.f32 	%r7853, %f4773;
	cvt.rn.f32.s32 	%f4774, %r7853;
	fma.rn.f32 	%f4775, %f4774, 0fBFC90FDA, %f1128;
	fma.rn.f32 	%f4776, %f4774, 0fB3A22168, %f4775;
	fma.rn.f32 	%f5754, %f4774, 0fA7C234C5, %f4776;
	abs.f32 	%f1130, %f1128;
	setp.ltu.f32 	%p1290, %f1130, 0f47CE4780;
	@%p1290 bra 	$L__BB0_1297;
	setp.eq.f32 	%p1291, %f1130, 0f7F800000;
	@%p1291 bra 	$L__BB0_1296;
	mov.b32 	%r2257, %f1128;
	shl.b32 	%r6349, %r2257, 8;
	or.b32  	%r2258, %r6349, -2147483648;
	mov.b64 	%rd3496, 0;
	mov.b32 	%r7850, 0;
	mov.u64 	%rd3494, __cudart_i2opi_f;
	mov.u64 	%rd3495, %rd1;
$L__BB0_1292:
	.pragma "nounroll";
	ld.global.nc.u32 	%r6350, [%rd3494];
	mad.wide.u32 	%rd2698, %r6350, %r2258, %rd3496;
	shr.u64 	%rd3496, %rd2698, 32;
	st.local.u32 	[%rd3495], %rd2698;
	add.s32 	%r7850, %r7850, 1;
	add.s64 	%rd3495, %rd3495, 4;
	add.s64 	%rd3494, %rd3494, 4;
	setp.ne.s32 	%p1292, %r7850, 6;
	@%p1292 bra 	$L__BB0_1292;
	shr.u32 	%r6351, %r2257, 23;
	st.local.u32 	[%rd1+24], %rd3496;
	and.b32  	%r2261, %r6351, 31;
	and.b32  	%r6352, %r6351, 224;
	add.s32 	%r6353, %r6352, -128;
	shr.u32 	%r6354, %r6353, 5;
	mul.wide.u32 	%rd2699, %r6354, 4;
	sub.s64 	%rd1135, %rd1, %rd2699;
	ld.local.u32 	%r7851, [%rd1135+24];
	ld.local.u32 	%r7852, [%rd1135+20];
	setp.eq.s32 	%p1293, %r2261, 0;
	@%p1293 bra 	$L__BB0_1295;
	shf.l.wrap.b32 	%r7851, %r7852, %r7851, %r2261;
	ld.local.u32 	%r6355, [%rd1135+16];
	shf.l.wrap.b32 	%r7852, %r6355, %r7852, %r2261;
$L__BB0_1295:
	shr.u32 	%r6356, %r7851, 30;
	shf.l.wrap.b32 	%r6357, %r7852, %r7851, 2;
	shl.b32 	%r6358, %r7852, 2;
	shr.u32 	%r6359, %r6357, 31;
	add.s32 	%r6360, %r6359, %r6356;
	neg.s32 	%r6361, %r6360;
	setp.lt.s32 	%p1294, %r2257, 0;
	selp.b32 	%r7853, %r6361, %r6360, %p1294;
	xor.b32  	%r6362, %r6357, %r2257;
	shr.s32 	%r6363, %r6357, 31;
	xor.b32  	%r6364, %r6363, %r6357;
	xor.b32  	%r6365, %r6363, %r6358;
	cvt.u64.u32 	%rd2700, %r6364;
	shl.b64 	%rd2701, %rd2700, 32;
	cvt.u64.u32 	%rd2702, %r6365;
	or.b64  	%rd2703, %rd2701, %rd2702;
	cvt.rn.f64.s64 	%fd323, %rd2703;
	mul.f64 	%fd324, %fd323, 0d3BF921FB54442D19;
	cvt.rn.f32.f64 	%f4777, %fd324;
	neg.f32 	%f4778, %f4777;
	setp.lt.s32 	%p1295, %r6362, 0;
	selp.f32 	%f5754, %f4778, %f4777, %p1295;
	bra.uni 	$L__BB0_1297;
$L__BB0_1296:
	mov.f32 	%f4779, 0f00000000;
	mul.rn.f32 	%f5754, %f1128, %f4779;
	mov.b32 	%r7853, 0;
$L__BB0_1297:
	add.s32 	%r6367, %r7853, 1;
	mul.rn.f32 	%f4780, %f5754, %f5754;
	and.b32  	%r6368, %r7853, 1;
	setp.eq.b32 	%p1296, %r6368, 1;
	selp.f32 	%f4781, %f5754, 0f3F800000, %p1296;
	fma.rn.f32 	%f4782, %f4780, %f4781, 0f00000000;
	fma.rn.f32 	%f4783, %f4780, 0f37CBAC00, 0fBAB607ED;
	selp.f32 	%f4784, 0fB94D4153, %f4783, %p1296;
	selp.f32 	%f4785, 0f3C0885E4, 0f3D2AAABB, %p1296;
	fma.rn.f32 	%f4786, %f4784, %f4780, %f4785;
	selp.f32 	%f4787, 0fBE2AAAA8, 0fBEFFFFFF, %p1296;
	fma.rn.f32 	%f4788, %f4786, %f4780, %f4787;
	fma.rn.f32 	%f4789, %f4788, %f4782, %f4781;
	and.b32  	%r6369, %r6367, 2;
	setp.eq.s32 	%p1297, %r6369, 0;
	mov.f32 	%f4790, 0f00000000;
	sub.f32 	%f4791, %f4790, %f4789;
	selp.f32 	%f4792, %f4789, %f4791, %p1297;
	div.rn.f32 	%f4793, %f4792, 0f43220000;
	add.f32 	%f1134, %f1127, %f4793;
	mul.f32 	%f1135, %f1, 0f43220000;
	mul.f32 	%f4794, %f1135, 0f3F22F983;
	cvt.rni.s32.f32 	%r7857, %f4794;
	cvt.rn.f32.s32 	%f4795, %r7857;
	fma.rn.f32 	%f4796, %f4795, 0fBFC90FDA, %f1135;
	fma.rn.f32 	%f4797, %f4795, 0fB3A22168, %f4796;
	fma.rn.f32 	%f5755, %f4795, 0fA7C234C5, %f4797;
	abs.f32 	%f1137, %f1135;
	setp.ltu.f32 	%p1298, %f1137, 0f47CE4780;
	@%p1298 bra 	$L__BB0_1305;
	setp.eq.f32 	%p1299, %f1137, 0f7F800000;
	@%p1299 bra 	$L__BB0_1304;
	mov.b32 	%r2271, %f1135;
	shl.b32 	%r6371, %r2271, 8;
	or.b32  	%r2272, %r6371, -2147483648;
	mov.b64 	%rd3499, 0;
	mov.b32 	%r7854, 0;
	mov.u64 	%rd3497, __cudart_i2opi_f;
	mov.u64 	%rd3498, %rd1;
$L__BB0_1300:
	.pragma "nounroll";
	ld.global.nc.u32 	%r6372, [%rd3497];
	mad.wide.u32 	%rd2706, %r6372, %r2272, %rd3499;
	shr.u64 	%rd3499, %rd2706, 32;
	st.local.u32 	[%rd3498], %rd2706;
	add.s32 	%r7854, %r7854, 1;
	add.s64 	%rd3498, %rd3498, 4;
	add.s64 	%rd3497, %rd3497, 4;
	setp.ne.s32 	%p1300, %r7854, 6;
	@%p1300 bra 	$L__BB0_1300;
	shr.u32 	%r6373, %r2271, 23;
	st.local.u32 	[%rd1+24], %rd3499;
	and.b32  	%r2275, %r6373, 31;
	and.b32  	%r6374, %r6373, 224;
	add.s32 	%r6375, %r6374, -128;
	shr.u32 	%r6376, %r6375, 5;
	mul.wide.u32 	%rd2707, %r6376, 4;
	sub.s64 	%rd1142, %rd1, %rd2707;
	ld.local.u32 	%r7855, [%rd1142+24];
	ld.local.u32 	%r7856, [%rd1142+20];
	setp.eq.s32 	%p1301, %r2275, 0;
	@%p1301 bra 	$L__BB0_1303;
	shf.l.wrap.b32 	%r7855, %r7856, %r7855, %r2275;
	ld.local.u32 	%r6377, [%rd1142+16];
	shf.l.wrap.b32 	%r7856, %r6377, %r7856, %r2275;
$L__BB0_1303:
	shr.u32 	%r6378, %r7855, 30;
	shf.l.wrap.b32 	%r6379, %r7856, %r7855, 2;
	shl.b32 	%r6380, %r7856, 2;
	shr.u32 	%r6381, %r6379, 31;
	add.s32 	%r6382, %r6381, %r6378;
	neg.s32 	%r6383, %r6382;
	setp.lt.s32 	%p1302, %r2271, 0;
	selp.b32 	%r7857, %r6383, %r6382, %p1302;
	xor.b32  	%r6384, %r6379, %r2271;
	shr.s32 	%r6385, %r6379, 31;
	xor.b32  	%r6386, %r6385, %r6379;
	xor.b32  	%r6387, %r6385, %r6380;
	cvt.u64.u32 	%rd2708, %r6386;
	shl.b64 	%rd2709, %rd2708, 32;
	cvt.u64.u32 	%rd2710, %r6387;
	or.b64  	%rd2711, %rd2709, %rd2710;
	cvt.rn.f64.s64 	%fd325, %rd2711;
	mul.f64 	%fd326, %fd325, 0d3BF921FB54442D19;
	cvt.rn.f32.f64 	%f4798, %fd326;
	neg.f32 	%f4799, %f4798;
	setp.lt.s32 	%p1303, %r6384, 0;
	selp.f32 	%f5755, %f4799, %f4798, %p1303;
	bra.uni 	$L__BB0_1305;
$L__BB0_1304:
	mov.f32 	%f4800, 0f00000000;
	mul.rn.f32 	%f5755, %f1135, %f4800;
	mov.b32 	%r7857, 0;
$L__BB0_1305:
	add.s32 	%r6389, %r7857, 1;
	mul.rn.f32 	%f4801, %f5755, %f5755;
	and.b32  	%r6390, %r7857, 1;
	setp.eq.b32 	%p1304, %r6390, 1;
	selp.f32 	%f4802, %f5755, 0f3F800000, %p1304;
	fma.rn.f32 	%f4803, %f4801, %f4802, 0f00000000;
	fma.rn.f32 	%f4804, %f4801, 0f37CBAC00, 0fBAB607ED;
	selp.f32 	%f4805, 0fB94D4153, %f4804, %p1304;
	selp.f32 	%f4806, 0f3C0885E4, 0f3D2AAABB, %p1304;
	fma.rn.f32 	%f4807, %f4805, %f4801, %f4806;
	selp.f32 	%f4808, 0fBE2AAAA8, 0fBEFFFFFF, %p1304;
	fma.rn.f32 	%f4809, %f4807, %f4801, %f4808;
	fma.rn.f32 	%f4810, %f4809, %f4803, %f4802;
	and.b32  	%r6391, %r6389, 2;
	setp.eq.s32 	%p1305, %r6391, 0;
	mov.f32 	%f4811, 0f00000000;
	sub.f32 	%f4812, %f4811, %f4810;
	selp.f32 	%f4813, %f4810, %f4812, %p1305;
	div.rn.f32 	%f4814, %f4813, 0f43230000;
	add.f32 	%f1141, %f1134, %f4814;
	mul.f32 	%f1142, %f1, 0f43230000;
	mul.f32 	%f4815, %f1142, 0f3F22F983;
	cvt.rni.s32.f32 	%r7861, %f4815;
	cvt.rn.f32.s32 	%f4816, %r7861;
	fma.rn.f32 	%f4817, %f4816, 0fBFC90FDA, %f1142;
	fma.rn.f32 	%f4818, %f4816, 0fB3A22168, %f4817;
	fma.rn.f32 	%f5756, %f4816, 0fA7C234C5, %f4818;
	abs.f32 	%f1144, %f1142;
	setp.ltu.f32 	%p1306, %f1144, 0f47CE4780;
	@%p1306 bra 	$L__BB0_1313;
	setp.eq.f32 	%p1307, %f1144, 0f7F800000;
	@%p1307 bra 	$L__BB0_1312;
	mov.b32 	%r2285, %f1142;
	shl.b32 	%r6393, %r2285, 8;
	or.b32  	%r2286, %r6393, -2147483648;
	mov.b64 	%rd3502, 0;
	mov.b32 	%r7858, 0;
	mov.u64 	%rd3500, __cudart_i2opi_f;
	mov.u64 	%rd3501, %rd1;
$L__BB0_1308:
	.pragma "nounroll";
	ld.global.nc.u32 	%r6394, [%rd3500];
	mad.wide.u32 	%rd2714, %r6394, %r2286, %rd3502;
	shr.u64 	%rd3502, %rd2714, 32;
	st.local.u32 	[%rd3501], %rd2714;
	add.s32 	%r7858, %r7858, 1;
	add.s64 	%rd3501, %rd3501, 4;
	add.s64 	%rd3500, %rd3500, 4;
	setp.ne.s32 	%p1308, %r7858, 6;
	@%p1308 bra 	$L__BB0_1308;
	shr.u32 	%r6395, %r2285, 23;
	st.local.u32 	[%rd1+24], %rd3502;
	and.b32  	%r2289, %r6395, 31;
	and.b32  	%r6396, %r6395, 224;
	add.s32 	%r6397, %r6396, -128;
	shr.u32 	%r6398, %r6397, 5;
	mul.wide.u32 	%rd2715, %r6398, 4;
	sub.s64 	%rd1149, %rd1, %rd2715;
	ld.local.u32 	%r7859, [%rd1149+24];
	ld.local.u32 	%r7860, [%rd1149+20];
	setp.eq.s32 	%p1309, %r2289, 0;
	@%p1309 bra 	$L__BB0_1311;
	shf.l.wrap.b32 	%r7859, %r7860, %r7859, %r2289;
	ld.local.u32 	%r6399, [%rd1149+16];
	shf.l.wrap.b32 	%r7860, %r6399, %r7860, %r2289;
$L__BB0_1311:
	shr.u32 	%r6400, %r7859, 30;
	shf.l.wrap.b32 	%r6401, %r7860, %r7859, 2;
	shl.b32 	%r6402, %r7860, 2;
	shr.u32 	%r6403, %r6401, 31;
	add.s32 	%r6404, %r6403, %r6400;
	neg.s32 	%r6405, %r6404;
	setp.lt.s32 	%p1310, %r2285, 0;
	selp.b32 	%r7861, %r6405, %r6404, %p1310;
	xor.b32  	%r6406, %r6401, %r2285;
	shr.s32 	%r6407, %r6401, 31;
	xor.b32  	%r6408, %r6407, %r6401;
	xor.b32  	%r6409, %r6407, %r6402;
	cvt.u64.u32 	%rd2716, %r6408;
	shl.b64 	%rd2717, %rd2716, 32;
	cvt.u64.u32 	%rd2718, %r6409;
	or.b64  	%rd2719, %rd2717, %rd2718;
	cvt.rn.f64.s64 	%fd327, %rd2719;
	mul.f64 	%fd328, %fd327, 0d3BF921FB54442D19;
	cvt.rn.f32.f64 	%f4819, %fd328;
	neg.f32 	%f4820, %f4819;
	setp.lt.s32 	%p1311, %r6406, 0;
	selp.f32 	%f5756, %f4820, %f4819, %p1311;
	bra.uni 	$L__BB0_1313;
$L__BB0_1312:
	mov.f32 	%f4821, 0f00000000;
	mul.rn.f32 	%f5756, %f1142, %f4821;
	mov.b32 	%r7861, 0;
$L__BB0_1313:
	add.s32 	%r6411, %r7861, 1;
	mul.rn.f32 	%f4822, %f5756, %f5756;
	and.b32  	%r6412, %r7861, 1;
	setp.eq.b32 	%p1312, %r6412, 1;
	selp.f32 	%f4823, %f5756, 0f3F800000, %p1312;
	fma.rn.f32 	%f4824, %f4822, %f4823, 0f00000000;
	fma.rn.f32 	%f4825, %f4822, 0f37CBAC00, 0fBAB607ED;
	selp.f32 	%f4826, 0fB94D4153, %f4825, %p1312;
	selp.f32 	%f4827, 0f3C0885E4, 0f3D2AAABB, %p1312;
	fma.rn.f32 	%f4828, %f4826, %f4822, %f4827;
	selp.f32 	%f4829, 0fBE2AAAA8, 0fBEFFFFFF, %p1312;
	fma.rn.f32 	%f4830, %f4828, %f4822, %f4829;
	fma.rn.f32 	%f4831, %f4830, %f4824, %f4823;
	and.b32  	%r6413, %r6411, 2;
	setp.eq.s32 	%p1313, %r6413, 0;
	mov.f32 	%f4832, 0f00000000;
	sub.f32 	%f4833, %f4832, %f4831;
	selp.f32 	%f4834, %f4831, %f4833, %p1313;
	div.rn.f32 	%f4835, %f4834, 0f43240000;
	add.f32 	%f1148, %f1141, %f4835;
	mul.f32 	%f1149, %f1, 0f43240000;
	mul.f32 	%f4836, %f1149, 0f3F22F983;
	cvt.rni.s32.f32 	%r7865, %f4836;
	cvt.rn.f32.s32 	%f4837, %r7865;
	fma.rn.f32 	%f4838, %f4837, 0fBFC90FDA, %f1149;
	fma.rn.f32 	%f4839, %f4837, 0fB3A22168, %f4838;
	fma.rn.f32 	%f5757, %f4837, 0fA7C234C5, %f4839;
	abs.f32 	%f1151, %f1149;
	setp.ltu.f32 	%p1314, %f1151, 0f47CE4780;
	@%p1314 bra 	$L__BB0_1321;
	setp.eq.f32 	%p1315, %f1151, 0f7F800000;
	@%p1315 bra 	$L__BB0_1320;
	mov.b32 	%r2299, %f1149;
	shl.b32 	%r6415, %r2299, 8;
	or.b32  	%r2300, %r6415, -2147483648;
	mov.b64 	%rd3505, 0;
	mov.b32 	%r7862, 0;
	mov.u64 	%rd3503, __cudart_i2opi_f;
	mov.u64 	%rd3504, %rd1;
$L__BB0_1316:
	.pragma "nounroll";
	ld.global.nc.u32 	%r6416, [%rd3503];
	mad.wide.u32 	%rd2722, %r6416, %r2300, %rd3505;
	shr.u64 	%rd3505, %rd2722, 32;
	st.local.u32 	[%rd3504], %rd2722;
	add.s32 	%r7862, %r7862, 1;
	add.s64 	%rd3504, %rd3504, 4;
	add.s64 	%rd3503, %rd3503, 4;
	setp.ne.s32 	%p1316, %r7862, 6;
	@%p1316 bra 	$L__BB0_1316;
	shr.u32 	%r6417, %r2299, 23;
	st.local.u32 	[%rd1+24], %rd3505;
	and.b32  	%r2303, %r6417, 31;
	and.b32  	%r6418, %r6417, 224;
	add.s32 	%r6419, %r6418, -128;
	shr.u32 	%r6420, %r6419, 5;
	mul.wide.u32 	%rd2723, %r6420, 4;
	sub.s64 	%rd1156, %rd1, %rd2723;
	ld.local.u32 	%r7863, [%rd1156+24];
	ld.local.u32 	%r7864, [%rd1156+20];
	setp.eq.s32 	%p1317, %r2303, 0;
	@%p1317 bra 	$L__BB0_1319;
	shf.l.wrap.b32 	%r7863, %r7864, %r7863, %r2303;
	ld.local.u32 	%r6421, [%rd1156+16];
	shf.l.wrap.b32 	%r7864, %r6421, %r7864, %r2303;
$L__BB0_1319:
	shr.u32 	%r6422, %r7863, 30;
	shf.l.wrap.b32 	%r6423, %r7864, %r7863, 2;
	shl.b32 	%r6424, %r7864, 2;
	shr.u32 	%r6425, %r6423, 31;
	add.s32 	%r6426, %r6425, %r6422;
	neg.s32 	%r6427, %r6426;
	setp.lt.s32 	%p1318, %r2299, 0;
	selp.b32 	%r7865, %r6427, %r6426, %p1318;
	xor.b32  	%r6428, %r6423, %r2299;
	shr.s32 	%r6429, %r6423, 31;
	xor.b32  	%r6430, %r6429, %r6423;
	xor.b32  	%r6431, %r6429, %r6424;
	cvt.u64.u32 	%rd2724, %r6430;
	shl.b64 	%rd2725, %rd2724, 32;
	cvt.u64.u32 	%rd2726, %r6431;
	or.b64  	%rd2727, %rd2725, %rd2726;
	cvt.rn.f64.s64 	%fd329, %rd2727;
	mul.f64 	%fd330, %fd329, 0d3BF921FB54442D19;
	cvt.rn.f32.f64 	%f4840, %fd330;
	neg.f32 	%f4841, %f4840;
	setp.lt.s32 	%p1319, %r6428, 0;
	selp.f32 	%f5757, %f4841, %f4840, %p1319;
	bra.uni 	$L__BB0_1321;
$L__BB0_1320:
	mov.f32 	%f4842, 0f00000000;
	mul.rn.f32 	%f5757, %f1149, %f4842;
	mov.b32 	%r7865, 0;
$L__BB0_1321:
	add.s32 	%r6433, %r7865, 1;
	mul.rn.f32 	%f4843, %f5757, %f5757;
	and.b32  	%r6434, %r7865, 1;
	setp.eq.b32 	%p1320, %r6434, 1;
	selp.f32 	%f4844, %f5757, 0f3F800000, %p1320;
	fma.rn.f32 	%f4845, %f4843, %f4844, 0f00000000;
	fma.rn.f32 	%f4846, %f4843, 0f37CBAC00, 0fBAB607ED;
	selp.f32 	%f4847, 0fB94D4153, %f4846, %p1320;
	selp.f32 	%f4848, 0f3C0885E4, 0f3D2AAABB, %p1320;
	fma.rn.f32 	%f4849, %f4847, %f4843, %f4848;
	selp.f32 	%f4850, 0fBE2AAAA8, 0fBEFFFFFF, %p1320;
	fma.rn.f32 	%f4851, %f4849, %f4843, %f4850;
	fma.rn.f32 	%f4852, %f4851, %f4845, %f4844;
	and.b32  	%r6435, %r6433, 2;
	setp.eq.s32 	%p1321, %r6435, 0;
	mov.f32 	%f4853, 0f00000000;
	sub.f32 	%f4854, %f4853, %f4852;
	selp.f32 	%f4855, %f4852, %f4854, %p1321;
	div.rn.f32 	%f4856, %f4855, 0f43250000;
	add.f32 	%f1155, %f1148, %f4856;
	mul.f32 	%f1156, %f1, 0f43250000;
	mul.f32 	%f4857, %f1156, 0f3F22F983;
	cvt.rni.s32.f32 	%r7869, %f4857;
	cvt.rn.f32.s32 	%f4858, %r7869;
	fma.rn.f32 	%f4859, %f4858, 0fBFC90FDA, %f1156;
	fma.rn.f32 	%f4860, %f4858, 0fB3A22168, %f4859;
	fma.rn.f32 	%f5758, %f4858, 0fA7C234C5, %f4860;
	abs.f32 	%f1158, %f1156;
	setp.ltu.f32 	%p1322, %f1158, 0f47CE4780;
	@%p1322 bra 	$L__BB0_1329;
	setp.eq.f32 	%p1323, %f1158, 0f7F800000;
	@%p1323 bra 	$L__BB0_1328;
	mov.b32 	%r2313, %f1156;
	shl.b32 	%r6437, %r2313, 8;
	or.b32  	%r2314, %r6437, -2147483648;
	mov.b64 	%rd3508, 0;
	mov.b32 	%r7866, 0;
	mov.u64 	%rd3506, __cudart_i2opi_f;
	mov.u64 	%rd3507, %rd1;
$L__BB0_1324:
	.pragma "nounroll";
	ld.global.nc.u32 	%r6438, [%rd3506];
	mad.wide.u32 	%rd2730, %r6438, %r2314, %rd3508;
	shr.u64 	%rd3508, %rd2730, 32;
	st.local.u32 	[%rd3507], %rd2730;
	add.s32 	%r7866, %r7866, 1;
	add.s64 	%rd3507, %rd3507, 4;
	add.s64 	%rd3506, %rd3506, 4;
	setp.ne.s32 	%p1324, %r7866, 6;
	@%p1324 bra 	$L__BB0_1324;
	shr.u32 	%r6439, %r2313, 23;
	st.local.u32 	[%rd1+24], %rd3508;
	and.b32  	%r2317, %r6439, 31;
	and.b32  	%r6440, %r6439, 224;
	add.s32 	%r6441, %r6440, -128;
	shr.u32 	%r6442, %r6441, 5;
	mul.wide.u32 	%rd2731, %r6442, 4;
	sub.s64 	%rd1163, %rd1, %rd2731;
	ld.local.u32 	%r7867, [%rd1163+24];
	ld.local.u32 	%r7868, [%rd1163+20];
	setp.eq.s32 	%p1325, %r2317, 0;
	@%p1325 bra 	$L__BB0_1327;
	shf.l.wrap.b32 	%r7867, %r7868, %r7867, %r2317;
	ld.local.u32 	%r6443, [%rd1163+16];
	shf.l.wrap.b32 	%r7868, %r6443, %r7868, %r2317;
$L__BB0_1327:
	shr.u32 	%r6444, %r7867, 30;
	shf.l.wrap.b32 	%r6445, %r7868, %r7867, 2;
	shl.b32 	%r6446, %r7868, 2;
	shr.u32 	%r6447, %r6445, 31;
	add.s32 	%r6448, %r6447, %r6444;
	neg.s32 	%r6449, %r6448;
	setp.lt.s32 	%p1326, %r2313, 0;
	selp.b32 	%r7869, %r6449, %r6448, %p1326;
	xor.b32  	%r6450, %r6445, %r2313;
	shr.s32 	%r6451, %r6445, 31;
	xor.b32  	%r6452, %r6451, %r6445;
	xor.b32  	%r6453, %r6451, %r6446;
	cvt.u64.u32 	%rd2732, %r6452;
	shl.b64 	%rd2733, %rd2732, 32;
	cvt.u64.u32 	%rd2734, %r6453;
	or.b64  	%rd2735, %rd2733, %rd2734;
	cvt.rn.f64.s64 	%fd331, %rd2735;
	mul.f64 	%fd332, %fd331, 0d3BF921FB54442D19;
	cvt.rn.f32.f64 	%f4861, %fd332;
	neg.f32 	%f4862, %f4861;
	setp.lt.s32 	%p1327, %r6450, 0;
	selp.f32 	%f5758, %f4862, %f4861, %p1327;
	bra.uni 	$L__BB0_1329;
$L__BB0_1328:
	mov.f32 	%f4863, 0f00000000;
	mul.rn.f32 	%f5758, %f1156, %f4863;
	mov.b32 	%r7869, 0;
$L__BB0_1329:
	add.s32 	%r6455, %r7869, 1;
	mul.rn.f32 	%f4864, %f5758, %f5758;
	and.b32  	%r6456, %r7869, 1;
	setp.eq.b32 	%p1328, %r6456, 1;
	selp.f32 	%f4865, %f5758, 0f3F800000, %p1328;
	fma.rn.f32 	%f4866, %f4864, %f4865, 0f00000000;
	fma.rn.f32 	%f4867, %f4864, 0f37CBAC00, 0fBAB607ED;
	selp.f32 	%f4868, 0fB94D4153, %f4867, %p1328;
	selp.f32 	%f4869, 0f3C0885E4, 0f3D2AAABB, %p1328;
	fma.rn.f32 	%f4870, %f4868, %f4864, %f4869;
	selp.f32 	%f4871, 0fBE2AAAA8, 0fBEFFFFFF, %p1328;
	fma.rn.f32 	%f4872, %f4870, %f4864, %f4871;
	fma.rn.f32 	%f4873, %f4872, %f4866, %f4865;
	and.b32  	%r6457, %r6455, 2;
	setp.eq.s32 	%p1329, %r6457, 0;
	mov.f32 	%f4874, 0f00000000;
	sub.f32 	%f4875, %f4874, %f4873;
	selp.f32 	%f4876, %f4873, %f4875, %p1329;
	div.rn.f32 	%f4877, %f4876, 0f43260000;
	add.f32 	%f1162, %f1155, %f4877;
	mul.f32 	%f1163, %f1, 0f43260000;
	mul.f32 	%f4878, %f1163, 0f3F22F983;
	cvt.rni.s32.f32 	%r7873, %f4878;
	cvt.rn.f32.s32 	%f4879, %r7873;
	fma.rn.f32 	%f4880, %f4879, 0fBFC90FDA, %f1163;
	fma.rn.f32 	%f4881, %f4879, 0fB3A22168, %f4880;
	fma.rn.f32 	%f5759, %f4879, 0fA7C234C5, %f4881;
	abs.f32 	%f1165, %f1163;
	setp.ltu.f32 	%p1330, %f1165, 0f47CE4780;
	@%p1330 bra 	$L__BB0_1337;
	setp.eq.f32 	%p1331, %f1165, 0f7F800000;
	@%p1331 bra 	$L__BB0_1336;
	mov.b32 	%r2327, %f1163;
	shl.b32 	%r6459, %r2327, 8;
	or.b32  	%r2328, %r6459, -2147483648;
	mov.b64 	%rd3511, 0;
	mov.b32 	%r7870, 0;
	mov.u64 	%rd3509, __cudart_i2opi_f;
	mov.u64 	%rd3510, %rd1;
$L__BB0_1332:
	.pragma "nounroll";
	ld.global.nc.u32 	%r6460, [%rd3509];
	mad.wide.u32 	%rd2738, %r6460, %r2328, %rd3511;
	shr.u64 	%rd3511, %rd2738, 32;
	st.local.u32 	[%rd3510], %rd2738;
	add.s32 	%r7870, %r7870, 1;
	add.s64 	%rd3510, %rd3510, 4;
	add.s64 	%rd3509, %rd3509, 4;
	setp.ne.s32 	%p1332, %r7870, 6;
	@%p1332 bra 	$L__BB0_1332;
	shr.u32 	%r6461, %r2327, 23;
	st.local.u32 	[%rd1+24], %rd3511;
	and.b32  	%r2331, %r6461, 31;
	and.b32  	%r6462, %r6461, 224;
	add.s32 	%r6463, %r6462, -128;
	shr.u32 	%r6464, %r6463, 5;
	mul.wide.u32 	%rd2739, %r6464, 4;
	sub.s64 	%rd1170, %rd1, %rd2739;
	ld.local.u32 	%r7871, [%rd1170+24];
	ld.local.u32 	%r7872, [%rd1170+20];
	setp.eq.s32 	%p1333, %r2331, 0;
	@%p1333 bra 	$L__BB0_1335;
	shf.l.wrap.b32 	%r7871, %r7872, %r7871, %r2331;
	ld.local.u32 	%r6465, [%rd1170+16];
	shf.l.wrap.b32 	%r7872, %r6465, %r7872, %r2331;
$L__BB0_1335:
	shr.u32 	%r6466, %r7871, 30;
	shf.l.wrap.b32 	%r6467, %r7872, %r7871, 2;
	shl.b32 	%r6468, %r7872, 2;
	shr.u32 	%r6469, %r6467, 31;
	add.s32 	%r6470, %r6469, %r6466;
	neg.s32 	%r6471, %r6470;
	setp.lt.s32 	%p1334, %r2327, 0;
	selp.b32 	%r7873, %r6471, %r6470, %p1334;
	xor.b32  	%r6472, %r6467, %r2327;
	shr.s32 	%r6473, %r6467, 31;
	xor.b32  	%r6474, %r6473, %r6467;
	xor.b32  	%r6475, %r6473, %r6468;
	cvt.u64.u32 	%rd2740, %r6474;
	shl.b64 	%rd2741, %rd2740, 32;
	cvt.u64.u32 	%rd2742, %r6475;
	or.b64  	%rd2743, %rd2741, %rd2742;
	cvt.rn.f64.s64 	%fd333, %rd2743;
	mul.f64 	%fd334, %fd333, 0d3BF921FB54442D19;
	cvt.rn.f32.f64 	%f4882, %fd334;
	neg.f32 	%f4883, %f4882;
	setp.lt.s32 	%p1335, %r6472, 0;
	selp.f32 	%f5759, %f4883, %f4882, %p1335;
	bra.uni 	$L__BB0_1337;
$L__BB0_1336:
	mov.f32 	%f4884, 0f00000000;
	mul.rn.f32 	%f5759, %f1163, %f4884;
	mov.b32 	%r7873, 0;
$L__BB0_1337:
	add.s32 	%r6477, %r7873, 1;
	mul.rn.f32 	%f4885, %f5759, %f5759;
	and.b32  	%r6478, %r7873, 1;
	setp.eq.b32 	%p1336, %r6478, 1;
	selp.f32 	%f4886, %f5759, 0f3F800000, %p1336;
	fma.rn.f32 	%f4887, %f4885, %f4886, 0f00000000;
	fma.rn.f32 	%f4888, %f4885, 0f37CBAC00, 0fBAB607ED;
	selp.f32 	%f4889, 0fB94D4153, %f4888, %p1336;
	selp.f32 	%f4890, 0f3C0885E4, 0f3D2AAABB, %p1336;
	fma.rn.f32 	%f4891, %f4889, %f4885, %f4890;
	selp.f32 	%f4892, 0fBE2AAAA8, 0fBEFFFFFF, %p1336;
	fma.rn.f32 	%f4893, %f4891, %f4885, %f4892;
	fma.rn.f32 	%f4894, %f4893, %f4887, %f4886;
	and.b32  	%r6479, %r6477, 2;
	setp.eq.s32 	%p1337, %r6479, 0;
	mov.f32 	%f4895, 0f00000000;
	sub.f32 	%f4896, %f4895, %f4894;
	selp.f32 	%f4897, %f4894, %f4896, %p1337;
	div.rn.f32 	%f4898, %f4897, 0f43270000;
	add.f32 	%f1169, %f1162, %f4898;
	mul.f32 	%f1170, %f1, 0f43270000;
	mul.f32 	%f4899, %f1170, 0f3F22F983;
	cvt.rni.s32.f32 	%r7877, %f4899;
	cvt.rn.f32.s32 	%f4900, %r7877;
	fma.rn.f32 	%f4901, %f4900, 0fBFC90FDA, %f1170;
	fma.rn.f32 	%f4902, %f4900, 0fB3A22168, %f4901;
	fma.rn.f32 	%f5760, %f4900, 0fA7C234C5, %f4902;
	abs.f32 	%f1172, %f1170;
	setp.ltu.f32 	%p1338, %f1172, 0f47CE4780;
	@%p1338 bra 	$L__BB0_1345;
	setp.eq.f32 	%p1339, %f1172, 0f7F800000;
	@%p1339 bra 	$L__BB0_1344;
	mov.b32 	%r2341, %f1170;
	shl.b32 	%r6481, %r2341, 8;
	or.b32  	%r2342, %r6481, -2147483648;
	mov.b64 	%rd3514, 0;
	mov.b32 	%r7874, 0;
	mov.u64 	%rd3512, __cudart_i2opi_f;
	mov.u64 	%rd3513, %rd1;
$L__BB0_1340:
	.pragma "nounroll";
	ld.global.nc.u32 	%r6482, [%rd3512];
	mad.wide.u32 	%rd2746, %r6482, %r2342, %rd3514;
	shr.u64 	%rd3514, %rd2746, 32;
	st.local.u32 	[%rd3513], %rd2746;
	add.s32 	%r7874, %r7874, 1;
	add.s64 	%rd3513, %rd3513, 4;
	add.s64 	%rd3512, %rd3512, 4;
	setp.ne.s32 	%p1340, %r7874, 6;
	@%p1340 bra 	$L__BB0_1340;
	shr.u32 	%r6483, %r2341, 23;
	st.local.u32 	[%rd1+24], %rd3514;
	and.b32  	%r2345, %r6483, 31;
	and.b32  	%r6484, %r6483, 224;
	add.s32 	%r6485, %r6484, -128;
	shr.u32 	%r6486, %r6485, 5;
	mul.wide.u32 	%rd2747, %r6486, 4;
	sub.s64 	%rd1177, %rd1, %rd2747;
	ld.local.u32 	%r7875, [%rd1177+24];
	ld.local.u32 	%r7876, [%rd1177+20];
	setp.eq.s32 	%p1341, %r2345, 0;
	@%p1341 bra 	$L__BB0_1343;
	shf.l.wrap.b32 	%r7875, %r7876, %r7875, %r2345;
	ld.local.u32 	%r6487, [%rd1177+16];
	shf.l.wrap.b32 	%r7876, %r6487, %r7876, %r2345;
$L__BB0_1343:
	shr.u32 	%r6488, %r7875, 30;
	shf.l.wrap.b32 	%r6489, %r7876, %r7875, 2;
	shl.b32 	%r6490, %r7876, 2;
	shr.u32 	%r6491, %r6489, 31;
	add.s32 	%r6492, %r6491, %r6488;
	neg.s32 	%r6493, %r6492;
	setp.lt.s32 	%p1342, %r2341, 0;
	selp.b32 	%r7877, %r6493, %r6492, %p1342;
	xor.b32  	%r6494, %r6489, %r2341;
	shr.s32 	%r6495, %r6489, 31;
	xor.b32  	%r6496, %r6495, %r6489;
	xor.b32  	%r6497, %r6495, %r6490;
	cvt.u64.u32 	%rd2748, %r6496;
	shl.b64 	%rd2749, %rd2748, 32;
	cvt.u64.u32 	%rd2750, %r6497;
	or.b64  	%rd2751, %rd2749, %rd2750;
	cvt.rn.f64.s64 	%fd335, %rd2751;
	mul.f64 	%fd336, %fd335, 0d3BF921FB54442D19;
	cvt.rn.f32.f64 	%f4903, %fd336;
	neg.f32 	%f4904, %f4903;
	setp.lt.s32 	%p1343, %r6494, 0;
	selp.f32 	%f5760, %f4904, %f4903, %p1343;
	bra.uni 	$L__BB0_1345;
$L__BB0_1344:
	mov.f32 	%f4905, 0f00000000;
	mul.rn.f32 	%f5760, %f1170, %f4905;
	mov.b32 	%r7877, 0;
$L__BB0_1345:
	add.s32 	%r6499, %r7877, 1;
	mul.rn.f32 	%f4906, %f5760, %f5760;
	and.b32  	%r6500, %r7877, 1;
	setp.eq.b32 	%p1344, %r6500, 1;
	selp.f32 	%f4907, %f5760, 0f3F800000, %p1344;
	fma.rn.f32 	%f4908, %f4906, %f4907, 0f00000000;
	fma.rn.f32 	%f4909, %f4906, 0f37CBAC00, 0fBAB607ED;
	selp.f32 	%f4910, 0fB94D4153, %f4909, %p1344;
	selp.f32 	%f4911, 0f3C0885E4, 0f3D2AAABB, %p1344;
	fma.rn.f32 	%f4912, %f4910, %f4906, %f4911;
	selp.f32 	%f4913, 0fBE2AAAA8, 0fBEFFFFFF, %p1344;
	fma.rn.f32 	%f4914, %f4912, %f4906, %f4913;
	fma.rn.f32 	%f4915, %f4914, %f4908, %f4907;
	and.b32  	%r6501, %r6499, 2;
	setp.eq.s32 	%p1345, %r6501, 0;
	mov.f32 	%f4916, 0f00000000;
	sub.f32 	%f4917, %f4916, %f4915;
	selp.f32 	%f4918, %f4915, %f4917, %p1345;
	div.rn.f32 	%f4919, %f4918, 0f43280000;
	add.f32 	%f1176, %f1169, %f4919;
	mul.f32 	%f1177, %f1, 0f43280000;
	mul.f32 	%f4920, %f1177, 0f3F22F983;
	cvt.rni.s32.f32 	%r7881, %f4920;
	cvt.rn.f32.s32 	%f4921, %r7881;
	fma.rn.f32 	%f4922, %f4921, 0fBFC90FDA, %f1177;
	fma.rn.f32 	%f4923, %f4921, 0fB3A22168, %f4922;
	fma.rn.f32 	%f5761, %f4921, 0fA7C234C5, %f4923;
	abs.f32 	%f1179, %f1177;
	setp.ltu.f32 	%p1346, %f1179, 0f47CE4780;
	@%p1346 bra 	$L__BB0_1353;
	setp.eq.f32 	%p1347, %f1179, 0f7F800000;
	@%p1347 bra 	$L__BB0_1352;
	mov.b32 	%r2355, %f1177;
	shl.b32 	%r6503, %r2355, 8;
	or.b32  	%r2356, %r6503, -2147483648;
	mov.b64 	%rd3517, 0;
	mov.b32 	%r7878, 0;
	mov.u64 	%rd3515, __cudart_i2opi_f;
	mov.u64 	%rd3516, %rd1;
$L__BB0_1348:
	.pragma "nounroll";
	ld.global.nc.u32 	%r6504, [%rd3515];
	mad.wide.u32 	%rd2754, %r6504, %r2356, %rd3517;
	shr.u64 	%rd3517, %rd2754, 32;
	st.local.u32 	[%rd3516], %rd2754;
	add.s32 	%r7878, %r7878, 1;
	add.s64 	%rd3516, %rd3516, 4;
	add.s64 	%rd3515, %rd3515, 4;
	setp.ne.s32 	%p1348, %r7878, 6;
	@%p1348 bra 	$L__BB0_1348;
	shr.u32 	%r6505, %r2355, 23;
	st.local.u32 	[%rd1+24], %rd3517;
	and.b32  	%r2359, %r6505, 31;
	and.b32  	%r6506, %r6505, 224;
	add.s32 	%r6507, %r6506, -128;
	shr.u32 	%r6508, %r6507, 5;
	mul.wide.u32 	%rd2755, %r6508, 4;
	sub.s64 	%rd1184, %rd1, %rd2755;
	ld.local.u32 	%r7879, [%rd1184+24];
	ld.local.u32 	%r7880, [%rd1184+20];
	setp.eq.s32 	%p1349, %r2359, 0;
	@%p1349 bra 	$L__BB0_1351;
	shf.l.wrap.b32 	%r7879, %r7880, %r7879, %r2359;
	ld.local.u32 	%r6509, [%rd1184+16];
	shf.l.wrap.b32 	%r7880, %r6509, %r7880, %r2359;
$L__BB0_1351:
	shr.u32 	%r6510, %r7879, 30;
	shf.l.wrap.b32 	%r6511, %r7880, %r7879, 2;
	shl.b32 	%r6512, %r7880, 2;
	shr.u32 	%r6513, %r6511, 31;
	add.s32 	%r6514, %r6513, %r6510;
	neg.s32 	%r6515, %r6514;
	setp.lt.s32 	%p1350, %r2355, 0;
	selp.b32 	%r7881, %r6515, %r6514, %p1350;
	xor.b32  	%r6516, %r6511, %r2355;
	shr.s32 	%r6517, %r6511, 31;
	xor.b32  	%r6518, %r6517, %r6511;
	xor.b32  	%r6519, %r6517, %r6512;
	cvt.u64.u32 	%rd2756, %r6518;
	shl.b64 	%rd2757, %rd2756, 32;
	cvt.u64.u32 	%rd2758, %r6519;
	or.b64  	%rd2759, %rd2757, %rd2758;
	cvt.rn.f64.s64 	%fd337, %rd2759;
	mul.f64 	%fd338, %fd337, 0d3BF921FB54442D19;
	cvt.rn.f32.f64 	%f4924, %fd338;
	neg.f32 	%f4925, %f4924;
	setp.lt.s32 	%p1351, %r6516, 0;
	selp.f32 	%f5761, %f4925, %f4924, %p1351;
	bra.uni 	$L__BB0_1353;
$L__BB0_1352:
	mov.f32 	%f4926, 0f00000000;
	mul.rn.f32 	%f5761, %f1177, %f4926;
	mov.b32 	%r7881, 0;
$L__BB0_1353:
	add.s32 	%r6521, %r7881, 1;
	mul.rn.f32 	%f4927, %f5761, %f5761;
	and.b32  	%r6522, %r7881, 1;
	setp.eq.b32 	%p1352, %r6522, 1;
	selp.f32 	%f4928, %f5761, 0f3F800000, %p1352;
	fma.rn.f32 	%f4929, %f4927, %f4928, 0f00000000;
	fma.rn.f32 	%f4930, %f4927, 0f37CBAC00, 0fBAB607ED;
	selp.f32 	%f4931, 0fB94D4153, %f4930, %p1352;
	selp.f32 	%f4932, 0f3C0885E4, 0f3D2AAABB, %p1352;
	fma.rn.f32 	%f4933, %f4931, %f4927, %f4932;
	selp.f32 	%f4934, 0fBE2AAAA8, 0fBEFFFFFF, %p1352;
	fma.rn.f32 	%f4935, %f4933, %f4927, %f4934;
	fma.rn.f32 	%f4936, %f4935, %f4929, %f4928;
	and.b32  	%r6523, %r6521, 2;
	setp.eq.s32 	%p1353, %r6523, 0;
	mov.f32 	%f4937, 0f00000000;
	sub.f32 	%f4938, %f4937, %f4936;
	selp.f32 	%f4939, %f4936, %f4938, %p1353;
	div.rn.f32 	%f4940, %f4939, 0f43290000;
	add.f32 	%f1183, %f1176, %f4940;
	mul.f32 	%f1184, %f1, 0f43290000;
	mul.f32 	%f4941, %f1184, 0f3F22F983;
	cvt.rni.s32.f32 	%r7885, %f4941;
	cvt.rn.f32.s32 	%f4942, %r7885;
	fma.rn.f32 	%f4943, %f4942, 0fBFC90FDA, %f1184;
	fma.rn.f32 	%f4944, %f4942, 0fB3A22168, %f4943;
	fma.rn.f32 	%f5762, %f4942, 0fA7C234C5, %f4944;
	abs.f32 	%f1186, %f1184;
	setp.ltu.f32 	%p1354, %f1186, 0f47CE4780;
	@%p1354 bra 	$L__BB0_1361;
	setp.eq.f32 	%p1355, %f1186, 0f7F800000;
	@%p1355 bra 	$L__BB0_1360;
	mov.b32 	%r2369, %f1184;
	shl.b32 	%r6525, %r2369, 8;
	or.b32  	%r2370, %r6525, -2147483648;
	mov.b64 	%rd3520, 0;
	mov.b32 	%r7882, 0;
	mov.u64 	%rd3518, __cudart_i2opi_f;
	mov.u64 	%rd3519, %rd1;
$L__BB0_1356:
	.pragma "nounroll";
	ld.global.nc.u32 	%r6526, [%rd3518];
	mad.wide.u32 	%rd2762, %r6526, %r2370, %rd3520;
	shr.u64 	%rd3520, %rd2762, 32;
	st.local.u32 	[%rd3519], %rd2762;
	add.s32 	%r7882, %r7882, 1;
	add.s64 	%rd3519, %rd3519, 4;
	add.s64 	%rd3518, %rd3518, 4;
	setp.ne.s32 	%p1356, %r7882, 6;
	@%p1356 bra 	$L__BB0_1356;
	shr.u32 	%r6527, %r2369, 23;
	st.local.u32 	[%rd1+24], %rd3520;
	and.b32  	%r2373, %r6527, 31;
	and.b32  	%r6528, %r6527, 224;
	add.s32 	%r6529, %r6528, -128;
	shr.u32 	%r6530, %r6529, 5;
	mul.wide.u32 	%rd2763, %r6530, 4;
	sub.s64 	%rd1191, %rd1, %rd2763;
	ld.local.u32 	%r7883, [%rd1191+24];
	ld.local.u32 	%r7884, [%rd1191+20];
	setp.eq.s32 	%p1357, %r2373, 0;
	@%p1357 bra 	$L__BB0_1359;
	shf.l.wrap.b32 	%r7883, %r7884, %r7883, %r2373;
	ld.local.u32 	%r6531, [%rd1191+16];
	shf.l.wrap.b32 	%r7884, %r6531, %r7884, %r2373;
$L__BB0_1359:
	shr.u32 	%r6532, %r7883, 30;
	shf.l.wrap.b32 	%r6533, %r7884, %r7883, 2;
	shl.b32 	%r6534, %r7884, 2;
	shr.u32 	%r6535, %r6533, 31;
	add.s32 	%r6536, %r6535, %r6532;
	neg.s32 	%r6537, %r6536;
	setp.lt.s32 	%p1358, %r2369, 0;
	selp.b32 	%r7885, %r6537, %r6536, %p1358;
	xor.b32  	%r6538, %r6533, %r2369;
	shr.s32 	%r6539, %r6533, 31;
	xor.b32  	%r6540, %r6539, %r6533;
	xor.b32  	%r6541, %r6539, %r6534;
	cvt.u64.u32 	%rd2764, %r6540;
	shl.b64 	%rd2765, %rd2764, 32;
	cvt.u64.u32 	%rd2766, %r6541;
	or.b64  	%rd2767, %rd2765, %rd2766;
	cvt.rn.f64.s64 	%fd339, %rd2767;
	mul.f64 	%fd340, %fd339, 0d3BF921FB54442D19;
	cvt.rn.f32.f64 	%f4945, %fd340;
	neg.f32 	%f4946, %f4945;
	setp.lt.s32 	%p1359, %r6538, 0;
	selp.f32 	%f5762, %f4946, %f4945, %p1359;
	bra.uni 	$L__BB0_1361;
$L__BB0_1360:
	mov.f32 	%f4947, 0f00000000;
	mul.rn.f32 	%f5762, %f1184, %f4947;
	mov.b32 	%r7885, 0;
$L__BB0_1361:
	add.s32 	%r6543, %r7885, 1;
	mul.rn.f32 	%f4948, %f5762, %f5762;
	and.b32  	%r6544, %r7885, 1;
	setp.eq.b32 	%p1360, %r6544, 1;
	selp.f32 	%f4949, %f5762, 0f3F800000, %p1360;
	fma.rn.f32 	%f4950, %f4948, %f4949, 0f00000000;
	fma.rn.f32 	%f4951, %f4948, 0f37CBAC00, 0fBAB607ED;
	selp.f32 	%f4952, 0fB94D4153, %f4951, %p1360;
	selp.f32 	%f4953, 0f3C0885E4, 0f3D2AAABB, %p1360;
	fma.rn.f32 	%f4954, %f4952, %f4948, %f4953;
	selp.f32 	%f4955, 0fBE2AAAA8, 0fBEFFFFFF, %p1360;
	fma.rn.f32 	%f4956, %f4954, %f4948, %f4955;
	fma.rn.f32 	%f4957, %f4956, %f4950, %f4949;
	and.b32  	%r6545, %r6543, 2;
	setp.eq.s32 	%p1361, %r6545, 0;
	mov.f32 	%f4958, 0f00000000;
	sub.f32 	%f4959, %f4958, %f4957;
	selp.f32 	%f4960, %f4957, %f4959, %p1361;
	div.rn.f32 	%f4961, %f4960, 0f432A0000;
	add.f32 	%f1190, %f1183, %f4961;
	mul.f32 	%f1191, %f1, 0f432A0000;
	mul.f32 	%f4962, %f1191, 0f3F22F983;
	cvt.rni.s32.f32 	%r7889, %f4962;
	cvt.rn.f32.s32 	%f4963, %r7889;
	fma.rn.f32 	%f4964, %f4963, 0fBFC90FDA, %f1191;
	fma.rn.f32 	%f4965, %f4963, 0fB3A22168, %f4964;
	fma.rn.f32 	%f5763, %f4963, 0fA7C234C5, %f4965;
	abs.f32 	%f1193, %f1191;
	setp.ltu.f32 	%p1362, %f1193, 0f47CE4780;
	@%p1362 bra 	$L__BB0_1369;
	setp.eq.f32 	%p1363, %f1193, 0f7F800000;
	@%p1363 bra 	$L__BB0_1368;
	mov.b32 	%r2383, %f1191;
	shl.b32 	%r6547, %r2383, 8;
	or.b32  	%r2384, %r6547, -2147483648;
	mov.b64 	%rd3523, 0;
	mov.b32 	%r7886, 0;
	mov.u64 	%rd3521, __cudart_i2opi_f;
	mov.u64 	%rd3522, %rd1;
$L__BB0_1364:
	.pragma "nounroll";
	ld.global.nc.u32 	%r6548, [%rd3521];
	mad.wide.u32 	%rd2770, %r6548, %r2384, %rd3523;
	shr.u64 	%rd3523, %rd2770, 32;
	st.local.u32 	[%rd3522], %rd2770;
	add.s32 	%r7886, %r7886, 1;
	add.s64 	%rd3522, %rd3522, 4;
	add.s64 	%rd3521, %rd3521, 4;
	setp.ne.s32 	%p1364, %r7886, 6;
	@%p1364 bra 	$L__BB0_1364;
	shr.u32 	%r6549, %r2383, 23;
	st.local.u32 	[%rd1+24], %rd3523;
	and.b32  	%r2387, %r6549, 31;
	and.b32  	%r6550, %r6549, 224;
	add.s32 	%r6551, %r6550, -128;
	shr.u32 	%r6552, %r6551, 5;
	mul.wide.u32 	%rd2771, %r6552, 4;
	sub.s64 	%rd1198, %rd1, %rd2771;
	ld.local.u32 	%r7887, [%rd1198+24];
	ld.local.u32 	%r7888, [%rd1198+20];
	setp.eq.s32 	%p1365, %r2387, 0;
	@%p1365 bra 	$L__BB0_1367;
	shf.l.wrap.b32 	%r7887, %r7888, %r7887, %r2387;
	ld.local.u32 	%r6553, [%rd1198+16];
	shf.l.wrap.b32 	%r7888, %r6553, %r7888, %r2387;
$L__BB0_1367:
	shr.u32 	%r6554, %r7887, 30;
	shf.l.wrap.b32 	%r6555, %r7888, %r7887, 2;
	shl.b32 	%r6556, %r7888, 2;
	shr.u32 	%r6557, %r6555, 31;
	add.s32 	%r6558, %r6557, %r6554;
	neg.s32 	%r6559, %r6558;
	setp.lt.s32 	%p1366, %r2383, 0;
	selp.b32 	%r7889, %r6559, %r6558, %p1366;
	xor.b32  	%r6560, %r6555, %r2383;
	shr.s32 	%r6561, %r6555, 31;
	xor.b32  	%r6562, %r6561, %r6555;
	xor.b32  	%r6563, %r6561, %r6556;
	cvt.u64.u32 	%rd2772, %r6562;
	shl.b64 	%rd2773, %rd2772, 32;
	cvt.u64.u32 	%rd2774, %r6563;
	or.b64  	%rd2775, %rd2773, %rd2774;
	cvt.rn.f64.s64 	%fd341, %rd2775;
	mul.f64 	%fd342, %fd341, 0d3BF921FB54442D19;
	cvt.rn.f32.f64 	%f4966, %fd342;
	neg.f32 	%f4967, %f4966;
	setp.lt.s32 	%p1367, %r6560, 0;
	selp.f32 	%f5763, %f4967, %f4966, %p1367;
	bra.uni 	$L__BB0_1369;
$L__BB0_1368:
	mov.f32 	%f4968, 0f00000000;
	mul.rn.f32 	%f5763, %f1191, %f4968;
	mov.b32 	%r7889, 0;
$L__BB0_1369:
	add.s32 	%r6565, %r7889, 1;
	mul.rn.f32 	%f4969, %f5763, %f5763;
	and.b32  	%r6566, %r7889, 1;
	setp.eq.b32 	%p1368, %r6566, 1;
	selp.f32 	%f4970, %f5763, 0f3F800000, %p1368;
	fma.rn.f32 	%f4971, %f4969, %f4970, 0f00000000;
	fma.rn.f32 	%f4972, %f4969, 0f37CBAC00, 0fBAB607ED;
	selp.f32 	%f4973, 0fB94D4153, %f4972, %p1368;
	selp.f32 	%f4974, 0f3C0885E4, 0f3D2AAABB, %p1368;
	fma.rn.f32 	%f4975, %f4973, %f4969, %f4974;
	selp.f32 	%f4976, 0fBE2AAAA8, 0fBEFFFFFF, %p1368;
	fma.rn.f32 	%f4977, %f4975, %f4969, %f4976;
	fma.rn.f32 	%f4978, %f4977, %f4971, %f4970;
	and.b32  	%r6567, %r6565, 2;
	setp.eq.s32 	%p1369, %r6567, 0;
	mov.f32 	%f4979, 0f00000000;
	sub.f32 	%f4980, %f4979, %f4978;
	selp.f32 	%f4981, %f4978, %f4980, %p1369;
	div.rn.f32 	%f4982, %f4981, 0f432B0000;
	add.f32 	%f1197, %f1190, %f4982;
	mul.f32 	%f1198, %f1, 0f432B0000;
	mul.f32 	%f4983, %f1198, 0f3F22F983;
	cvt.rni.s32.f32 	%r7893, %f4983;
	cvt.rn.f32.s32 	%f4984, %r7893;
	fma.rn.f32 	%f4985, %f4984, 0fBFC90FDA, %f1198;
	fma.rn.f32 	%f4986, %f4984, 0fB3A22168, %f4985;
	fma.rn.f32 	%f5764, %f4984, 0fA7C234C5, %f4986;
	abs.f32 	%f1200, %f1198;
	setp.ltu.f32 	%p1370, %f1200, 0f47CE4780;
	@%p1370 bra 	$L__BB0_1377;
	setp.eq.f32 	%p1371, %f1200, 0f7F800000;
	@%p1371 bra 	$L__BB0_1376;
	mov.b32 	%r2397, %f1198;
	shl.b32 	%r6569, %r2397, 8;
	or.b32  	%r2398, %r6569, -2147483648;
	mov.b64 	%rd3526, 0;
	mov.b32 	%r7890, 0;
	mov.u64 	%rd3524, __cudart_i2opi_f;
	mov.u64 	%rd3525, %rd1;
$L__BB0_1372:
	.pragma "nounroll";
	ld.global.nc.u32 	%r6570, [%rd3524];
	mad.wide.u32 	%rd2778, %r6570, %r2398, %rd3526;
	shr.u64 	%rd3526, %rd2778, 32;
	st.local.u32 	[%rd3525], %rd2778;
	add.s32 	%r7890, %r7890, 1;
	add.s64 	%rd3525, %rd3525, 4;
	add.s64 	%rd3524, %rd3524, 4;
	setp.ne.s32 	%p1372, %r7890, 6;
	@%p1372 bra 	$L__BB0_1372;
	shr.u32 	%r6571, %r2397, 23;
	st.local.u32 	[%rd1+24], %rd3526;
	and.b32  	%r2401, %r6571, 31;
	and.b32  	%r6572, %r6571, 224;
	add.s32 	%r6573, %r6572, -128;
	shr.u32 	%r6574, %r6573, 5;
	mul.wide.u32 	%rd2779, %r6574, 4;
	sub.s64 	%rd1205, %rd1, %rd2779;
	ld.local.u32 	%r7891, [%rd1205+24];
	ld.local.u32 	%r7892, [%rd1205+20];
	setp.eq.s32 	%p1373, %r2401, 0;
	@%p1373 bra 	$L__BB0_1375;
	shf.l.wrap.b32 	%r7891, %r7892, %r7891, %r2401;
	ld.local.u32 	%r6575, [%rd1205+16];
	shf.l.wrap.b32 	%r7892, %r6575, %r7892, %r2401;
$L__BB0_1375:
	shr.u32 	%r6576, %r7891, 30;
	shf.l.wrap.b32 	%r6577, %r7892, %r7891, 2;
	shl.b32 	%r6578, %r7892, 2;
	shr.u32 	%r6579, %r6577, 31;
	add.s32 	%r6580, %r6579, %r6576;
	neg.s32 	%r6581, %r6580;
	setp.lt.s32 	%p1374, %r2397, 0;
	selp.b32 	%r7893, %r6581, %r6580, %p1374;
	xor.b32  	%r6582, %r6577, %r2397;
	shr.s32 	%r6583, %r6577, 31;
	xor.b32  	%r6584, %r6583, %r6577;
	xor.b32  	%r6585, %r6583, %r6578;
	cvt.u64.u32 	%rd2780, %r6584;
	shl.b64 	%rd2781, %rd2780, 32;
	cvt.u64.u32 	%rd2782, %r6585;
	or.b64  	%rd2783, %rd2781, %rd2782;
	cvt.rn.f64.s64 	%fd343, %rd2783;
	mul.f64 	%fd344, %fd343, 0d3BF921FB54442D19;
	cvt.rn.f32.f64 	%f4987, %fd344;
	neg.f32 	%f4988, %f4987;
	setp.lt.s32 	%p1375, %r6582, 0;
	selp.f32 	%f5764, %f4988, %f4987, %p1375;
	bra.uni 	$L__BB0_1377;
$L__BB0_1376:
	mov.f32 	%f4989, 0f00000000;
	mul.rn.f32 	%f5764, %f1198, %f4989;
	mov.b32 	%r7893, 0;
$L__BB0_1377:
	add.s32 	%r6587, %r7893, 1;
	mul.rn.f32 	%f4990, %f5764, %f5764;
	and.b32  	%r6588, %r7893, 1;
	setp.eq.b32 	%p1376, %r6588, 1;
	selp.f32 	%f4991, %f5764, 0f3F800000, %p1376;
	fma.rn.f32 	%f4992, %f4990, %f4991, 0f00000000;
	fma.rn.f32 	%f4993, %f4990, 0f37CBAC00, 0fBAB607ED;
	selp.f32 	%f4994, 0fB94D4153, %f4993, %p1376;
	selp.f32 	%f4995, 0f3C0885E4, 0f3D2AAABB, %p1376;
	fma.rn.f32 	%f4996, %f4994, %f4990, %f4995;
	selp.f32 	%f4997, 0fBE2AAAA8, 0fBEFFFFFF, %p1376;
	fma.rn.f32 	%f4998, %f4996, %f4990, %f4997;
	fma.rn.f32 	%f4999, %f4998, %f4992, %f4991;
	and.b32  	%r6589, %r6587, 2;
	setp.eq.s32 	%p1377, %r6589, 0;
	mov.f32 	%f5000, 0f00000000;
	sub.f32 	%f5001, %f5000, %f4999;
	selp.f32 	%f5002, %f4999, %f5001, %p1377;
	div.rn.f32 	%f5003, %f5002, 0f432C0000;
	add.f32 	%f1204, %f1197, %f5003;
	mul.f32 	%f1205, %f1, 0f432C0000;
	mul.f32 	%f5004, %f1205, 0f3F22F983;
	cvt.rni.s32.f32 	%r7897, %f5004;
	cvt.rn.f32.s32 	%f5005, %r7897;
	fma.rn.f32 	%f5006, %f5005, 0fBFC90FDA, %f1205;
	fma.rn.f32 	%f5007, %f5005, 0fB3A22168, %f5006;
	fma.rn.f32 	%f5765, %f5005, 0fA7C234C5, %f5007;
	abs.f32 	%f1207, %f1205;
	setp.ltu.f32 	%p1378, %f1207, 0f47CE4780;
	@%p1378 bra 	$L__BB0_1385;
	setp.eq.f32 	%p1379, %f1207, 0f7F800000;
	@%p1379 bra 	$L__BB0_1384;
	mov.b32 	%r2411, %f1205;
	shl.b32 	%r6591, %r2411, 8;
	or.b32  	%r2412, %r6591, -2147483648;
	mov.b64 	%rd3529, 0;
	mov.b32 	%r7894, 0;
	mov.u64 	%rd3527, __cudart_i2opi_f;
	mov.u64 	%rd3528, %rd1;
$L__BB0_1380:
	.pragma "nounroll";
	ld.global.nc.u32 	%r6592, [%rd3527];
	mad.wide.u32 	%rd2786, %r6592, %r2412, %rd3529;
	shr.u64 	%rd3529, %rd2786, 32;
	st.local.u32 	[%rd3528], %rd2786;
	add.s32 	%r7894, %r7894, 1;
	add.s64 	%rd3528, %rd3528, 4;
	add.s64 	%rd3527, %rd3527, 4;
	setp.ne.s32 	%p1380, %r7894, 6;
	@%p1380 bra 	$L__BB0_1380;
	shr.u32 	%r6593, %r2411, 23;
	st.local.u32 	[%rd1+24], %rd3529;
	and.b32  	%r2415, %r6593, 31;
	and.b32  	%r6594, %r6593, 224;
	add.s32 	%r6595, %r6594, -128;
	shr.u32 	%r6596, %r6595, 5;
	mul.wide.u32 	%rd2787, %r6596, 4;
	sub.s64 	%rd1212, %rd1, %rd2787;
	ld.local.u32 	%r7895, [%rd1212+24];
	ld.local.u32 	%r7896, [%rd1212+20];
	setp.eq.s32 	%p1381, %r2415, 0;
	@%p1381 bra 	$L__BB0_1383;
	shf.l.wrap.b32 	%r7895, %r7896, %r7895, %r2415;
	ld.local.u32 	%r6597, [%rd1212+16];
	shf.l.wrap.b32 	%r7896, %r6597, %r7896, %r2415;
$L__BB0_1383:
	shr.u32 	%r6598, %r7895, 30;
	shf.l.wrap.b32 	%r6599, %r7896, %r7895, 2;
	shl.b32 	%r6600, %r7896, 2;
	shr.u32 	%r6601, %r6599, 31;
	add.s32 	%r6602, %r6601, %r6598;
	neg.s32 	%r6603, %r6602;
	setp.lt.s32 	%p1382, %r2411, 0;
	selp.b32 	%r7897, %r6603, %r6602, %p1382;
	xor.b32  	%r6604, %r6599, %r2411;
	shr.s32 	%r6605, %r6599, 31;
	xor.b32  	%r6606, %r6605, %r6599;
	xor.b32  	%r6607, %r6605, %r6600;
	cvt.u64.u32 	%rd2788, %r6606;
	shl.b64 	%rd2789, %rd2788, 32;
	cvt.u64.u32 	%rd2790, %r6607;
	or.b64  	%rd2791, %rd2789, %rd2790;
	cvt.rn.f64.s64 	%fd345, %rd2791;
	mul.f64 	%fd346, %fd345, 0d3BF921FB54442D19;
	cvt.rn.f32.f64 	%f5008, %fd346;
	neg.f32 	%f5009, %f5008;
	setp.lt.s32 	%p1383, %r6604, 0;
	selp.f32 	%f5765, %f5009, %f5008, %p1383;
	bra.uni 	$L__BB0_1385;
$L__BB0_1384:
	mov.f32 	%f5010, 0f00000000;
	mul.rn.f32 	%f5765, %f1205, %f5010;
	mov.b32 	%r7897, 0;
$L__BB0_1385:
	add.s32 	%r6609, %r7897, 1;
	mul.rn.f32 	%f5011, %f5765, %f5765;
	and.b32  	%r6610, %r7897, 1;
	setp.eq.b32 	%p1384, %r6610, 1;
	selp.f32 	%f5012, %f5765, 0f3F800000, %p1384;
	fma.rn.f32 	%f5013, %f5011, %f5012, 0f00000000;
	fma.rn.f32 	%f5014, %f5011, 0f37CBAC00, 0fBAB607ED;
	selp.f32 	%f5015, 0fB94D4153, %f5014, %p1384;
	selp.f32 	%f5016, 0f3C0885E4, 0f3D2AAABB, %p1384;
	fma.rn.f32 	%f5017, %f5015, %f5011, %f5016;
	selp.f32 	%f5018, 0fBE2AAAA8, 0fBEFFFFFF, %p1384;
	fma.rn.f32 	%f5019, %f5017, %f5011, %f5018;
	fma.rn.f32 	%f5020, %f5019, %f5013, %f5012;
	and.b32  	%r6611, %r6609, 2;
	setp.eq.s32 	%p1385, %r6611, 0;
	mov.f32 	%f5021, 0f00000000;
	sub.f32 	%f5022, %f5021, %f5020;
	selp.f32 	%f5023, %f5020, %f5022, %p1385;
	div.rn.f32 	%f5024, %f5023, 0f432D0000;
	add.f32 	%f1211, %f1204, %f5024;
	mul.f32 	%f1212, %f1, 0f432D0000;
	mul.f32 	%f5025, %f1212, 0f3F22F983;
	cvt.rni.s32.f32 	%r7901, %f5025;
	cvt.rn.f32.s32 	%f5026, %r7901;
	fma.rn.f32 	%f5027, %f5026, 0fBFC90FDA, %f1212;
	fma.rn.f32 	%f5028, %f5026, 0fB3A22168, %f5027;
	fma.rn.f32 	%f5766, %f5026, 0fA7C234C5, %f5028;
	abs.f32 	%f1214, %f1212;
	setp.ltu.f32 	%p1386, %f1214, 0f47CE4780;
	@%p1386 bra 	$L__BB0_1393;
	setp.eq.f32 	%p1387, %f1214, 0f7F800000;
	@%p1387 bra 	$L__BB0_1392;
	mov.b32 	%r2425, %f1212;
	shl.b32 	%r6613, %r2425, 8;
	or.b32  	%r2426, %r6613, -2147483648;
	mov.b64 	%rd3532, 0;
	mov.b32 	%r7898, 0;
	mov.u64 	%rd3530, __cudart_i2opi_f;
	mov.u64 	%rd3531, %rd1;
$L__BB0_1388:
	.pragma "nounroll";
	ld.global.nc.u32 	%r6614, [%rd3530];
	mad.wide.u32 	%rd2794, %r6614, %r2426, %rd3532;
	shr.u64 	%rd3532, %rd2794, 32;
	st.local.u32 	[%rd3531], %rd2794;
	add.s32 	%r7898, %r7898, 1;
	add.s64 	%rd3531, %rd3531, 4;
	add.s64 	%rd3530, %rd3530, 4;
	setp.ne.s32 	%p1388, %r7898, 6;
	@%p1388 bra 	$L__BB0_1388;
	shr.u32 	%r6615, %r2425, 23;
	st.local.u32 	[%rd1+24], %rd3532;
	and.b32  	%r2429, %r6615, 31;
	and.b32  	%r6616, %r6615, 224;
	add.s32 	%r6617, %r6616, -128;
	shr.u32 	%r6618, %r6617, 5;
	mul.wide.u32 	%rd2795, %r6618, 4;
	sub.s64 	%rd1219, %rd1, %rd2795;
	ld.local.u32 	%r7899, [%rd1219+24];
	ld.local.u32 	%r7900, [%rd1219+20];
	setp.eq.s32 	%p1389, %r2429, 0;
	@%p1389 bra 	$L__BB0_1391;
	shf.l.wrap.b32 	%r7899, %r7900, %r7899, %r2429;
	ld.local.u32 	%r6619, [%rd1219+16];
	shf.l.wrap.b32 	%r7900, %r6619, %r7900, %r2429;
$L__BB0_1391:
	shr.u32 	%r6620, %r7899, 30;
	shf.l.wrap.b32 	%r6621, %r7900, %r7899, 2;
	shl.b32 	%r6622, %r7900, 2;
	shr.u32 	%r6623, %r6621, 31;
	add.s32 	%r6624, %r6623, %r6620;
	neg.s32 	%r6625, %r6624;
	setp.lt.s32 	%p1390, %r2425, 0;
	selp.b32 	%r7901, %r6625, %r6624, %p1390;
	xor.b32  	%r6626, %r6621, %r2425;
	shr.s32 	%r6627, %r6621, 31;
	xor.b32  	%r6628, %r6627, %r6621;
	xor.b32  	%r6629, %r6627, %r6622;
	cvt.u64.u32 	%rd2796, %r6628;
	shl.b64 	%rd2797, %rd2796, 32;
	cvt.u64.u32 	%rd2798, %r6629;
	or.b64  	%rd2799, %rd2797, %rd2798;
	cvt.rn.f64.s64 	%fd347, %rd2799;
	mul.f64 	%fd348, %fd347, 0d3BF921FB54442D19;
	cvt.rn.f32.f64 	%f5029, %fd348;
	neg.f32 	%f5030, %f5029;
	setp.lt.s32 	%p1391, %r6626, 0;
	selp.f32 	%f5766, %f5030, %f5029, %p1391;
	bra.uni 	$L__BB0_1393;
$L__BB0_1392:
	mov.f32 	%f5031, 0f00000000;
	mul.rn.f32 	%f5766, %f1212, %f5031;
	mov.b32 	%r7901, 0;
$L__BB0_1393:
	add.s32 	%r6631, %r7901, 1;
	mul.rn.f32 	%f5032, %f5766, %f5766;
	and.b32  	%r6632, %r7901, 1;
	setp.eq.b32 	%p1392, %r6632, 1;
	selp.f32 	%f5033, %f5766, 0f3F800000, %p1392;
	fma.rn.f32 	%f5034, %f5032, %f5033, 0f00000000;
	fma.rn.f32 	%f5035, %f5032, 0f37CBAC00, 0fBAB607ED;
	selp.f32 	%f5036, 0fB94D4153, %f5035, %p1392;
	selp.f32 	%f5037, 0f3C0885E4, 0f3D2AAABB, %p1392;
	fma.rn.f32 	%f5038, %f5036, %f5032, %f5037;
	selp.f32 	%f5039, 0fBE2AAAA8, 0fBEFFFFFF, %p1392;
	fma.rn.f32 	%f5040, %f5038, %f5032, %f5039;
	fma.rn.f32 	%f5041, %f5040, %f5034, %f5033;
	and.b32  	%r6633, %r6631, 2;
	setp.eq.s32 	%p1393, %r6633, 0;
	mov.f32 	%f5042, 0f00000000;
	sub.f32 	%f5043, %f5042, %f5041;
	selp.f32 	%f5044, %f5041, %f5043, %p1393;
	div.rn.f32 	%f5045, %f5044, 0f432E0000;
	add.f32 	%f1218, %f1211, %f5045;
	mul.f32 	%f1219, %f1, 0f432E0000;
	mul.f32 	%f5046, %f1219, 0f3F22F983;
	cvt.rni.s32.f32 	%r7905, %f5046;
	cvt.rn.f32.s32 	%f5047, %r7905;
	fma.rn.f32 	%f5048, %f5047, 0fBFC90FDA, %f1219;
	fma.rn.f32 	%f5049, %f5047, 0fB3A22168, %f5048;
	fma.rn.f32 	%f5767, %f5047, 0fA7C234C5, %f5049;
	abs.f32 	%f1221, %f1219;
	setp.ltu.f32 	%p1394, %f1221, 0f47CE4780;
	@%p1394 bra 	$L__BB0_1401;
	setp.eq.f32 	%p1395, %f1221, 0f7F800000;
	@%p1395 bra 	$L__BB0_1400;
	mov.b32 	%r2439, %f1219;
	shl.b32 	%r6635, %r2439, 8;
	or.b32  	%r2440, %r6635, -2147483648;
	mov.b64 	%rd3535, 0;
	mov.b32 	%r7902, 0;
	mov.u64 	%rd3533, __cudart_i2opi_f;
	mov.u64 	%rd3534, %rd1;
$L__BB0_1396:
	.pragma "nounroll";
	ld.global.nc.u32 	%r6636, [%rd3533];
	mad.wide.u32 	%rd2802, %r6636, %r2440, %rd3535;
	shr.u64 	%rd3535, %rd2802, 32;
	st.local.u32 	[%rd3534], %rd2802;
	add.s32 	%r7902, %r7902, 1;
	add.s64 	%rd3534, %rd3534, 4;
	add.s64 	%rd3533, %rd3533, 4;
	setp.ne.s32 	%p1396, %r7902, 6;
	@%p1396 bra 	$L__BB0_1396;
	shr.u32 	%r6637, %r2439, 23;
	st.local.u32 	[%rd1+24], %rd3535;
	and.b32  	%r2443, %r6637, 31;
	and.b32  	%r6638, %r6637, 224;
	add.s32 	%r6639, %r6638, -128;
	shr.u32 	%r6640, %r6639, 5;
	mul.wide.u32 	%rd2803, %r6640, 4;
	sub.s64 	%rd1226, %rd1, %rd2803;
	ld.local.u32 	%r7903, [%rd1226+24];
	ld.local.u32 	%r7904, [%rd1226+20];
	setp.eq.s32 	%p1397, %r2443, 0;
	@%p1397 bra 	$L__BB0_1399;
	shf.l.wrap.b32 	%r7903, %r7904, %r7903, %r2443;
	ld.local.u32 	%r6641, [%rd1226+16];
	shf.l.wrap.b32 	%r7904, %r6641, %r7904, %r2443;
$L__BB0_1399:
	shr.u32 	%r6642, %r7903, 30;
	shf.l.wrap.b32 	%r6643, %r7904, %r7903, 2;
	shl.b32 	%r6644, %r7904, 2;
	shr.u32 	%r6645, %r6643, 31;
	add.s32 	%r6646, %r6645, %r6642;
	neg.s32 	%r6647, %r6646;
	setp.lt.s32 	%p1398, %r2439, 0;
	selp.b32 	%r7905, %r6647, %r6646, %p1398;
	xor.b32  	%r6648, %r6643, %r2439;
	shr.s32 	%r6649, %r6643, 31;
	xor.b32  	%r6650, %r6649, %r6643;
	xor.b32  	%r6651, %r6649, %r6644;
	cvt.u64.u32 	%rd2804, %r6650;
	shl.b64 	%rd2805, %rd2804, 32;
	cvt.u64.u32 	%rd2806, %r6651;
	or.b64  	%rd2807, %rd2805, %rd2806;
	cvt.rn.f64.s64 	%fd349, %rd2807;
	mul.f64 	%fd350, %fd349, 0d3BF921FB54442D19;
	cvt.rn.f32.f64 	%f5050, %fd350;
	neg.f32 	%f5051, %f5050;
	setp.lt.s32 	%p1399, %r6648, 0;
	selp.f32 	%f5767, %f5051, %f5050, %p1399;
	bra.uni 	$L__BB0_1401;
$L__BB0_1400:
	mov.f32 	%f5052, 0f00000000;
	mul.rn.f32 	%f5767, %f1219, %f5052;
	mov.b32 	%r7905, 0;
$L__BB0_1401:
	add.s32 	%r6653, %r7905, 1;
	mul.rn.f32 	%f5053, %f5767, %f5767;
	and.b32  	%r6654, %r7905, 1;
	setp.eq.b32 	%p1400, %r6654, 1;
	selp.f32 	%f5054, %f5767, 0f3F800000, %p1400;
	fma.rn.f32 	%f5055, %f5053, %f5054, 0f00000000;
	fma.rn.f32 	%f5056, %f5053, 0f37CBAC00, 0fBAB607ED;
	selp.f32 	%f5057, 0fB94D4153, %f5056, %p1400;
	selp.f32 	%f5058, 0f3C0885E4, 0f3D2AAABB, %p1400;
	fma.rn.f32 	%f5059, %f5057, %f5053, %f5058;
	selp.f32 	%f5060, 0fBE2AAAA8, 0fBEFFFFFF, %p1400;
	fma.rn.f32 	%f5061, %f5059, %f5053, %f5060;
	fma.rn.f32 	%f5062, %f5061, %f5055, %f5054;
	and.b32  	%r6655, %r6653, 2;
	setp.eq.s32 	%p1401, %r6655, 0;
	mov.f32 	%f5063, 0f00000000;
	sub.f32 	%f5064, %f5063, %f5062;
	selp.f32 	%f5065, %f5062, %f5064, %p1401;
	div.rn.f32 	%f5066, %f5065, 0f432F0000;
	add.f32 	%f1225, %f1218, %f5066;
	mul.f32 	%f1226, %f1, 0f432F0000;
	mul.f32 	%f5067, %f1226, 0f3F22F983;
	cvt.rni.s32.f32 	%r7909, %f5067;
	cvt.rn.f32.s32 	%f5068, %r7909;
	fma.rn.f32 	%f5069, %f5068, 0fBFC90FDA, %f1226;
	fma.rn.f32 	%f5070, %f5068, 0fB3A22168, %f5069;
	fma.rn.f32 	%f5768, %f5068, 0fA7C234C5, %f5070;
	abs.f32 	%f1228, %f1226;
	setp.ltu.f32 	%p1402, %f1228, 0f47CE4780;
	@%p1402 bra 	$L__BB0_1409;
	setp.eq.f32 	%p1403, %f1228, 0f7F800000;
	@%p1403 bra 	$L__BB0_1408;
	mov.b32 	%r2453, %f1226;
	shl.b32 	%r6657, %r2453, 8;
	or.b32  	%r2454, %r6657, -2147483648;
	mov.b64 	%rd3538, 0;
	mov.b32 	%r7906, 0;
	mov.u64 	%rd3536, __cudart_i2opi_f;
	mov.u64 	%rd3537, %rd1;
$L__BB0_1404:
	.pragma "nounroll";
	ld.global.nc.u32 	%r6658, [%rd3536];
	mad.wide.u32 	%rd2810, %r6658, %r2454, %rd3538;
	shr.u64 	%rd3538, %rd2810, 32;
	st.local.u32 	[%rd3537], %rd2810;
	add.s32 	%r7906, %r7906, 1;
	add.s64 	%rd3537, %rd3537, 4;
	add.s64 	%rd3536, %rd3536, 4;
	setp.ne.s32 	%p1404, %r7906, 6;
	@%p1404 bra 	$L__BB0_1404;
	shr.u32 	%r6659, %r2453, 23;
	st.local.u32 	[%rd1+24], %rd3538;
	and.b32  	%r2457, %r6659, 31;
	and.b32  	%r6660, %r6659, 224;
	add.s32 	%r6661, %r6660, -128;
	shr.u32 	%r6662, %r6661, 5;
	mul.wide.u32 	%rd2811, %r6662, 4;
	sub.s64 	%rd1233, %rd1, %rd2811;
	ld.local.u32 	%r7907, [%rd1233+24];
	ld.local.u32 	%r7908, [%rd1233+20];
	setp.eq.s32 	%p1405, %r2457, 0;
	@%p1405 bra 	$L__BB0_1407;
	shf.l.wrap.b32 	%r7907, %r7908, %r7907, %r2457;
	ld.local.u32 	%r6663, [%rd1233+16];
	shf.l.wrap.b32 	%r7908, %r6663, %r7908, %r2457;
$L__BB0_1407:
	shr.u32 	%r6664, %r7907, 30;
	shf.l.wrap.b32 	%r6665, %r7908, %r7907, 2;
	shl.b32 	%r6666, %r7908, 2;
	shr.u32 	%r6667, %r6665, 31;
	add.s32 	%r6668, %r6667, %r6664;
	neg.s32 	%r6669, %r6668;
	setp.lt.s32 	%p1406, %r2453, 0;
	selp.b32 	%r7909, %r6669, %r6668, %p1406;
	xor.b32  	%r6670, %r6665, %r2453;
	shr.s32 	%r6671, %r6665, 31;
	xor.b32  	%r6672, %r6671, %r6665;
	xor.b32  	%r6673, %r6671, %r6666;
	cvt.u64.u32 	%rd2812, %r6672;
	shl.b64 	%rd2813, %rd2812, 32;
	cvt.u64.u32 	%rd2814, %r6673;
	or.b64  	%rd2815, %rd2813, %rd2814;
	cvt.rn.f64.s64 	%fd351, %rd2815;
	mul.f64 	%fd352, %fd351, 0d3BF921FB54442D19;
	cvt.rn.f32.f64 	%f5071, %fd352;
	neg.f32 	%f5072, %f5071;
	setp.lt.s32 	%p1407, %r6670, 0;
	selp.f32 	%f5768, %f5072, %f5071, %p1407;
	bra.uni 	$L__BB0_1409;
$L__BB0_1408:
	mov.f32 	%f5073, 0f00000000;
	mul.rn.f32 	%f5768, %f1226, %f5073;
	mov.b32 	%r7909, 0;
$L__BB0_1409:
	add.s32 	%r6675, %r7909, 1;
	mul.rn.f32 	%f5074, %f5768, %f5768;
	and.b32  	%r6676, %r7909, 1;
	setp.eq.b32 	%p1408, %r6676, 1;
	selp.f32 	%f5075, %f5768, 0f3F800000, %p1408;
	fma.rn.f32 	%f5076, %f5074, %f5075, 0f00000000;
	fma.rn.f32 	%f5077, %f5074, 0f37CBAC00, 0fBAB607ED;
	selp.f32 	%f5078, 0fB94D4153, %f5077, %p1408;
	selp.f32 	%f5079, 0f3C0885E4, 0f3D2AAABB, %p1408;
	fma.rn.f32 	%f5080, %f5078, %f5074, %f5079;
	selp.f32 	%f5081, 0fBE2AAAA8, 0fBEFFFFFF, %p1408;
	fma.rn.f32 	%f5082, %f5080, %f5074, %f5081;
	fma.rn.f32 	%f5083, %f5082, %f5076, %f5075;
	and.b32  	%r6677, %r6675, 2;
	setp.eq.s32 	%p1409, %r6677, 0;
	mov.f32 	%f5084, 0f00000000;
	sub.f32 	%f5085, %f5084, %f5083;
	selp.f32 	%f5086, %f5083, %f5085, %p1409;
	div.rn.f32 	%f5087, %f5086, 0f43300000;
	add.f32 	%f1232, %f1225, %f5087;
	mul.f32 	%f1233, %f1, 0f43300000;
	mul.f32 	%f5088, %f1233, 0f3F22F983;
	cvt.rni.s32.f32 	%r7913, %f5088;
	cvt.rn.f32.s32 	%f5089, %r7913;
	fma.rn.f32 	%f5090, %f5089, 0fBFC90FDA, %f1233;
	fma.rn.f32 	%f5091, %f5089, 0fB3A22168, %f5090;
	fma.rn.f32 	%f5769, %f5089, 0fA7C234C5, %f5091;
	abs.f32 	%f1235, %f1233;
	setp.ltu.f32 	%p1410, %f1235, 0f47CE4780;
	@%p1410 bra 	$L__BB0_1417;
	setp.eq.f32 	%p1411, %f1235, 0f7F800000;
	@%p1411 bra 	$L__BB0_1416;
	mov.b32 	%r2467, %f1233;
	shl.b32 	%r6679, %r2467, 8;
	or.b32  	%r2468, %r6679, -2147483648;
	mov.b64 	%rd3541, 0;
	mov.b32 	%r7910, 0;
	mov.u64 	%rd3539, __cudart_i2opi_f;
	mov.u64 	%rd3540, %rd1;
$L__BB0_1412:
	.pragma "nounroll";
	ld.global.nc.u32 	%r6680, [%rd3539];
	mad.wide.u32 	%rd2818, %r6680, %r2468, %rd3541;
	shr.u64 	%rd3541, %rd2818, 32;
	st.local.u32 	[%rd3540], %rd2818;
	add.s32 	%r7910, %r7910, 1;
	add.s64 	%rd3540, %rd3540, 4;
	add.s64 	%rd3539, %rd3539, 4;
	setp.ne.s32 	%p1412, %r7910, 6;
	@%p1412 bra 	$L__BB0_1412;
	shr.u32 	%r6681, %r2467, 23;
	st.local.u32 	[%rd1+24], %rd3541;
	and.b32  	%r2471, %r6681, 31;
	and.b32  	%r6682, %r6681, 224;
	add.s32 	%r6683, %r6682, -128;
	shr.u32 	%r6684, %r6683, 5;
	mul.wide.u32 	%rd2819, %r6684, 4;
	sub.s64 	%rd1240, %rd1, %rd2819;
	ld.local.u32 	%r7911, [%rd1240+24];
	ld.local.u32 	%r7912, [%rd1240+20];
	setp.eq.s32 	%p1413, %r2471, 0;
	@%p1413 bra 	$L__BB0_1415;
	shf.l.wrap.b32 	%r7911, %r7912, %r7911, %r2471;
	ld.local.u32 	%r6685, [%rd1240+16];
	shf.l.wrap.b32 	%r7912, %r6685, %r7912, %r2471;
$L__BB0_1415:
	shr.u32 	%r6686, %r7911, 30;
	shf.l.wrap.b32 	%r6687, %r7912, %r7911, 2;
	shl.b32 	%r6688, %r7912, 2;
	shr.u32 	%r6689, %r6687, 31;
	add.s32 	%r6690, %r6689, %r6686;
	neg.s32 	%r6691, %r6690;
	setp.lt.s32 	%p1414, %r2467, 0;
	selp.b32 	%r7913, %r6691, %r6690, %p1414;
	xor.b32  	%r6692, %r6687, %r2467;
	shr.s32 	%r6693, %r6687, 31;
	xor.b32  	%r6694, %r6693, %r6687;
	xor.b32  	%r6695, %r6693, %r6688;
	cvt.u64.u32 	%rd2820, %r6694;
	shl.b64 	%rd2821, %rd2820, 32;
	cvt.u64.u32 	%rd2822, %r6695;
	or.b64  	%rd2823, %rd2821, %rd2822;
	cvt.rn.f64.s64 	%fd353, %rd2823;
	mul.f64 	%fd354, %fd353, 0d3BF921FB54442D19;
	cvt.rn.f32.f64 	%f5092, %fd354;
	neg.f32 	%f5093, %f5092;
	setp.lt.s32 	%p1415, %r6692, 0;
	selp.f32 	%f5769, %f5093, %f5092, %p1415;
	bra.uni 	$L__BB0_1417;
$L__BB0_1416:
	mov.f32 	%f5094, 0f00000000;
	mul.rn.f32 	%f5769, %f1233, %f5094;
	mov.b32 	%r7913, 0;
$L__BB0_1417:
	add.s32 	%r6697, %r7913, 1;
	mul.rn.f32 	%f5095, %f5769, %f5769;
	and.b32  	%r6698, %r7913, 1;
	setp.eq.b32 	%p1416, %r6698, 1;
	selp.f32 	%f5096, %f5769, 0f3F800000, %p1416;
	fma.rn.f32 	%f5097, %f5095, %f5096, 0f00000000;
	fma.rn.f32 	%f5098, %f5095, 0f37CBAC00, 0fBAB607ED;
	selp.f32 	%f5099, 0fB94D4153, %f5098, %p1416;
	selp.f32 	%f5100, 0f3C0885E4, 0f3D2AAABB, %p1416;
	fma.rn.f32 	%f5101, %f5099, %f5095, %f5100;
	selp.f32 	%f5102, 0fBE2AAAA8, 0fBEFFFFFF, %p1416;
	fma.rn.f32 	%f5103, %f5101, %f5095, %f5102;
	fma.rn.f32 	%f5104, %f5103, %f5097, %f5096;
	and.b32  	%r6699, %r6697, 2;
	setp.eq.s32 	%p1417, %r6699, 0;
	mov.f32 	%f5105, 0f00000000;
	sub.f32 	%f5106, %f5105, %f5104;
	selp.f32 	%f5107, %f5104, %f5106, %p1417;
	div.rn.f32 	%f5108, %f5107, 0f43310000;
	add.f32 	%f1239, %f1232, %f5108;
	mul.f32 	%f1240, %f1, 0f43310000;
	mul.f32 	%f5109, %f1240, 0f3F22F983;
	cvt.rni.s32.f32 	%r7917, %f5109;
	cvt.rn.f32.s32 	%f5110, %r7917;
	fma.rn.f32 	%f5111, %f5110, 0fBFC90FDA, %f1240;
	fma.rn.f32 	%f5112, %f5110, 0fB3A22168, %f5111;
	fma.rn.f32 	%f5770, %f5110, 0fA7C234C5, %f5112;
	abs.f32 	%f1242, %f1240;
	setp.ltu.f32 	%p1418, %f1242, 0f47CE4780;
	@%p1418 bra 	$L__BB0_1425;
	setp.eq.f32 	%p1419, %f1242, 0f7F800000;
	@%p1419 bra 	$L__BB0_1424;
	mov.b32 	%r2481, %f1240;
	shl.b32 	%r6701, %r2481, 8;
	or.b32  	%r2482, %r6701, -2147483648;
	mov.b64 	%rd3544, 0;
	mov.b32 	%r7914, 0;
	mov.u64 	%rd3542, __cudart_i2opi_f;
	mov.u64 	%rd3543, %rd1;
$L__BB0_1420:
	.pragma "nounroll";
	ld.global.nc.u32 	%r6702, [%rd3542];
	mad.wide.u32 	%rd2826, %r6702, %r2482, %rd3544;
	shr.u64 	%rd3544, %rd2826, 32;
	st.local.u32 	[%rd3543], %rd2826;
	add.s32 	%r7914, %r7914, 1;
	add.s64 	%rd3543, %rd3543, 4;
	add.s64 	%rd3542, %rd3542, 4;
	setp.ne.s32 	%p1420, %r7914, 6;
	@%p1420 bra 	$L__BB0_1420;
	shr.u32 	%r6703, %r2481, 23;
	st.local.u32 	[%rd1+24], %rd3544;
	and.b32  	%r2485, %r6703, 31;
	and.b32  	%r6704, %r6703, 224;
	add.s32 	%r6705, %r6704, -128;
	shr.u32 	%r6706, %r6705, 5;
	mul.wide.u32 	%rd2827, %r6706, 4;
	sub.s64 	%rd1247, %rd1, %rd2827;
	ld.local.u32 	%r7915, [%rd1247+24];
	ld.local.u32 	%r7916, [%rd1247+20];
	setp.eq.s32 	%p1421, %r2485, 0;
	@%p1421 bra 	$L__BB0_1423;
	shf.l.wrap.b32 	%r7915, %r7916, %r7915, %r2485;
	ld.local.u32 	%r6707, [%rd1247+16];
	shf.l.wrap.b32 	%r7916, %r6707, %r7916, %r2485;
$L__BB0_1423:
	shr.u32 	%r6708, %r7915, 30;
	shf.l.wrap.b32 	%r6709, %r7916, %r7915, 2;
	shl.b32 	%r6710, %r7916, 2;
	shr.u32 	%r6711, %r6709, 31;
	add.s32 	%r6712, %r6711, %r6708;
	neg.s32 	%r6713, %r6712;
	setp.lt.s32 	%p1422, %r2481, 0;
	selp.b32 	%r7917, %r6713, %r6712, %p1422;
	xor.b32  	%r6714, %r6709, %r2481;
	shr.s32 	%r6715, %r6709, 31;
	xor.b32  	%r6716, %r6715, %r6709;
	xor.b32  	%r6717, %r6715, %r6710;
	cvt.u64.u32 	%rd2828, %r6716;
	shl.b64 	%rd2829, %rd2828, 32;
	cvt.u64.u32 	%rd2830, %r6717;
	or.b64  	%rd2831, %rd2829, %rd2830;
	cvt.rn.f64.s64 	%fd355, %rd2831;
	mul.f64 	%fd356, %fd355, 0d3BF921FB54442D19;
	cvt.rn.f32.f64 	%f5113, %fd356;
	neg.f32 	%f5114, %f5113;
	setp.lt.s32 	%p1423, %r6714, 0;
	selp.f32 	%f5770, %f5114, %f5113, %p1423;
	bra.uni 	$L__BB0_1425;
$L__BB0_1424:
	mov.f32 	%f5115, 0f00000000;
	mul.rn.f32 	%f5770, %f1240, %f5115;
	mov.b32 	%r7917, 0;
$L__BB0_1425:
	add.s32 	%r6719, %r7917, 1;
	mul.rn.f32 	%f5116, %f5770, %f5770;
	and.b32  	%r6720, %r7917, 1;
	setp.eq.b32 	%p1424, %r6720, 1;
	selp.f32 	%f5117, %f5770, 0f3F800000, %p1424;
	fma.rn.f32 	%f5118, %f5116, %f5117, 0f00000000;
	fma.rn.f32 	%f5119, %f5116, 0f37CBAC00, 0fBAB607ED;
	selp.f32 	%f5120, 0fB94D4153, %f5119, %p1424;
	selp.f32 	%f5121, 0f3C0885E4, 0f3D2AAABB, %p1424;
	fma.rn.f32 	%f5122, %f5120, %f5116, %f5121;
	selp.f32 	%f5123, 0fBE2AAAA8, 0fBEFFFFFF, %p1424;
	fma.rn.f32 	%f5124, %f5122, %f5116, %f5123;
	fma.rn.f32 	%f5125, %f5124, %f5118, %f5117;
	and.b32  	%r6721, %r6719, 2;
	setp.eq.s32 	%p1425, %r6721, 0;
	mov.f32 	%f5126, 0f00000000;
	sub.f32 	%f5127, %f5126, %f5125;
	selp.f32 	%f5128, %f5125, %f5127, %p1425;
	div.rn.f32 	%f5129, %f5128, 0f43320000;
	add.f32 	%f1246, %f1239, %f5129;
	mul.f32 	%f1247, %f1, 0f43320000;
	mul.f32 	%f5130, %f1247, 0f3F22F983;
	cvt.rni.s32.f32 	%r7921, %f5130;
	cvt.rn.f32.s32 	%f5131, %r7921;
	fma.rn.f32 	%f5132, %f5131, 0fBFC90FDA, %f1247;
	fma.rn.f32 	%f5133, %f5131, 0fB3A22168, %f5132;
	fma.rn.f32 	%f5771, %f5131, 0fA7C234C5, %f5133;
	abs.f32 	%f1249, %f1247;
	setp.ltu.f32 	%p1426, %f1249, 0f47CE4780;
	@%p1426 bra 	$L__BB0_1433;
	setp.eq.f32 	%p1427, %f1249, 0f7F800000;
	@%p1427 bra 	$L__BB0_1432;
	mov.b32 	%r2495, %f1247;
	shl.b32 	%r6723, %r2495, 8;
	or.b32  	%r2496, %r6723, -2147483648;
	mov.b64 	%rd3547, 0;
	mov.b32 	%r7918, 0;
	mov.u64 	%rd3545, __cudart_i2opi_f;
	mov.u64 	%rd3546, %rd1;
$L__BB0_1428:
	.pragma "nounroll";
	ld.global.nc.u32 	%r6724, [%rd3545];
	mad.wide.u32 	%rd2834, %r6724, %r2496, %rd3547;
	shr.u64 	%rd3547, %rd2834, 32;
	st.local.u32 	[%rd3546], %rd2834;
	add.s32 	%r7918, %r7918, 1;
	add.s64 	%rd3546, %rd3546, 4;
	add.s64 	%rd3545, %rd3545, 4;
	setp.ne.s32 	%p1428, %r7918, 6;
	@%p1428 bra 	$L__BB0_1428;
	shr.u32 	%r6725, %r2495, 23;
	st.local.u32 	[%rd1+24], %rd3547;
	and.b32  	%r2499, %r6725, 31;
	and.b32  	%r6726, %r6725, 224;
	add.s32 	%r6727, %r6726, -128;
	shr.u32 	%r6728, %r6727, 5;
	mul.wide.u32 	%rd2835, %r6728, 4;
	sub.s64 	%rd1254, %rd1, %rd2835;
	ld.local.u32 	%r7919, [%rd1254+24];
	ld.local.u32 	%r7920, [%rd1254+20];
	setp.eq.s32 	%p1429, %r2499, 0;
	@%p1429 bra 	$L__BB0_1431;
	shf.l.wrap.b32 	%r7919, %r7920, %r7919, %r2499;
	ld.local.u32 	%r6729, [%rd1254+16];
	shf.l.wrap.b32 	%r7920, %r6729, %r7920, %r2499;
$L__BB0_1431:
	shr.u32 	%r6730, %r7919, 30;
	shf.l.wrap.b32 	%r6731, %r7920, %r7919, 2;
	shl.b32 	%r6732, %r7920, 2;
	shr.u32 	%r6733, %r6731, 31;
	add.s32 	%r6734, %r6733, %r6730;
	neg.s32 	%r6735, %r6734;
	setp.lt.s32 	%p1430, %r2495, 0;
	selp.b32 	%r7921, %r6735, %r6734, %p1430;
	xor.b32  	%r6736, %r6731, %r2495;
	shr.s32 	%r6737, %r6731, 31;
	xor.b32  	%r6738, %r6737, %r6731;
	xor.b32  	%r6739, %r6737, %r6732;
	cvt.u64.u32 	%rd2836, %r6738;
	shl.b64 	%rd2837, %rd2836, 32;
	cvt.u64.u32 	%rd2838, %r6739;
	or.b64  	%rd2839, %rd2837, %rd2838;
	cvt.rn.f64.s64 	%fd357, %rd2839;
	mul.f64 	%fd358, %fd357, 0d3BF921FB54442D19;
	cvt.rn.f32.f64 	%f5134, %fd358;
	neg.f32 	%f5135, %f5134;
	setp.lt.s32 	%p1431, %r6736, 0;
	selp.f32 	%f5771, %f5135, %f5134, %p1431;
	bra.uni 	$L__BB0_1433;
$L__BB0_1432:
	mov.f32 	%f5136, 0f00000000;
	mul.rn.f32 	%f5771, %f1247, %f5136;
	mov.b32 	%r7921, 0;
$L__BB0_1433:
	add.s32 	%r6741, %r7921, 1;
	mul.rn.f32 	%f5137, %f5771, %f5771;
	and.b32  	%r6742, %r7921, 1;
	setp.eq.b32 	%p1432, %r6742, 1;
	selp.f32 	%f5138, %f5771, 0f3F800000, %p1432;
	fma.rn.f32 	%f5139, %f5137, %f5138, 0f00000000;
	fma.rn.f32 	%f5140, %f5137, 0f37CBAC00, 0fBAB607ED;
	selp.f32 	%f5141, 0fB94D4153, %f5140, %p1432;
	selp.f32 	%f5142, 0f3C0885E4, 0f3D2AAABB, %p1432;
	fma.rn.f32 	%f5143, %f5141, %f5137, %f5142;
	selp.f32 	%f5144, 0fBE2AAAA8, 0fBEFFFFFF, %p1432;
	fma.rn.f32 	%f5145, %f5143, %f5137, %f5144;
	fma.rn.f32 	%f5146, %f5145, %f5139, %f5138;
	and.b32  	%r6743, %r6741, 2;
	setp.eq.s32 	%p1433, %r6743, 0;
	mov.f32 	%f5147, 0f00000000;
	sub.f32 	%f5148, %f5147, %f5146;
	selp.f32 	%f5149, %f5146, %f5148, %p1433;
	div.rn.f32 	%f5150, %f5149, 0f43330000;
	add.f32 	%f1253, %f1246, %f5150;
	mul.f32 	%f1254, %f1, 0f43330000;
	mul.f32 	%f5151, %f1254, 0f3F22F983;
	cvt.rni.s32.f32 	%r7925, %f5151;
	cvt.rn.f32.s32 	%f5152, %r7925;
	fma.rn.f32 	%f5153, %f5152, 0fBFC90FDA, %f1254;
	fma.rn.f32 	%f5154, %f5152, 0fB3A22168, %f5153;
	fma.rn.f32 	%f5772, %f5152, 0fA7C234C5, %f5154;
	abs.f32 	%f1256, %f1254;
	setp.ltu.f32 	%p1434, %f1256, 0f47CE4780;
	@%p1434 bra 	$L__BB0_1441;
	setp.eq.f32 	%p1435, %f1256, 0f7F800000;
	@%p1435 bra 	$L__BB0_1440;
	mov.b32 	%r2509, %f1254;
	shl.b32 	%r6745, %r2509, 8;
	or.b32  	%r2510, %r6745, -2147483648;
	mov.b64 	%rd3550, 0;
	mov.b32 	%r7922, 0;
	mov.u64 	%rd3548, __cudart_i2opi_f;
	mov.u64 	%rd3549, %rd1;
$L__BB0_1436:
	.pragma "nounroll";
	ld.global.nc.u32 	%r6746, [%rd3548];
	mad.wide.u32 	%rd2842, %r6746, %r2510, %rd3550;
	shr.u64 	%rd3550, %rd2842, 32;
	st.local.u32 	[%rd3549], %rd2842;
	add.s32 	%r7922, %r7922, 1;
	add.s64 	%rd3549, %rd3549, 4;
	add.s64 	%rd3548, %rd3548, 4;
	setp.ne.s32 	%p1436, %r7922, 6;
	@%p1436 bra 	$L__BB0_1436;
	shr.u32 	%r6747, %r2509, 23;
	st.local.u32 	[%rd1+24], %rd3550;
	and.b32  	%r2513, %r6747, 31;
	and.b32  	%r6748, %r6747, 224;
	add.s32 	%r6749, %r6748, -128;
	shr.u32 	%r6750, %r6749, 5;
	mul.wide.u32 	%rd2843, %r6750, 4;
	sub.s64 	%rd1261, %rd1, %rd2843;
	ld.local.u32 	%r7923, [%rd1261+24];
	ld.local.u32 	%r7924, [%rd1261+20];
	setp.eq.s32 	%p1437, %r2513, 0;
	@%p1437 bra 	$L__BB0_1439;
	shf.l.wrap.b32 	%r7923, %r7924, %r7923, %r2513;
	ld.local.u32 	%r6751, [%rd1261+16];
	shf.l.wrap.b32 	%r7924, %r6751, %r7924, %r2513;
$L__BB0_1439:
	shr.u32 	%r6752, %r7923, 30;
	shf.l.wrap.b32 	%r6753, %r7924, %r7923, 2;
	shl.b32 	%r6754, %r7924, 2;
	shr.u32 	%r6755, %r6753, 31;
	add.s32 	%r6756, %r6755, %r6752;
	neg.s32 	%r6757, %r6756;
	setp.lt.s32 	%p1438, %r2509, 0;
	selp.b32 	%r7925, %r6757, %r6756, %p1438;
	xor.b32  	%r6758, %r6753, %r2509;
	shr.s32 	%r6759, %r6753, 31;
	xor.b32  	%r6760, %r6759, %r6753;
	xor.b32  	%r6761, %r6759, %r6754;
	cvt.u64.u32 	%rd2844, %r6760;
	shl.b64 	%rd2845, %rd2844, 32;
	cvt.u64.u32 	%rd2846, %r6761;
	or.b64  	%rd2847, %rd2845, %rd2846;
	cvt.rn.f64.s64 	%fd359, %rd2847;
	mul.f64 	%fd360, %fd359, 0d3BF921FB54442D19;
	cvt.rn.f32.f64 	%f5155, %fd360;
	neg.f32 	%f5156, %f5155;
	setp.lt.s32 	%p1439, %r6758, 0;
	selp.f32 	%f5772, %f5156, %f5155, %p1439;
	bra.uni 	$L__BB0_1441;
$L__BB0_1440:
	mov.f32 	%f5157, 0f00000000;
	mul.rn.f32 	%f5772, %f1254, %f5157;
	mov.b32 	%r7925, 0;
$L__BB0_1441:
	add.s32 	%r6763, %r7925, 1;
	mul.rn.f32 	%f5158, %f5772, %f5772;
	and.b32  	%r6764, %r7925, 1;
	setp.eq.b32 	%p1440, %r6764, 1;
	selp.f32 	%f5159, %f5772, 0f3F800000, %p1440;
	fma.rn.f32 	%f5160, %f5158, %f5159, 0f00000000;
	fma.rn.f32 	%f5161, %f5158, 0f37CBAC00, 0fBAB607ED;
	selp.f32 	%f5162, 0fB94D4153, %f5161, %p1440;
	selp.f32 	%f5163, 0f3C0885E4, 0f3D2AAABB, %p1440;
	fma.rn.f32 	%f5164, %f5162, %f5158, %f5163;
	selp.f32 	%f5165, 0fBE2AAAA8, 0fBEFFFFFF, %p1440;
	fma.rn.f32 	%f5166, %f5164, %f5158, %f5165;
	fma.rn.f32 	%f5167, %f5166, %f5160, %f5159;
	and.b32  	%r6765, %r6763, 2;
	setp.eq.s32 	%p1441, %r6765, 0;
	mov.f32 	%f5168, 0f00000000;
	sub.f32 	%f5169, %f5168, %f5167;
	selp.f32 	%f5170, %f5167, %f5169, %p1441;
	div.rn.f32 	%f5171, %f5170, 0f43340000;
	add.f32 	%f1260, %f1253, %f5171;
	mul.f32 	%f1261, %f1, 0f43340000;
	mul.f32 	%f5172, %f1261, 0f3F22F983;
	cvt.rni.s32.f32 	%r7929, %f5172;
	cvt.rn.f32.s32 	%f5173, %r7929;
	fma.rn.f32 	%f5174, %f5173, 0fBFC90FDA, %f1261;
	fma.rn.f32 	%f5175, %f5173, 0fB3A22168, %f5174;
	fma.rn.f32 	%f5773, %f5173, 0fA7C234C5, %f5175;
	abs.f32 	%f1263, %f1261;
	setp.ltu.f32 	%p1442, %f1263, 0f47CE4780;
	@%p1442 bra 	$L__BB0_1449;
	setp.eq.f32 	%p1443, %f1263, 0f7F800000;
	@%p1443 bra 	$L__BB0_1448;
	mov.b32 	%r2523, %f1261;
	shl.b32 	%r6767, %r2523, 8;
	or.b32  	%r2524, %r6767, -2147483648;
	mov.b64 	%rd3553, 0;
	mov.b32 	%r7926, 0;
	mov.u64 	%rd3551, __cudart_i2opi_f;
	mov.u64 	%rd3552, %rd1;
$L__BB0_1444:
	.pragma "nounroll";
	ld.global.nc.u32 	%r6768, [%rd3551];
	mad.wide.u32 	%rd2850, %r6768, %r2524, %rd3553;
	shr.u64 	%rd3553, %rd2850, 32;
	st.local.u32 	[%rd3552], %rd2850;
	add.s32 	%r7926, %r7926, 1;
	add.s64 	%rd3552, %rd3552, 4;
	add.s64 	%rd3551, %rd3551, 4;
	setp.ne.s32 	%p1444, %r7926, 6;
	@%p1444 bra 	$L__BB0_1444;
	shr.u32 	%r6769, %r2523, 23;
	st.local.u32 	[%rd1+24], %rd3553;
	and.b32  	%r2527, %r6769, 31;
	and.b32  	%r6770, %r6769, 224;
	add.s32 	%r6771, %r6770, -128;
	shr.u32 	%r6772, %r6771, 5;
	mul.wide.u32 	%rd2851, %r6772, 4;
	sub.s64 	%rd1268, %rd1, %rd2851;
	ld.local.u32 	%r7927, [%rd1268+24];
	ld.local.u32 	%r7928, [%rd1268+20];
	setp.eq.s32 	%p1445, %r2527, 0;
	@%p1445 bra 	$L__BB0_1447;
	shf.l.wrap.b32 	%r7927, %r7928, %r7927, %r2527;
	ld.local.u32 	%r6773, [%rd1268+16];
	shf.l.wrap.b32 	%r7928, %r6773, %r7928, %r2527;
$L__BB0_1447:
	shr.u32 	%r6774, %r7927, 30;
	shf.l.wrap.b32 	%r6775, %r7928, %r7927, 2;
	shl.b32 	%r6776, %r7928, 2;
	shr.u32 	%r6777, %r6775, 31;
	add.s32 	%r6778, %r6777, %r6774;
	neg.s32 	%r6779, %r6778;
	setp.lt.s32 	%p1446, %r2523, 0;
	selp.b32 	%r7929, %r6779, %r6778, %p1446;
	xor.b32  	%r6780, %r6775, %r2523;
	shr.s32 	%r6781, %r6775, 31;
	xor.b32  	%r6782, %r6781, %r6775;
	xor.b32  	%r6783, %r6781, %r6776;
	cvt.u64.u32 	%rd2852, %r6782;
	shl.b64 	%rd2853, %rd2852, 32;
	cvt.u64.u32 	%rd2854, %r6783;
	or.b64  	%rd2855, %rd2853, %rd2854;
	cvt.rn.f64.s64 	%fd361, %rd2855;
	mul.f64 	%fd362, %fd361, 0d3BF921FB54442D19;
	cvt.rn.f32.f64 	%f5176, %fd362;
	neg.f32 	%f5177, %f5176;
	setp.lt.s32 	%p1447, %r6780, 0;
	selp.f32 	%f5773, %f5177, %f5176, %p1447;
	bra.uni 	$L__BB0_1449;
$L__BB0_1448:
	mov.f32 	%f5178, 0f00000000;
	mul.rn.f32 	%f5773, %f1261, %f5178;
	mov.b32 	%r7929, 0;
$L__BB0_1449:
	add.s32 	%r6785, %r7929, 1;
	mul.rn.f32 	%f5179, %f5773, %f5773;
	and.b32  	%r6786, %r7929, 1;
	setp.eq.b32 	%p1448, %r6786, 1;
	selp.f32 	%f5180, %f5773, 0f3F800000, %p1448;
	fma.rn.f32 	%f5181, %f5179, %f5180, 0f00000000;
	fma.rn.f32 	%f5182, %f5179, 0f37CBAC00, 0fBAB607ED;
	selp.f32 	%f5183, 0fB94D4153, %f5182, %p1448;
	selp.f32 	%f5184, 0f3C0885E4, 0f3D2AAABB, %p1448;
	fma.rn.f32 	%f5185, %f5183, %f5179, %f5184;
	selp.f32 	%f5186, 0fBE2AAAA8, 0fBEFFFFFF, %p1448;
	fma.rn.f32 	%f5187, %f5185, %f5179, %f5186;
	fma.rn.f32 	%f5188, %f5187, %f5181, %f5180;
	and.b32  	%r6787, %r6785, 2;
	setp.eq.s32 	%p1449, %r6787, 0;
	mov.f32 	%f5189, 0f00000000;
	sub.f32 	%f5190, %f5189, %f5188;
	selp.f32 	%f5191, %f5188, %f5190, %p1449;
	div.rn.f32 	%f5192, %f5191, 0f43350000;
	add.f32 	%f1267, %f1260, %f5192;
	mul.f32 	%f1268, %f1, 0f43350000;
	mul.f32 	%f5193, %f1268, 0f3F22F983;
	cvt.rni.s32.f32 	%r7933, %f5193;
	cvt.rn.f32.s32 	%f5194, %r7933;
	fma.rn.f32 	%f5195, %f5194, 0fBFC90FDA, %f1268;
	fma.rn.f32 	%f5196, %f5194, 0fB3A22168, %f5195;
	fma.rn.f32 	%f5774, %f5194, 0fA7C234C5, %f5196;
	abs.f32 	%f1270, %f1268;
	setp.ltu.f32 	%p1450, %f1270, 0f47CE4780;
	@%p1450 bra 	$L__BB0_1457;
	setp.eq.f32 	%p1451, %f1270, 0f7F800000;
	@%p1451 bra 	$L__BB0_1456;
	mov.b32 	%r2537, %f1268;
	shl.b32 	%r6789, %r2537, 8;
	or.b32  	%r2538, %r6789, -2147483648;
	mov.b64 	%rd3556, 0;
	mov.b32 	%r7930, 0;
	mov.u64 	%rd3554, __cudart_i2opi_f;
	mov.u64 	%rd3555, %rd1;
$L__BB0_1452:
	.pragma "nounroll";
	ld.global.nc.u32 	%r6790, [%rd3554];
	mad.wide.u32 	%rd2858, %r6790, %r2538, %rd3556;
	shr.u64 	%rd3556, %rd2858, 32;
	st.local.u32 	[%rd3555], %rd2858;
	add.s32 	%r7930, %r7930, 1;
	add.s64 	%rd3555, %rd3555, 4;
	add.s64 	%rd3554, %rd3554, 4;
	setp.ne.s32 	%p1452, %r7930, 6;
	@%p1452 bra 	$L__BB0_1452;
	shr.u32 	%r6791, %r2537, 23;
	st.local.u32 	[%rd1+24], %rd3556;
	and.b32  	%r2541, %r6791, 31;
	and.b32  	%r6792, %r6791, 224;
	add.s32 	%r6793, %r6792, -128;
	shr.u32 	%r6794, %r6793, 5;
	mul.wide.u32 	%rd2859, %r6794, 4;
	sub.s64 	%rd1275, %rd1, %rd2859;
	ld.local.u32 	%r7931, [%rd1275+24];
	ld.local.u32 	%r7932, [%rd1275+20];
	setp.eq.s32 	%p1453, %r2541, 0;
	@%p1453 bra 	$L__BB0_1455;
	shf.l.wrap.b32 	%r7931, %r7932, %r7931, %r2541;
	ld.local.u32 	%r6795, [%rd1275+16];
	shf.l.wrap.b32 	%r7932, %r6795, %r7932, %r2541;
$L__BB0_1455:
	shr.u32 	%r6796, %r7931, 30;
	shf.l.wrap.b32 	%r6797, %r7932, %r7931, 2;
	shl.b32 	%r6798, %r7932, 2;
	shr.u32 	%r6799, %r6797, 31;
	add.s32 	%r6800, %r6799, %r6796;
	neg.s32 	%r6801, %r6800;
	setp.lt.s32 	%p1454, %r2537, 0;
	selp.b32 	%r7933, %r6801, %r6800, %p1454;
	xor.b32  	%r6802, %r6797, %r2537;
	shr.s32 	%r6803, %r6797, 31;
	xor.b32  	%r6804, %r6803, %r6797;
	xor.b32  	%r6805, %r6803, %r6798;
	cvt.u64.u32 	%rd2860, %r6804;
	shl.b64 	%rd2861, %rd2860, 32;
	cvt.u64.u32 	%rd2862, %r6805;
	or.b64  	%rd2863, %rd2861, %rd2862;
	cvt.rn.f64.s64 	%fd363, %rd2863;
	mul.f64 	%fd364, %fd363, 0d3BF921FB54442D19;
	cvt.rn.f32.f64 	%f5197, %fd364;
	neg.f32 	%f5198, %f5197;
	setp.lt.s32 	%p1455, %r6802, 0;
	selp.f32 	%f5774, %f5198, %f5197, %p1455;
	bra.uni 	$L__BB0_1457;
$L__BB0_1456:
	mov.f32 	%f5199, 0f00000000;
	mul.rn.f32 	%f5774, %f1268, %f5199;
	mov.b32 	%r7933, 0;
$L__BB0_1457:
	add.s32 	%r6807, %r7933, 1;
	mul.rn.f32 	%f5200, %f5774, %f5774;
	and.b32  	%r6808, %r7933, 1;
	setp.eq.b32 	%p1456, %r6808, 1;
	selp.f32 	%f5201, %f5774, 0f3F800000, %p1456;
	fma.rn.f32 	%f5202, %f5200, %f5201, 0f00000000;
	fma.rn.f32 	%f5203, %f5200, 0f37CBAC00, 0fBAB607ED;
	selp.f32 	%f5204, 0fB94D4153, %f5203, %p1456;
	selp.f32 	%f5205, 0f3C0885E4, 0f3D2AAABB, %p1456;
	fma.rn.f32 	%f5206, %f5204, %f5200, %f5205;
	selp.f32 	%f5207, 0fBE2AAAA8, 0fBEFFFFFF, %p1456;
	fma.rn.f32 	%f5208, %f5206, %f5200, %f5207;
	fma.rn.f32 	%f5209, %f5208, %f5202, %f5201;
	and.b32  	%r6809, %r6807, 2;
	setp.eq.s32 	%p1457, %r6809, 0;
	mov.f32 	%f5210, 0f00000000;
	sub.f32 	%f5211, %f5210, %f5209;
	selp.f32 	%f5212, %f5209, %f5211, %p1457;
	div.rn.f32 	%f5213, %f5212, 0f43360000;
	add.f32 	%f1274, %f1267, %f5213;
	mul.f32 	%f1275, %f1, 0f43360000;
	mul.f32 	%f5214, %f1275, 0f3F22F983;
	cvt.rni.s32.f32 	%r7937, %f5214;
	cvt.rn.f32.s32 	%f5215, %r7937;
	fma.rn.f32 	%f5216, %f5215, 0fBFC90FDA, %f1275;
	fma.rn.f32 	%f5217, %f5215, 0fB3A22168, %f5216;
	fma.rn.f32 	%f5775, %f5215, 0fA7C234C5, %f5217;
	abs.f32 	%f1277, %f1275;
	setp.ltu.f32 	%p1458, %f1277, 0f47CE4780;
	@%p1458 bra 	$L__BB0_1465;
	setp.eq.f32 	%p1459, %f1277, 0f7F800000;
	@%p1459 bra 	$L__BB0_1464;
	mov.b32 	%r2551, %f1275;
	shl.b32 	%r6811, %r2551, 8;
	or.b32  	%r2552, %r6811, -2147483648;
	mov.b64 	%rd3559, 0;
	mov.b32 	%r7934, 0;
	mov.u64 	%rd3557, __cudart_i2opi_f;
	mov.u64 	%rd3558, %rd1;
$L__BB0_1460:
	.pragma "nounroll";
	ld.global.nc.u32 	%r6812, [%rd3557];
	mad.wide.u32 	%rd2866, %r6812, %r2552, %rd3559;
	shr.u64 	%rd3559, %rd2866, 32;
	st.local.u32 	[%rd3558], %rd2866;
	add.s32 	%r7934, %r7934, 1;
	add.s64 	%rd3558, %rd3558, 4;
	add.s64 	%rd3557, %rd3557, 4;
	setp.ne.s32 	%p1460, %r7934, 6;
	@%p1460 bra 	$L__BB0_1460;
	shr.u32 	%r6813, %r2551, 23;
	st.local.u32 	[%rd1+24], %rd3559;
	and.b32  	%r2555, %r6813, 31;
	and.b32  	%r6814, %r6813, 224;
	add.s32 	%r6815, %r6814, -128;
	shr.u32 	%r6816, %r6815, 5;
	mul.wide.u32 	%rd2867, %r6816, 4;
	sub.s64 	%rd1282, %rd1, %rd2867;
	ld.local.u32 	%r7935, [%rd1282+24];
	ld.local.u32 	%r7936, [%rd1282+20];
	setp.eq.s32 	%p1461, %r2555, 0;
	@%p1461 bra 	$L__BB0_1463;
	shf.l.wrap.b32 	%r7935, %r7936, %r7935, %r2555;
	ld.local.u32 	%r6817, [%rd1282+16];
	shf.l.wrap.b32 	%r7936, %r6817, %r7936, %r2555;
$L__BB0_1463:
	shr.u32 	%r6818, %r7935, 30;
	shf.l.wrap.b32 	%r6819, %r7936, %r7935, 2;
	shl.b32 	%r6820, %r7936, 2;
	shr.u32 	%r6821, %r6819, 31;
	add.s32 	%r6822, %r6821, %r6818;
	neg.s32 	%r6823, %r6822;
	setp.lt.s32 	%p1462, %r2551, 0;
	selp.b32 	%r7937, %r6823, %r6822, %p1462;
	xor.b32  	%r6824, %r6819, %r2551;
	shr.s32 	%r6825, %r6819, 31;
	xor.b32  	%r6826, %r6825, %r6819;
	xor.b32  	%r6827, %r6825, %r6820;
	cvt.u64.u32 	%rd2868, %r6826;
	shl.b64 	%rd2869, %rd2868, 32;
	cvt.u64.u32 	%rd2870, %r6827;
	or.b64  	%rd2871, %rd2869, %rd2870;
	cvt.rn.f64.s64 	%fd365, %rd2871;
	mul.f64 	%fd366, %fd365, 0d3BF921FB54442D19;
	cvt.rn.f32.f64 	%f5218, %fd366;
	neg.f32 	%f5219, %f5218;
	setp.lt.s32 	%p1463, %r6824, 0;
	selp.f32 	%f5775, %f5219, %f5218, %p1463;
	bra.uni 	$L__BB0_1465;
$L__BB0_1464:
	mov.f32 	%f5220, 0f00000000;
	mul.rn.f32 	%f5775, %f1275, %f5220;
	mov.b32 	%r7937, 0;
$L__BB0_1465:
	add.s32 	%r6829, %r7937, 1;
	mul.rn.f32 	%f5221, %f5775, %f5775;
	and.b32  	%r6830, %r7937, 1;
	setp.eq.b32 	%p1464, %r6830, 1;
	selp.f32 	%f5222, %f5775, 0f3F800000, %p1464;
	fma.rn.f32 	%f5223, %f5221, %f5222, 0f00000000;
	fma.rn.f32 	%f5224, %f5221, 0f37CBAC00, 0fBAB607ED;
	selp.f32 	%f5225, 0fB94D4153, %f5224, %p1464;
	selp.f32 	%f5226, 0f3C0885E4, 0f3D2AAABB, %p1464;
	fma.rn.f32 	%f5227, %f5225, %f5221, %f5226;
	selp.f32 	%f5228, 0fBE2AAAA8, 0fBEFFFFFF, %p1464;
	fma.rn.f32 	%f5229, %f5227, %f5221, %f5228;
	fma.rn.f32 	%f5230, %f5229, %f5223, %f5222;
	and.b32  	%r6831, %r6829, 2;
	setp.eq.s32 	%p1465, %r6831, 0;
	mov.f32 	%f5231, 0f00000000;
	sub.f32 	%f5232, %f5231, %f5230;
	selp.f32 	%f5233, %f5230, %f5232, %p1465;
	div.rn.f32 	%f5234, %f5233, 0f43370000;
	add.f32 	%f1281, %f1274, %f5234;
	mul.f32 	%f1282, %f1, 0f43370000;
	mul.f32 	%f5235, %f1282, 0f3F22F983;
	cvt.rni.s32.f32 	%r7941, %f5235;
	cvt.rn.f32.s32 	%f5236, %r7941;
	fma.rn.f32 	%f5237, %f5236, 0fBFC90FDA, %f1282;
	fma.rn.f32 	%f5238, %f5236, 0fB3A22168, %f5237;
	fma.rn.f32 	%f5776, %f5236, 0fA7C234C5, %f5238;
	abs.f32 	%f1284, %f1282;
	setp.ltu.f32 	%p1466, %f1284, 0f47CE4780;
	@%p1466 bra 	$L__BB0_1473;
	setp.eq.f32 	%p1467, %f1284, 0f7F800000;
	@%p1467 bra 	$L__BB0_1472;
	mov.b32 	%r2565, %f1282;
	shl.b32 	%r6833, %r2565, 8;
	or.b32  	%r2566, %r6833, -2147483648;
	mov.b64 	%rd3562, 0;
	mov.b32 	%r7938, 0;
	mov.u64 	%rd3560, __cudart_i2opi_f;
	mov.u64 	%rd3561, %rd1;
$L__BB0_1468:
	.pragma "nounroll";
	ld.global.nc.u32 	%r6834, [%rd3560];
	mad.wide.u32 	%rd2874, %r6834, %r2566, %rd3562;
	shr.u64 	%rd3562, %rd2874, 32;
	st.local.u32 	[%rd3561], %rd2874;
	add.s32 	%r7938, %r7938, 1;
	add.s64 	%rd3561, %rd3561, 4;
	add.s64 	%rd3560, %rd3560, 4;
	setp.ne.s32 	%p1468, %r7938, 6;
	@%p1468 bra 	$L__BB0_1468;
	shr.u32 	%r6835, %r2565, 23;
	st.local.u32 	[%rd1+24], %rd3562;
	and.b32  	%r2569, %r6835, 31;
	and.b32  	%r6836, %r6835, 224;
	add.s32 	%r6837, %r6836, -128;
	shr.u32 	%r6838, %r6837, 5;
	mul.wide.u32 	%rd2875, %r6838, 4;
	sub.s64 	%rd1289, %rd1, %rd2875;
	ld.local.u32 	%r7939, [%rd1289+24];
	ld.local.u32 	%r7940, [%rd1289+20];
	setp.eq.s32 	%p1469, %r2569, 0;
	@%p1469 bra 	$L__BB0_1471;
	shf.l.wrap.b32 	%r7939, %r7940, %r7939, %r2569;
	ld.local.u32 	%r6839, [%rd1289+16];
	shf.l.wrap.b32 	%r7940, %r6839, %r7940, %r2569;
$L__BB0_1471:
	shr.u32 	%r6840, %r7939, 30;
	shf.l.wrap.b32 	%r6841, %r7940, %r7939, 2;
	shl.b32 	%r6842, %r7940, 2;
	shr.u32 	%r6843, %r6841, 31;
	add.s32 	%r6844, %r6843, %r6840;
	neg.s32 	%r6845, %r6844;
	setp.lt.s32 	%p1470, %r2565, 0;
	selp.b32 	%r7941, %r6845, %r6844, %p1470;
	xor.b32  	%r6846, %r6841, %r2565;
	shr.s32 	%r6847, %r6841, 31;
	xor.b32  	%r6848, %r6847, %r6841;
	xor.b32  	%r6849, %r6847, %r6842;
	cvt.u64.u32 	%rd2876, %r6848;
	shl.b64 	%rd2877, %rd2876, 32;
	cvt.u64.u32 	%rd2878, %r6849;
	or.b64  	%rd2879, %rd2877, %rd2878;
	cvt.rn.f64.s64 	%fd367, %rd2879;
	mul.f64 	%fd368, %fd367, 0d3BF921FB54442D19;
	cvt.rn.f32.f64 	%f5239, %fd368;
	neg.f32 	%f5240, %f5239;
	setp.lt.s32 	%p1471, %r6846, 0;
	selp.f32 	%f5776, %f5240, %f5239, %p1471;
	bra.uni 	$L__BB0_1473;
$L__BB0_1472:
	mov.f32 	%f5241, 0f00000000;
	mul.rn.f32 	%f5776, %f1282, %f5241;
	mov.b32 	%r7941, 0;
$L__BB0_1473:
	add.s32 	%r6851, %r7941, 1;
	mul.rn.f32 	%f5242, %f5776, %f5776;
	and.b32  	%r6852, %r7941, 1;
	setp.eq.b32 	%p1472, %r6852, 1;
	selp.f32 	%f5243, %f5776, 0f3F800000, %p1472;
	fma.rn.f32 	%f5244, %f5242, %f5243, 0f00000000;
	fma.rn.f32 	%f5245, %f5242, 0f37CBAC00, 0fBAB607ED;
	selp.f32 	%f5246, 0fB94D4153, %f5245, %p1472;
	selp.f32 	%f5247, 0f3C0885E4, 0f3D2AAABB, %p1472;
	fma.rn.f32 	%f5248, %f5246, %f5242, %f5247;
	selp.f32 	%f5249, 0fBE2AAAA8, 0fBEFFFFFF, %p1472;
	fma.rn.f32 	%f5250, %f5248, %f5242, %f5249;
	fma.rn.f32 	%f5251, %f5250, %f5244, %f5243;
	and.b32  	%r6853, %r6851, 2;
	setp.eq.s32 	%p1473, %r6853, 0;
	mov.f32 	%f5252, 0f00000000;
	sub.f32 	%f5253, %f5252, %f5251;
	selp.f32 	%f5254, %f5251, %f5253, %p1473;
	div.rn.f32 	%f5255, %f5254, 0f43380000;
	add.f32 	%f1288, %f1281, %f5255;
	mul.f32 	%f1289, %f1, 0f43380000;
	mul.f32 	%f5256, %f1289, 0f3F22F983;
	cvt.rni.s32.f32 	%r7945, %f5256;
	cvt.rn.f32.s32 	%f5257, %r7945;
	fma.rn.f32 	%f5258, %f5257, 0fBFC90FDA, %f1289;
	fma.rn.f32 	%f5259, %f5257, 0fB3A22168, %f5258;
	fma.rn.f32 	%f5777, %f5257, 0fA7C234C5, %f5259;
	abs.f32 	%f1291, %f1289;
	setp.ltu.f32 	%p1474, %f1291, 0f47CE4780;
	@%p1474 bra 	$L__BB0_1481;
	setp.eq.f32 	%p1475, %f1291, 0f7F800000;
	@%p1475 bra 	$L__BB0_1480;
	mov.b32 	%r2579, %f1289;
	shl.b32 	%r6855, %r2579, 8;
	or.b32  	%r2580, %r6855, -2147483648;
	mov.b64 	%rd3565, 0;
	mov.b32 	%r7942, 0;
	mov.u64 	%rd3563, __cudart_i2opi_f;
	mov.u64 	%rd3564, %rd1;
$L__BB0_1476:
	.pragma "nounroll";
	ld.global.nc.u32 	%r6856, [%rd3563];
	mad.wide.u32 	%rd2882, %r6856, %r2580, %rd3565;
	shr.u64 	%rd3565, %rd2882, 32;
	st.local.u32 	[%rd3564], %rd2882;
	add.s32 	%r7942, %r7942, 1;
	add.s64 	%rd3564, %rd3564, 4;
	add.s64 	%rd3563, %rd3563, 4;
	setp.ne.s32 	%p1476, %r7942, 6;
	@%p1476 bra 	$L__BB0_1476;
	shr.u32 	%r6857, %r2579, 23;
	st.local.u32 	[%rd1+24], %rd3565;
	and.b32  	%r2583, %r6857, 31;
	and.b32  	%r6858, %r6857, 224;
	add.s32 	%r6859, %r6858, -128;
	shr.u32 	%r6860, %r6859, 5;
	mul.wide.u32 	%rd2883, %r6860, 4;
	sub.s64 	%rd1296, %rd1, %rd2883;
	ld.local.u32 	%r7943, [%rd1296+24];
	ld.local.u32 	%r7944, [%rd1296+20];
	setp.eq.s32 	%p1477, %r2583, 0;
	@%p1477 bra 	$L__BB0_1479;
	shf.l.wrap.b32 	%r7943, %r7944, %r7943, %r2583;
	ld.local.u32 	%r6861, [%rd1296+16];
	shf.l.wrap.b32 	%r7944, %r6861, %r7944, %r2583;
$L__BB0_1479:
	shr.u32 	%r6862, %r7943, 30;
	shf.l.wrap.b32 	%r6863, %r7944, %r7943, 2;
	shl.b32 	%r6864, %r7944, 2;
	shr.u32 	%r6865, %r6863, 31;
	add.s32 	%r6866, %r6865, %r6862;
	neg.s32 	%r6867, %r6866;
	setp.lt.s32 	%p1478, %r2579, 0;
	selp.b32 	%r7945, %r6867, %r6866, %p1478;
	xor.b32  	%r6868, %r6863, %r2579;
	shr.s32 	%r6869, %r6863, 31;
	xor.b32  	%r6870, %r6869, %r6863;
	xor.b32  	%r6871, %r6869, %r6864;
	cvt.u64.u32 	%rd2884, %r6870;
	shl.b64 	%rd2885, %rd2884, 32;
	cvt.u64.u32 	%rd2886, %r6871;
	or.b64  	%rd2887, %rd2885, %rd2886;
	cvt.rn.f64.s64 	%fd369, %rd2887;
	mul.f64 	%fd370, %fd369, 0d3BF921FB54442D19;
	cvt.rn.f32.f64 	%f5260, %fd370;
	neg.f32 	%f5261, %f5260;
	setp.lt.s32 	%p1479, %r6868, 0;
	selp.f32 	%f5777, %f5261, %f5260, %p1479;
	bra.uni 	$L__BB0_1481;
$L__BB0_1480:
	mov.f32 	%f5262, 0f00000000;
	mul.rn.f32 	%f5777, %f1289, %f5262;
	mov.b32 	%r7945, 0;
$L__BB0_1481:
	add.s32 	%r6873, %r7945, 1;
	mul.rn.f32 	%f5263, %f5777, %f5777;
	and.b32  	%r6874, %r7945, 1;
	setp.eq.b32 	%p1480, %r6874, 1;
	selp.f32 	%f5264, %f5777, 0f3F800000, %p1480;
	fma.rn.f32 	%f5265, %f5263, %f5264, 0f00000000;
	fma.rn.f32 	%f5266, %f5263, 0f37CBAC00, 0fBAB607ED;
	selp.f32 	%f5267, 0fB94D4153, %f5266, %p1480;
	selp.f32 	%f5268, 0f3C0885E4, 0f3D2AAABB, %p1480;
	fma.rn.f32 	%f5269, %f5267, %f5263, %f5268;
	selp.f32 	%f5270, 0fBE2AAAA8, 0fBEFFFFFF, %p1480;
	fma.rn.f32 	%f5271, %f5269, %f5263, %f5270;
	fma.rn.f32 	%f5272, %f5271, %f5265, %f5264;
	and.b32  	%r6875, %r6873, 2;
	setp.eq.s32 	%p1481, %r6875, 0;
	mov.f32 	%f5273, 0f00000000;
	sub.f32 	%f5274, %f5273, %f5272;
	selp.f32 	%f5275, %f5272, %f5274, %p1481;
	div.rn.f32 	%f5276, %f5275, 0f43390000;
	add.f32 	%f1295, %f1288, %f5276;
	mul.f32 	%f1296, %f1, 0f43390000;
	mul.f32 	%f5277, %f1296, 0f3F22F983;
	cvt.rni.s32.f32 	%r7949, %f5277;
	cvt.rn.f32.s32 	%f5278, %r7949;
	fma.rn.f32 	%f5279, %f5278, 0fBFC90FDA, %f1296;
	fma.rn.f32 	%f5280, %f5278, 0fB3A22168, %f5279;
	fma.rn.f32 	%f5778, %f5278, 0fA7C234C5, %f5280;
	abs.f32 	%f1298, %f1296;
	setp.ltu.f32 	%p1482, %f1298, 0f47CE4780;
	@%p1482 bra 	$L__BB0_1489;
	setp.eq.f32 	%p1483, %f1298, 0f7F800000;
	@%p1483 bra 	$L__BB0_1488;
	mov.b32 	%r2593, %f1296;
	shl.b32 	%r6877, %r2593, 8;
	or.b32  	%r2594, %r6877, -2147483648;
	mov.b64 	%rd3568, 0;
	mov.b32 	%r7946, 0;
	mov.u64 	%rd3566, __cudart_i2opi_f;
	mov.u64 	%rd3567, %rd1;
$L__BB0_1484:
	.pragma "nounroll";
	ld.global.nc.u32 	%r6878, [%rd3566];
	mad.wide.u32 	%rd2890, %r6878, %r2594, %rd3568;
	shr.u64 	%rd3568, %rd2890, 32;
	st.local.u32 	[%rd3567], %rd2890;
	add.s32 	%r7946, %r7946, 1;
	add.s64 	%rd3567, %rd3567, 4;
	add.s64 	%rd3566, %rd3566, 4;
	setp.ne.s32 	%p1484, %r7946, 6;
	@%p1484 bra 	$L__BB0_1484;
	shr.u32 	%r6879, %r2593, 23;
	st.local.u32 	[%rd1+24], %rd3568;
	and.b32  	%r2597, %r6879, 31;
	and.b32  	%r6880, %r6879, 224;
	add.s32 	%r6881, %r6880, -128;
	shr.u32 	%r6882, %r6881, 5;
	mul.wide.u32 	%rd2891, %r6882, 4;
	sub.s64 	%rd1303, %rd1, %rd2891;
	ld.local.u32 	%r7947, [%rd1303+24];
	ld.local.u32 	%r7948, [%rd1303+20];
	setp.eq.s32 	%p1485, %r2597, 0;
	@%p1485 bra 	$L__BB0_1487;
	shf.l.wrap.b32 	%r7947, %r7948, %r7947, %r2597;
	ld.local.u32 	%r6883, [%rd1303+16];
	shf.l.wrap.b32 	%r7948, %r6883, %r7948, %r2597;
$L__BB0_1487:
	shr.u32 	%r6884, %r7947, 30;
	shf.l.wrap.b32 	%r6885, %r7948, %r7947, 2;
	shl.b32 	%r6886, %r7948, 2;
	shr.u32 	%r6887, %r6885, 31;
	add.s32 	%r6888, %r6887, %r6884;
	neg.s32 	%r6889, %r6888;
	setp.lt.s32 	%p1486, %r2593, 0;
	selp.b32 	%r7949, %r6889, %r6888, %p1486;
	xor.b32  	%r6890, %r6885, %r2593;
	shr.s32 	%r6891, %r6885, 31;
	xor.b32  	%r6892, %r6891, %r6885;
	xor.b32  	%r6893, %r6891, %r6886;
	cvt.u64.u32 	%rd2892, %r6892;
	shl.b64 	%rd2893, %rd2892, 32;
	cvt.u64.u32 	%rd2894, %r6893;
	or.b64  	%rd2895, %rd2893, %rd2894;
	cvt.rn.f64.s64 	%fd371, %rd2895;
	mul.f64 	%fd372, %fd371, 0d3BF921FB54442D19;
	cvt.rn.f32.f64 	%f5281, %fd372;
	neg.f32 	%f5282, %f5281;
	setp.lt.s32 	%p1487, %r6890, 0;
	selp.f32 	%f5778, %f5282, %f5281, %p1487;
	bra.uni 	$L__BB0_1489;
$L__BB0_1488:
	mov.f32 	%f5283, 0f00000000;
	mul.rn.f32 	%f5778, %f1296, %f5283;
	mov.b32 	%r7949, 0;
$L__BB0_1489:
	add.s32 	%r6895, %r7949, 1;
	mul.rn.f32 	%f5284, %f5778, %f5778;
	and.b32  	%r6896, %r7949, 1;
	setp.eq.b32 	%p1488, %r6896, 1;
	selp.f32 	%f5285, %f5778, 0f3F800000, %p1488;
	fma.rn.f32 	%f5286, %f5284, %f5285, 0f00000000;
	fma.rn.f32 	%f5287, %f5284, 0f37CBAC00, 0fBAB607ED;
	selp.f32 	%f5288, 0fB94D4153, %f5287, %p1488;
	selp.f32 	%f5289, 0f3C0885E4, 0f3D2AAABB, %p1488;
	fma.rn.f32 	%f5290, %f5288, %f5284, %f5289;
	selp.f32 	%f5291, 0fBE2AAAA8, 0fBEFFFFFF, %p1488;
	fma.rn.f32 	%f5292, %f5290, %f5284, %f5291;
	fma.rn.f32 	%f5293, %f5292, %f5286, %f5285;
	and.b32  	%r6897, %r6895, 2;
	setp.eq.s32 	%p1489, %r6897, 0;
	mov.f32 	%f5294, 0f00000000;
	sub.f32 	%f5295, %f5294, %f5293;
	selp.f32 	%f5296, %f5293, %f5295, %p1489;
	div.rn.f32 	%f5297, %f5296, 0f433A0000;
	add.f32 	%f1302, %f1295, %f5297;
	mul.f32 	%f1303, %f1, 0f433A0000;
	mul.f32 	%f5298, %f1303, 0f3F22F983;
	cvt.rni.s32.f32 	%r7953, %f5298;
	cvt.rn.f32.s32 	%f5299, %r7953;
	fma.rn.f32 	%f5300, %f5299, 0fBFC90FDA, %f1303;
	fma.rn.f32 	%f5301, %f5299, 0fB3A22168, %f5300;
	fma.rn.f32 	%f5779, %f5299, 0fA7C234C5, %f5301;
	abs.f32 	%f1305, %f1303;
	setp.ltu.f32 	%p1490, %f1305, 0f47CE4780;
	@%p1490 bra 	$L__BB0_1497;
	setp.eq.f32 	%p1491, %f1305, 0f7F800000;
	@%p1491 bra 	$L__BB0_1496;
	mov.b32 	%r2607, %f1303;
	shl.b32 	%r6899, %r2607, 8;
	or.b32  	%r2608, %r6899, -2147483648;
	mov.b64 	%rd3571, 0;
	mov.b32 	%r7950, 0;
	mov.u64 	%rd3569, __cudart_i2opi_f;
	mov.u64 	%rd3570, %rd1;
$L__BB0_1492:
	.pragma "nounroll";
	ld.global.nc.u32 	%r6900, [%rd3569];
	mad.wide.u32 	%rd2898, %r6900, %r2608, %rd3571;
	shr.u64 	%rd3571, %rd2898, 32;
	st.local.u32 	[%rd3570], %rd2898;
	add.s32 	%r7950, %r7950, 1;
	add.s64 	%rd3570, %rd3570, 4;
	add.s64 	%rd3569, %rd3569, 4;
	setp.ne.s32 	%p1492, %r7950, 6;
	@%p1492 bra 	$L__BB0_1492;
	shr.u32 	%r6901, %r2607, 23;
	st.local.u32 	[%rd1+24], %rd3571;
	and.b32  	%r2611, %r6901, 31;
	and.b32  	%r6902, %r6901, 224;
	add.s32 	%r6903, %r6902, -128;
	shr.u32 	%r6904, %r6903, 5;
	mul.wide.u32 	%rd2899, %r6904, 4;
	sub.s64 	%rd1310, %rd1, %rd2899;
	ld.local.u32 	%r7951, [%rd1310+24];
	ld.local.u32 	%r7952, [%rd1310+20];
	setp.eq.s32 	%p1493, %r2611, 0;
	@%p1493 bra 	$L__BB0_1495;
	shf.l.wrap.b32 	%r7951, %r7952, %r7951, %r2611;
	ld.local.u32 	%r6905, [%rd1310+16];
	shf.l.wrap.b32 	%r7952, %r6905, %r7952, %r2611;
$L__BB0_1495:
	shr.u32 	%r6906, %r7951, 30;
	shf.l.wrap.b32 	%r6907, %r7952, %r7951, 2;
	shl.b32 	%r6908, %r7952, 2;
	shr.u32 	%r6909, %r6907, 31;
	add.s32 	%r6910, %r6909, %r6906;
	neg.s32 	%r6911, %r6910;
	setp.lt.s32 	%p1494, %r2607, 0;
	selp.b32 	%r7953, %r6911, %r6910, %p1494;
	xor.b32  	%r6912, %r6907, %r2607;
	shr.s32 	%r6913, %r6907, 31;
	xor.b32  	%r6914, %r6913, %r6907;
	xor.b32  	%r6915, %r6913, %r6908;
	cvt.u64.u32 	%rd2900, %r6914;
	shl.b64 	%rd2901, %rd2900, 32;
	cvt.u64.u32 	%rd2902, %r6915;
	or.b64  	%rd2903, %rd2901, %rd2902;
	cvt.rn.f64.s64 	%fd373, %rd2903;
	mul.f64 	%fd374, %fd373, 0d3BF921FB54442D19;
	cvt.rn.f32.f64 	%f5302, %fd374;
	neg.f32 	%f5303, %f5302;
	setp.lt.s32 	%p1495, %r6912, 0;
	selp.f32 	%f5779, %f5303, %f5302, %p1495;
	bra.uni 	$L__BB0_1497;
$L__BB0_1496:
	mov.f32 	%f5304, 0f00000000;
	mul.rn.f32 	%f5779, %f1303, %f5304;
	mov.b32 	%r7953, 0;
$L__BB0_1497:
	add.s32 	%r6917, %r7953, 1;
	mul.rn.f32 	%f5305, %f5779, %f5779;
	and.b32  	%r6918, %r7953, 1;
	setp.eq.b32 	%p1496, %r6918, 1;
	selp.f32 	%f5306, %f5779, 0f3F800000, %p1496;
	fma.rn.f32 	%f5307, %f5305, %f5306, 0f00000000;
	fma.rn.f32 	%f5308, %f5305, 0f37CBAC00, 0fBAB607ED;
	selp.f32 	%f5309, 0fB94D4153, %f5308, %p1496;
	selp.f32 	%f5310, 0f3C0885E4, 0f3D2AAABB, %p1496;
	fma.rn.f32 	%f5311, %f5309, %f5305, %f5310;
	selp.f32 	%f5312, 0fBE2AAAA8, 0fBEFFFFFF, %p1496;
	fma.rn.f32 	%f5313, %f5311, %f5305, %f5312;
	fma.rn.f32 	%f5314, %f5313, %f5307, %f5306;
	and.b32  	%r6919, %r6917, 2;
	setp.eq.s32 	%p1497, %r6919, 0;
	mov.f32 	%f5315, 0f00000000;
	sub.f32 	%f5316, %f5315, %f5314;
	selp.f32 	%f5317, %f5314, %f5316, %p1497;
	div.rn.f32 	%f5318, %f5317, 0f433B0000;
	add.f32 	%f1309, %f1302, %f5318;
	mul.f32 	%f1310, %f1, 0f433B0000;
	mul.f32 	%f5319, %f1310, 0f3F22F983;
	cvt.rni.s32.f32 	%r7957, %f5319;
	cvt.rn.f32.s32 	%f5320, %r7957;
	fma.rn.f32 	%f5321, %f5320, 0fBFC90FDA, %f1310;
	fma.rn.f32 	%f5322, %f5320, 0fB3A22168, %f5321;
	fma.rn.f32 	%f5780, %f5320, 0fA7C234C5, %f5322;
	abs.f32 	%f1312, %f1310;
	setp.ltu.f32 	%p1498, %f1312, 0f47CE4780;
	@%p1498 bra 	$L__BB0_1505;
	setp.eq.f32 	%p1499, %f1312, 0f7F800000;
	@%p1499 bra 	$L__BB0_1504;
	mov.b32 	%r2621, %f1310;
	shl.b32 	%r6921, %r2621, 8;
	or.b32  	%r2622, %r6921, -2147483648;
	mov.b64 	%rd3574, 0;
	mov.b32 	%r7954, 0;
	mov.u64 	%rd3572, __cudart_i2opi_f;
	mov.u64 	%rd3573, %rd1;
$L__BB0_1500:
	.pragma "nounroll";
	ld.global.nc.u32 	%r6922, [%rd3572];
	mad.wide.u32 	%rd2906, %r6922, %r2622, %rd3574;
	shr.u64 	%rd3574, %rd2906, 32;
	st.local.u32 	[%rd3573], %rd2906;
	add.s32 	%r7954, %r7954, 1;
	add.s64 	%rd3573, %rd3573, 4;
	add.s64 	%rd3572, %rd3572, 4;
	setp.ne.s32 	%p1500, %r7954, 6;
	@%p1500 bra 	$L__BB0_1500;
	shr.u32 	%r6923, %r2621, 23;
	st.local.u32 	[%rd1+24], %rd3574;
	and.b32  	%r2625, %r6923, 31;
	and.b32  	%r6924, %r6923, 224;
	add.s32 	%r6925, %r6924, -128;
	shr.u32 	%r6926, %r6925, 5;
	mul.wide.u32 	%rd2907, %r6926, 4;
	sub.s64 	%rd1317, %rd1, %rd2907;
	ld.local.u32 	%r7955, [%rd1317+24];
	ld.local.u32 	%r7956, [%rd1317+20];
	setp.eq.s32 	%p1501, %r2625, 0;
	@%p1501 bra 	$L__BB0_1503;
	shf.l.wrap.b32 	%r7955, %r7956, %r7955, %r2625;
	ld.local.u32 	%r6927, [%rd1317+16];
	shf.l.wrap.b32 	%r7956, %r6927, %r7956, %r2625;
$L__BB0_1503:
	shr.u32 	%r6928, %r7955, 30;
	shf.l.wrap.b32 	%r6929, %r7956, %r7955, 2;
	shl.b32 	%r6930, %r7956, 2;
	shr.u32 	%r6931, %r6929, 31;
	add.s32 	%r6932, %r6931, %r6928;
	neg.s32 	%r6933, %r6932;
	setp.lt.s32 	%p1502, %r2621, 0;
	selp.b32 	%r7957, %r6933, %r6932, %p1502;
	xor.b32  	%r6934, %r6929, %r2621;
	shr.s32 	%r6935, %r6929, 31;
	xor.b32  	%r6936, %r6935, %r6929;
	xor.b32  	%r6937, %r6935, %r6930;
	cvt.u64.u32 	%rd2908, %r6936;
	shl.b64 	%rd2909, %rd2908, 32;
	cvt.u64.u32 	%rd2910, %r6937;
	or.b64  	%rd2911, %rd2909, %rd2910;
	cvt.rn.f64.s64 	%fd375, %rd2911;
	mul.f64 	%fd376, %fd375, 0d3BF921FB54442D19;
	cvt.rn.f32.f64 	%f5323, %fd376;
	neg.f32 	%f5324, %f5323;
	setp.lt.s32 	%p1503, %r6934, 0;
	selp.f32 	%f5780, %f5324, %f5323, %p1503;
	bra.uni 	$L__BB0_1505;
$L__BB0_1504:
	mov.f32 	%f5325, 0f00000000;
	mul.rn.f32 	%f5780, %f1310, %f5325;
	mov.b32 	%r7957, 0;
$L__BB0_1505:
	add.s32 	%r6939, %r7957, 1;
	mul.rn.f32 	%f5326, %f5780, %f5780;
	and.b32  	%r6940, %r7957, 1;
	setp.eq.b32 	%p1504, %r6940, 1;
	selp.f32 	%f5327, %f5780, 0f3F800000, %p1504;
	fma.rn.f32 	%f5328, %f5326, %f5327, 0f00000000;
	fma.rn.f32 	%f5329, %f5326, 0f37CBAC00, 0fBAB607ED;
	selp.f32 	%f5330, 0fB94D4153, %f5329, %p1504;
	selp.f32 	%f5331, 0f3C0885E4, 0f3D2AAABB, %p1504;
	fma.rn.f32 	%f5332, %f5330, %f5326, %f5331;
	selp.f32 	%f5333, 0fBE2AAAA8, 0fBEFFFFFF, %p1504;
	fma.rn.f32 	%f5334, %f5332, %f5326, %f5333;
	fma.rn.f32 	%f5335, %f5334, %f5328, %f5327;
	and.b32  	%r6941, %r6939, 2;
	setp.eq.s32 	%p1505, %r6941, 0;
	mov.f32 	%f5336, 0f00000000;
	sub.f32 	%f5337, %f5336, %f5335;
	selp.f32 	%f5338, %f5335, %f5337, %p1505;
	div.rn.f32 	%f5339, %f5338, 0f433C0000;
	add.f32 	%f1316, %f1309, %f5339;
	mul.f32 	%f1317, %f1, 0f433C0000;
	mul.f32 	%f5340, %f1317, 0f3F22F983;
	cvt.rni.s32.f32 	%r7961, %f5340;
	cvt.rn.f32.s32 	%f5341, %r7961;
	fma.rn.f32 	%f5342, %f5341, 0fBFC90FDA, %f1317;
	fma.rn.f32 	%f5343, %f5341, 0fB3A22168, %f5342;
	fma.rn.f32 	%f5781, %f5341, 0fA7C234C5, %f5343;
	abs.f32 	%f1319, %f1317;
	setp.ltu.f32 	%p1506, %f1319, 0f47CE4780;
	@%p1506 bra 	$L__BB0_1513;
	setp.eq.f32 	%p1507, %f1319, 0f7F800000;
	@%p1507 bra 	$L__BB0_1512;
	mov.b32 	%r2635, %f1317;
	shl.b32 	%r6943, %r2635, 8;
	or.b32  	%r2636, %r6943, -2147483648;
	mov.b64 	%rd3577, 0;
	mov.b32 	%r7958, 0;
	mov.u64 	%rd3575, __cudart_i2opi_f;
	mov.u64 	%rd3576, %rd1;
$L__BB0_1508:
	.pragma "nounroll";
	ld.global.nc.u32 	%r6944, [%rd3575];
	mad.wide.u32 	%rd2914, %r6944, %r2636, %rd3577;
	shr.u64 	%rd3577, %rd2914, 32;
	st.local.u32 	[%rd3576], %rd2914;
	add.s32 	%r7958, %r7958, 1;
	add.s64 	%rd3576, %rd3576, 4;
	add.s64 	%rd3575, %rd3575, 4;
	setp.ne.s32 	%p1508, %r7958, 6;
	@%p1508 bra 	$L__BB0_1508;
	shr.u32 	%r6945, %r2635, 23;
	st.local.u32 	[%rd1+24], %rd3577;
	and.b32  	%r2639, %r6945, 31;
	and.b32  	%r6946, %r6945, 224;
	add.s32 	%r6947, %r6946, -128;
	shr.u32 	%r6948, %r6947, 5;
	mul.wide.u32 	%rd2915, %r6948, 4;
	sub.s64 	%rd1324, %rd1, %rd2915;
	ld.local.u32 	%r7959, [%rd1324+24];
	ld.local.u32 	%r7960, [%rd1324+20];
	setp.eq.s32 	%p1509, %r2639, 0;
	@%p1509 bra 	$L__BB0_1511;
	shf.l.wrap.b32 	%r7959, %r7960, %r7959, %r2639;
	ld.local.u32 	%r6949, [%rd1324+16];
	shf.l.wrap.b32 	%r7960, %r6949, %r7960, %r2639;
$L__BB0_1511:
	shr.u32 	%r6950, %r7959, 30;
	shf.l.wrap.b32 	%r6951, %r7960, %r7959, 2;
	shl.b32 	%r6952, %r7960, 2;
	shr.u32 	%r6953, %r6951, 31;
	add.s32 	%r6954, %r6953, %r6950;
	neg.s32 	%r6955, %r6954;
	setp.lt.s32 	%p1510, %r2635, 0;
	selp.b32 	%r7961, %r6955, %r6954, %p1510;
	xor.b32  	%r6956, %r6951, %r2635;
	shr.s32 	%r6957, %r6951, 31;
	xor.b32  	%r6958, %r6957, %r6951;
	xor.b32  	%r6959, %r6957, %r6952;
	cvt.u64.u32 	%rd2916, %r6958;
	shl.b64 	%rd2917, %rd2916, 32;
	cvt.u64.u32 	%rd2918, %r6959;
	or.b64  	%rd2919, %rd2917, %rd2918;
	cvt.rn.f64.s64 	%fd377, %rd2919;
	mul.f64 	%fd378, %fd377, 0d3BF921FB54442D19;
	cvt.rn.f32.f64 	%f5344, %fd378;
	neg.f32 	%f5345, %f5344;
	setp.lt.s32 	%p1511, %r6956, 0;
	selp.f32 	%f5781, %f5345, %f5344, %p1511;
	bra.uni 	$L__BB0_1513;
$L__BB0_1512:
	mov.f32 	%f5346, 0f00000000;
	mul.rn.f32 	%f5781, %f1317, %f5346;
	mov.b32 	%r7961, 0;
$L__BB0_1513:
	add.s32 	%r6961, %r7961, 1;
	mul.rn.f32 	%f5347, %f5781, %f5781;
	and.b32  	%r6962, %r7961, 1;
	setp.eq.b32 	%p1512, %r6962, 1;
	selp.f32 	%f5348, %f5781, 0f3F800000, %p1512;
	fma.rn.f32 	%f5349, %f5347, %f5348, 0f00000000;
	fma.rn.f32 	%f5350, %f5347, 0f37CBAC00, 0fBAB607ED;
	selp.f32 	%f5351, 0fB94D4153, %f5350, %p1512;
	selp.f32 	%f5352, 0f3C0885E4, 0f3D2AAABB, %p1512;
	fma.rn.f32 	%f5353, %f5351, %f5347, %f5352;
	selp.f32 	%f5354, 0fBE2AAAA8, 0fBEFFFFFF, %p1512;
	fma.rn.f32 	%f5355, %f5353, %f5347, %f5354;
	fma.rn.f32 	%f5356, %f5355, %f5349, %f5348;
	and.b32  	%r6963, %r6961, 2;
	setp.eq.s32 	%p1513, %r6963, 0;
	mov.f32 	%f5357, 0f00000000;
	sub.f32 	%f5358, %f5357, %f5356;
	selp.f32 	%f5359, %f5356, %f5358, %p1513;
	div.rn.f32 	%f5360, %f5359, 0f433D0000;
	add.f32 	%f1323, %f1316, %f5360;
	mul.f32 	%f1324, %f1, 0f433D0000;
	mul.f32 	%f5361, %f1324, 0f3F22F983;
	cvt.rni.s32.f32 	%r7965, %f5361;
	cvt.rn.f32.s32 	%f5362, %r7965;
	fma.rn.f32 	%f5363, %f5362, 0fBFC90FDA, %f1324;
	fma.rn.f32 	%f5364, %f5362, 0fB3A22168, %f5363;
	fma.rn.f32 	%f5782, %f5362, 0fA7C234C5, %f5364;
	abs.f32 	%f1326, %f1324;
	setp.ltu.f32 	%p1514, %f1326, 0f47CE4780;
	@%p1514 bra 	$L__BB0_1521;
	setp.eq.f32 	%p1515, %f1326, 0f7F800000;
	@%p1515 bra 	$L__BB0_1520;
	mov.b32 	%r2649, %f1324;
	shl.b32 	%r6965, %r2649, 8;
	or.b32  	%r2650, %r6965, -2147483648;
	mov.b64 	%rd3580, 0;
	mov.b32 	%r7962, 0;
	mov.u64 	%rd3578, __cudart_i2opi_f;
	mov.u64 	%rd3579, %rd1;
$L__BB0_1516:
	.pragma "nounroll";
	ld.global.nc.u32 	%r6966, [%rd3578];
	mad.wide.u32 	%rd2922, %r6966, %r2650, %rd3580;
	shr.u64 	%rd3580, %rd2922, 32;
	st.local.u32 	[%rd3579], %rd2922;
	add.s32 	%r7962, %r7962, 1;
	add.s64 	%rd3579, %rd3579, 4;
	add.s64 	%rd3578, %rd3578, 4;
	setp.ne.s32 	%p1516, %r7962, 6;
	@%p1516 bra 	$L__BB0_1516;
	shr.u32 	%r6967, %r2649, 23;
	st.local.u32 	[%rd1+24], %rd3580;
	and.b32  	%r2653, %r6967, 31;
	and.b32  	%r6968, %r6967, 224;
	add.s32 	%r6969, %r6968, -128;
	shr.u32 	%r6970, %r6969, 5;
	mul.wide.u32 	%rd2923, %r6970, 4;
	sub.s64 	%rd1331, %rd1, %rd2923;
	ld.local.u32 	%r7963, [%rd1331+24];
	ld.local.u32 	%r7964, [%rd1331+20];
	setp.eq.s32 	%p1517, %r2653, 0;
	@%p1517 bra 	$L__BB0_1519;
	shf.l.wrap.b32 	%r7963, %r7964, %r7963, %r2653;
	ld.local.u32 	%r6971, [%rd1331+16];
	shf.l.wrap.b32 	%r7964, %r6971, %r7964, %r2653;
$L__BB0_1519:
	shr.u32 	%r6972, %r7963, 30;
	shf.l.wrap.b32 	%r6973, %r7964, %r7963, 2;
	shl.b32 	%r6974, %r7964, 2;
	shr.u32 	%r6975, %r6973, 31;
	add.s32 	%r6976, %r6975, %r6972;
	neg.s32 	%r6977, %r6976;
	setp.lt.s32 	%p1518, %r2649, 0;
	selp.b32 	%r7965, %r6977, %r6976, %p1518;
	xor.b32  	%r6978, %r6973, %r2649;
	shr.s32 	%r6979, %r6973, 31;
	xor.b32  	%r6980, %r6979, %r6973;
	xor.b32  	%r6981, %r6979, %r6974;
	cvt.u64.u32 	%rd2924, %r6980;
	shl.b64 	%rd2925, %rd2924, 32;
	cvt.u64.u32 	%rd2926, %r6981;
	or.b64  	%rd2927, %rd2925, %rd2926;
	cvt.rn.f64.s64 	%fd379, %rd2927;
	mul.f64 	%fd380, %fd379, 0d3BF921FB54442D19;
	cvt.rn.f32.f64 	%f5365, %fd380;
	neg.f32 	%f5366, %f5365;
	setp.lt.s32 	%p1519, %r6978, 0;
	selp.f32 	%f5782, %f5366, %f5365, %p1519;
	bra.uni 	$L__BB0_1521;
$L__BB0_1520:
	mov.f32 	%f5367, 0f00000000;
	mul.rn.f32 	%f5782, %f1324, %f5367;
	mov.b32 	%r7965, 0;
$L__BB0_1521:
	add.s32 	%r6983, %r7965, 1;
	mul.rn.f32 	%f5368, %f5782, %f5782;
	and.b32  	%r6984, %r7965, 1;
	setp.eq.b32 	%p1520, %r6984, 1;
	selp.f32 	%f5369, %f5782, 0f3F800000, %p1520;
	fma.rn.f32 	%f5370, %f5368, %f5369, 0f00000000;
	fma.rn.f32 	%f5371, %f5368, 0f37CBAC00, 0fBAB607ED;
	selp.f32 	%f5372, 0fB94D4153, %f5371, %p1520;
	selp.f32 	%f5373, 0f3C0885E4, 0f3D2AAABB, %p1520;
	fma.rn.f32 	%f5374, %f5372, %f5368, %f5373;
	selp.f32 	%f5375, 0fBE2AAAA8, 0fBEFFFFFF, %p1520;
	fma.rn.f32 	%f5376, %f5374, %f5368, %f5375;
	fma.rn.f32 	%f5377, %f5376, %f5370, %f5369;
	and.b32  	%r6985, %r6983, 2;
	setp.eq.s32 	%p1521, %r6985, 0;
	mov.f32 	%f5378, 0f00000000;
	sub.f32 	%f5379, %f5378, %f5377;
	selp.f32 	%f5380, %f5377, %f5379, %p1521;
	div.rn.f32 	%f5381, %f5380, 0f433E0000;
	add.f32 	%f1330, %f1323, %f5381;
	mul.f32 	%f1331, %f1, 0f433E0000;
	mul.f32 	%f5382, %f1331, 0f3F22F983;
	cvt.rni.s32.f32 	%r7969, %f5382;
	cvt.rn.f32.s32 	%f5383, %r7969;
	fma.rn.f32 	%f5384, %f5383, 0fBFC90FDA, %f1331;
	fma.rn.f32 	%f5385, %f5383, 0fB3A22168, %f5384;
	fma.rn.f32 	%f5783, %f5383, 0fA7C234C5, %f5385;
	abs.f32 	%f1333, %f1331;
	setp.ltu.f32 	%p1522, %f1333, 0f47CE4780;
	@%p1522 bra 	$L__BB0_1529;
	setp.eq.f32 	%p1523, %f1333, 0f7F800000;
	@%p1523 bra 	$L__BB0_1528;
	mov.b32 	%r2663, %f1331;
	shl.b32 	%r6987, %r2663, 8;
	or.b32  	%r2664, %r6987, -2147483648;
	mov.b64 	%rd3583, 0;
	mov.b32 	%r7966, 0;
	mov.u64 	%rd3581, __cudart_i2opi_f;
	mov.u64 	%rd3582, %rd1;
$L__BB0_1524:
	.pragma "nounroll";
	ld.global.nc.u32 	%r6988, [%rd3581];
	mad.wide.u32 	%rd2930, %r6988, %r2664, %rd3583;
	shr.u64 	%rd3583, %rd2930, 32;
	st.local.u32 	[%rd3582], %rd2930;
	add.s32 	%r7966, %r7966, 1;
	add.s64 	%rd3582, %rd3582, 4;
	add.s64 	%rd3581, %rd3581, 4;
	setp.ne.s32 	%p1524, %r7966, 6;
	@%p1524 bra 	$L__BB0_1524;
	shr.u32 	%r6989, %r2663, 23;
	st.local.u32 	[%rd1+24], %rd3583;
	and.b32  	%r2667, %r6989, 31;
	and.b32  	%r6990, %r6989, 224;
	add.s32 	%r6991, %r6990, -128;
	shr.u32 	%r6992, %r6991, 5;
	mul.wide.u32 	%rd2931, %r6992, 4;
	sub.s64 	%rd1338, %rd1, %rd2931;
	ld.local.u32 	%r7967, [%rd1338+24];
	ld.local.u32 	%r7968, [%rd1338+20];
	setp.eq.s32 	%p1525, %r2667, 0;
	@%p1525 bra 	$L__BB0_1527;
	shf.l.wrap.b32 	%r7967, %r7968, %r7967, %r2667;
	ld.local.u32 	%r6993, [%rd1338+16];
	shf.l.wrap.b32 	%r7968, %r6993, %r7968, %r2667;
$L__BB0_1527:
	shr.u32 	%r6994, %r7967, 30;
	shf.l.wrap.b32 	%r6995, %r7968, %r7967, 2;
	shl.b32 	%r6996, %r7968, 2;
	shr.u32 	%r6997, %r6995, 31;
	add.s32 	%r6998, %r6997, %r6994;
	neg.s32 	%r6999, %r6998;
	setp.lt.s32 	%p1526, %r2663, 0;
	selp.b32 	%r7969, %r6999, %r6998, %p1526;
	xor.b32  	%r7000, %r6995, %r2663;
	shr.s32 	%r7001, %r6995, 31;
	xor.b32  	%r7002, %r7001, %r6995;
	xor.b32  	%r7003, %r7001, %r6996;
	cvt.u64.u32 	%rd2932, %r7002;
	shl.b64 	%rd2933, %rd2932, 32;
	cvt.u64.u32 	%rd2934, %r7003;
	or.b64  	%rd2935, %rd2933, %rd2934;
	cvt.rn.f64.s64 	%fd381, %rd2935;
	mul.f64 	%fd382, %fd381, 0d3BF921FB54442D19;
	cvt.rn.f32.f64 	%f5386, %fd382;
	neg.f32 	%f5387, %f5386;
	setp.lt.s32 	%p1527, %r7000, 0;
	selp.f32 	%f5783, %f5387, %f5386, %p1527;
	bra.uni 	$L__BB0_1529;
$L__BB0_1528:
	mov.f32 	%f5388, 0f00000000;
	mul.rn.f32 	%f5783, %f1331, %f5388;
	mov.b32 	%r7969, 0;
$L__BB0_1529:
	add.s32 	%r7005, %r7969, 1;
	mul.rn.f32 	%f5389, %f5783, %f5783;
	and.b32  	%r7006, %r7969, 1;
	setp.eq.b32 	%p1528, %r7006, 1;
	selp.f32 	%f5390, %f5783, 0f3F800000, %p1528;
	fma.rn.f32 	%f5391, %f5389, %f5390, 0f00000000;
	fma.rn.f32 	%f5392, %f5389, 0f37CBAC00, 0fBAB607ED;
	selp.f32 	%f5393, 0fB94D4153, %f5392, %p1528;
	selp.f32 	%f5394, 0f3C0885E4, 0f3D2AAABB, %p1528;
	fma.rn.f32 	%f5395, %f5393, %f5389, %f5394;
	selp.f32 	%f5396, 0fBE2AAAA8, 0fBEFFFFFF, %p1528;
	fma.rn.f32 	%f5397, %f5395, %f5389, %f5396;
	fma.rn.f32 	%f5398, %f5397, %f5391, %f5390;
	and.b32  	%r7007, %r7005, 2;
	setp.eq.s32 	%p1529, %r7007, 0;
	mov.f32 	%f5399, 0f00000000;
	sub.f32 	%f5400, %f5399, %f5398;
	selp.f32 	%f5401, %f5398, %f5400, %p1529;
	div.rn.f32 	%f5402, %f5401, 0f433F0000;
	add.f32 	%f1337, %f1330, %f5402;
	mul.f32 	%f1338, %f1, 0f433F0000;
	mul.f32 	%f5403, %f1338, 0f3F22F983;
	cvt.rni.s32.f32 	%r7973, %f5403;
	cvt.rn.f32.s32 	%f5404, %r7973;
	fma.rn.f32 	%f5405, %f5404, 0fBFC90FDA, %f1338;
	fma.rn.f32 	%f5406, %f5404, 0fB3A22168, %f5405;
	fma.rn.f32 	%f5784, %f5404, 0fA7C234C5, %f5406;
	abs.f32 	%f1340, %f1338;
	setp.ltu.f32 	%p1530, %f1340, 0f47CE4780;
	@%p1530 bra 	$L__BB0_1537;
	setp.eq.f32 	%p1531, %f1340, 0f7F800000;
	@%p1531 bra 	$L__BB0_1536;
	mov.b32 	%r2677, %f1338;
	shl.b32 	%r7009, %r2677, 8;
	or.b32  	%r2678, %r7009, -2147483648;
	mov.b64 	%rd3586, 0;
	mov.b32 	%r7970, 0;
	mov.u64 	%rd3584, __cudart_i2opi_f;
	mov.u64 	%rd3585, %rd1;
$L__BB0_1532:
	.pragma "nounroll";
	ld.global.nc.u32 	%r7010, [%rd3584];
	mad.wide.u32 	%rd2938, %r7010, %r2678, %rd3586;
	shr.u64 	%rd3586, %rd2938, 32;
	st.local.u32 	[%rd3585], %rd2938;
	add.s32 	%r7970, %r7970, 1;
	add.s64 	%rd3585, %rd3585, 4;
	add.s64 	%rd3584, %rd3584, 4;
	setp.ne.s32 	%p1532, %r7970, 6;
	@%p1532 bra 	$L__BB0_1532;
	shr.u32 	%r7011, %r2677, 23;
	st.local.u32 	[%rd1+24], %rd3586;
	and.b32  	%r2681, %r7011, 31;
	and.b32  	%r7012, %r7011, 224;
	add.s32 	%r7013, %r7012, -128;
	shr.u32 	%r7014, %r7013, 5;
	mul.wide.u32 	%rd2939, %r7014, 4;
	sub.s64 	%rd1345, %rd1, %rd2939;
	ld.local.u32 	%r7971, [%rd1345+24];
	ld.local.u32 	%r7972, [%rd1345+20];
	setp.eq.s32 	%p1533, %r2681, 0;
	@%p1533 bra 	$L__BB0_1535;
	shf.l.wrap.b32 	%r7971, %r7972, %r7971, %r2681;
	ld.local.u32 	%r7015, [%rd1345+16];
	shf.l.wrap.b32 	%r7972, %r7015, %r7972, %r2681;
$L__BB0_1535:
	shr.u32 	%r7016, %r7971, 30;
	shf.l.wrap.b32 	%r7017, %r7972, %r7971, 2;
	shl.b32 	%r7018, %r7972, 2;
	shr.u32 	%r7019, %r7017, 31;
	add.s32 	%r7020, %r7019, %r7016;
	neg.s32 	%r7021, %r7020;
	setp.lt.s32 	%p1534, %r2677, 0;
	selp.b32 	%r7973, %r7021, %r7020, %p1534;
	xor.b32  	%r7022, %r7017, %r2677;
	shr.s32 	%r7023, %r7017, 31;
	xor.b32  	%r7024, %r7023, %r7017;
	xor.b32  	%r7025, %r7023, %r7018;
	cvt.u64.u32 	%rd2940, %r7024;
	shl.b64 	%rd2941, %rd2940, 32;
	cvt.u64.u32 	%rd2942, %r7025;
	or.b64  	%rd2943, %rd2941, %rd2942;
	cvt.rn.f64.s64 	%fd383, %rd2943;
	mul.f64 	%fd384, %fd383, 0d3BF921FB54442D19;
	cvt.rn.f32.f64 	%f5407, %fd384;
	neg.f32 	%f5408, %f5407;
	setp.lt.s32 	%p1535, %r7022, 0;
	selp.f32 	%f5784, %f5408, %f5407, %p1535;
	bra.uni 	$L__BB0_1537;
$L__BB0_1536:
	mov.f32 	%f5409, 0f00000000;
	mul.rn.f32 	%f5784, %f1338, %f5409;
	mov.b32 	%r7973, 0;
$L__BB0_1537:
	add.s32 	%r7027, %r7973, 1;
	mul.rn.f32 	%f5410, %f5784, %f5784;
	and.b32  	%r7028, %r7973, 1;
	setp.eq.b32 	%p1536, %r7028, 1;
	selp.f32 	%f5411, %f5784, 0f3F800000, %p1536;
	fma.rn.f32 	%f5412, %f5410, %f5411, 0f00000000;
	fma.rn.f32 	%f5413, %f5410, 0f37CBAC00, 0fBAB607ED;
	selp.f32 	%f5414, 0fB94D4153, %f5413, %p1536;
	selp.f32 	%f5415, 0f3C0885E4, 0f3D2AAABB, %p1536;
	fma.rn.f32 	%f5416, %f5414, %f5410, %f5415;
	selp.f32 	%f5417, 0fBE2AAAA8, 0fBEFFFFFF, %p1536;
	fma.rn.f32 	%f5418, %f5416, %f5410, %f5417;
	fma.rn.f32 	%f5419, %f5418, %f5412, %f5411;
	and.b32  	%r7029, %r7027, 2;
	setp.eq.s32 	%p1537, %r7029, 0;
	mov.f32 	%f5420, 0f00000000;
	sub.f32 	%f5421, %f5420, %f5419;
	selp.f32 	%f5422, %f5419, %f5421, %p1537;
	div.rn.f32 	%f5423, %f5422, 0f43400000;
	add.f32 	%f1344, %f1337, %f5423;
	mul.f32 	%f1345, %f1, 0f43400000;
	mul.f32 	%f5424, %f1345, 0f3F22F983;
	cvt.rni.s32.f32 	%r7977, %f5424;
	cvt.rn.f32.s32 	%f5425, %r7977;
	fma.rn.f32 	%f5426, %f5425, 0fBFC90FDA, %f1345;
	fma.rn.f32 	%f5427, %f5425, 0fB3A22168, %f5426;
	fma.rn.f32 	%f5785, %f5425, 0fA7C234C5, %f5427;
	abs.f32 	%f1347, %f1345;
	setp.ltu.f32 	%p1538, %f1347, 0f47CE4780;
	@%p1538 bra 	$L__BB0_1545;
	setp.eq.f32 	%p1539, %f1347, 0f7F800000;
	@%p1539 bra 	$L__BB0_1544;
	mov.b32 	%r2691, %f1345;
	shl.b32 	%r7031, %r2691, 8;
	or.b32  	%r2692, %r7031, -2147483648;
	mov.b64 	%rd3589, 0;
	mov.b32 	%r7974, 0;
	mov.u64 	%rd3587, __cudart_i2opi_f;
	mov.u64 	%rd3588, %rd1;
$L__BB0_1540:
	.pragma "nounroll";
	ld.global.nc.u32 	%r7032, [%rd3587];
	mad.wide.u32 	%rd2946, %r7032, %r2692, %rd3589;
	shr.u64 	%rd3589, %rd2946, 32;
	st.local.u32 	[%rd3588], %rd2946;
	add.s32 	%r7974, %r7974, 1;
	add.s64 	%rd3588, %rd3588, 4;
	add.s64 	%rd3587, %rd3587, 4;
	setp.ne.s32 	%p1540, %r7974, 6;
	@%p1540 bra 	$L__BB0_1540;
	shr.u32 	%r7033, %r2691, 23;
	st.local.u32 	[%rd1+24], %rd3589;
	and.b32  	%r2695, %r7033, 31;
	and.b32  	%r7034, %r7033, 224;
	add.s32 	%r7035, %r7034, -128;
	shr.u32 	%r7036, %r7035, 5;
	mul.wide.u32 	%rd2947, %r7036, 4;
	sub.s64 	%rd1352, %rd1, %rd2947;
	ld.local.u32 	%r7975, [%rd1352+24];
	ld.local.u32 	%r7976, [%rd1352+20];
	setp.eq.s32 	%p1541, %r2695, 0;
	@%p1541 bra 	$L__BB0_1543;
	shf.l.wrap.b32 	%r7975, %r7976, %r7975, %r2695;
	ld.local.u32 	%r7037, [%rd1352+16];
	shf.l.wrap.b32 	%r7976, %r7037, %r7976, %r2695;
$L__BB0_1543:
	shr.u32 	%r7038, %r7975, 30;
	shf.l.wrap.b32 	%r7039, %r7976, %r7975, 2;
	shl.b32 	%r7040, %r7976, 2;
	shr.u32 	%r7041, %r7039, 31;
	add.s32 	%r7042, %r7041, %r7038;
	neg.s32 	%r7043, %r7042;
	setp.lt.s32 	%p1542, %r2691, 0;
	selp.b32 	%r7977, %r7043, %r7042, %p1542;
	xor.b32  	%r7044, %r7039, %r2691;
	shr.s32 	%r7045, %r7039, 31;
	xor.b32  	%r7046, %r7045, %r7039;
	xor.b32  	%r7047, %r7045, %r7040;
	cvt.u64.u32 	%rd2948, %r7046;
	shl.b64 	%rd2949, %rd2948, 32;
	cvt.u64.u32 	%rd2950, %r7047;
	or.b64  	%rd2951, %rd2949, %rd2950;
	cvt.rn.f64.s64 	%fd385, %rd2951;
	mul.f64 	%fd386, %fd385, 0d3BF921FB54442D19;
	cvt.rn.f32.f64 	%f5428, %fd386;
	neg.f32 	%f5429, %f5428;
	setp.lt.s32 	%p1543, %r7044, 0;
	selp.f32 	%f5785, %f5429, %f5428, %p1543;
	bra.uni 	$L__BB0_1545;
$L__BB0_1544:
	mov.f32 	%f5430, 0f00000000;
	mul.rn.f32 	%f5785, %f1345, %f5430;
	mov.b32 	%r7977, 0;
$L__BB0_1545:
	add.s32 	%r7049, %r7977, 1;
	mul.rn.f32 	%f5431, %f5785, %f5785;
	and.b32  	%r7050, %r7977, 1;
	setp.eq.b32 	%p1544, %r7050, 1;
	selp.f32 	%f5432, %f5785, 0f3F800000, %p1544;
	fma.rn.f32 	%f5433, %f5431, %f5432, 0f00000000;
	fma.rn.f32 	%f5434, %f5431, 0f37CBAC00, 0fBAB607ED;
	selp.f32 	%f5435, 0fB94D4153, %f5434, %p1544;
	selp.f32 	%f5436, 0f3C0885E4, 0f3D2AAABB, %p1544;
	fma.rn.f32 	%f5437, %f5435, %f5431, %f5436;
	selp.f32 	%f5438, 0fBE2AAAA8, 0fBEFFFFFF, %p1544;
	fma.rn.f32 	%f5439, %f5437, %f5431, %f5438;
	fma.rn.f32 	%f5440, %f5439, %f5433, %f5432;
	and.b32  	%r7051, %r7049, 2;
	setp.eq.s32 	%p1545, %r7051, 0;
	mov.f32 	%f5441, 0f00000000;
	sub.f32 	%f5442, %f5441, %f5440;
	selp.f32 	%f5443, %f5440, %f5442, %p1545;
	div.rn.f32 	%f5444, %f5443, 0f43410000;
	add.f32 	%f1351, %f1344, %f5444;
	mul.f32 	%f1352, %f1, 0f43410000;
	mul.f32 	%f5445, %f1352, 0f3F22F983;
	cvt.rni.s32.f32 	%r7981, %f5445;
	cvt.rn.f32.s32 	%f5446, %r7981;
	fma.rn.f32 	%f5447, %f5446, 0fBFC90FDA, %f1352;
	fma.rn.f32 	%f5448, %f5446, 0fB3A22168, %f5447;
	fma.rn.f32 	%f5786, %f5446, 0fA7C234C5, %f5448;
	abs.f32 	%f1354, %f1352;
	setp.ltu.f32 	%p1546, %f1354, 0f47CE4780;
	@%p1546 bra 	$L__BB0_1553;
	setp.eq.f32 	%p1547, %f1354, 0f7F800000;
	@%p1547 bra 	$L__BB0_1552;
	mov.b32 	%r2705, %f1352;
	shl.b32 	%r7053, %r2705, 8;
	or.b32  	%r2706, %r7053, -2147483648;
	mov.b64 	%rd3592, 0;
	mov.b32 	%r7978, 0;
	mov.u64 	%rd3590, __cudart_i2opi_f;
	mov.u64 	%rd3591, %rd1;
$L__BB0_1548:
	.pragma "nounroll";
	ld.global.nc.u32 	%r7054, [%rd3590];
	mad.wide.u32 	%rd2954, %r7054, %r2706, %rd3592;
	shr.u64 	%rd3592, %rd2954, 32;
	st.local.u32 	[%rd3591], %rd2954;
	add.s32 	%r7978, %r7978, 1;
	add.s64 	%rd3591, %rd3591, 4;
	add.s64 	%rd3590, %rd3590, 4;
	setp.ne.s32 	%p1548, %r7978, 6;
	@%p1548 bra 	$L__BB0_1548;
	shr.u32 	%r7055, %r2705, 23;
	st.local.u32 	[%rd1+24], %rd3592;
	and.b32  	%r2709, %r7055, 31;
	and.b32  	%r7056, %r7055, 224;
	add.s32 	%r7057, %r7056, -128;
	shr.u32 	%r7058, %r7057, 5;
	mul.wide.u32 	%rd2955, %r7058, 4;
	sub.s64 	%rd1359, %rd1, %rd2955;
	ld.local.u32 	%r7979, [%rd1359+24];
	ld.local.u32 	%r7980, [%rd1359+20];
	setp.eq.s32 	%p1549, %r2709, 0;
	@%p1549 bra 	$L__BB0_1551;
	shf.l.wrap.b32 	%r7979, %r7980, %r7979, %r2709;
	ld.local.u32 	%r7059, [%rd1359+16];
	shf.l.wrap.b32 	%r7980, %r7059, %r7980, %r2709;
$L__BB0_1551:
	shr.u32 	%r7060, %r7979, 30;
	shf.l.wrap.b32 	%r7061, %r7980, %r7979, 2;
	shl.b32 	%r7062, %r7980, 2;
	shr.u32 	%r7063, %r7061, 31;
	add.s32 	%r7064, %r7063, %r7060;
	neg.s32 	%r7065, %r7064;
	setp.lt.s32 	%p1550, %r2705, 0;
	selp.b32 	%r7981, %r7065, %r7064, %p1550;
	xor.b32  	%r7066, %r7061, %r2705;
	shr.s32 	%r7067, %r7061, 31;
	xor.b32  	%r7068, %r7067, %r7061;
	xor.b32  	%r7069, %r7067, %r7062;
	cvt.u64.u32 	%rd2956, %r7068;
	shl.b64 	%rd2957, %rd2956, 32;
	cvt.u64.u32 	%rd2958, %r7069;
	or.b64  	%rd2959, %rd2957, %rd2958;
	cvt.rn.f64.s64 	%fd387, %rd2959;
	mul.f64 	%fd388, %fd387, 0d3BF921FB54442D19;
	cvt.rn.f32.f64 	%f5449, %fd388;
	neg.f32 	%f5450, %f5449;
	setp.lt.s32 	%p1551, %r7066, 0;
	selp.f32 	%f5786, %f5450, %f5449, %p1551;
	bra.uni 	$L__BB0_1553;
$L__BB0_1552:
	mov.f32 	%f5451, 0f00000000;
	mul.rn.f32 	%f5786, %f1352, %f5451;
	mov.b32 	%r7981, 0;
$L__BB0_1553:
	add.s32 	%r7071, %r7981, 1;
	mul.rn.f32 	%f5452, %f5786, %f5786;
	and.b32  	%r7072, %r7981, 1;
	setp.eq.b32 	%p1552, %r7072, 1;
	selp.f32 	%f5453, %f5786, 0f3F800000, %p1552;
	fma.rn.f32 	%f5454, %f5452, %f5453, 0f00000000;
	fma.rn.f32 	%f5455, %f5452, 0f37CBAC00, 0fBAB607ED;
	selp.f32 	%f5456, 0fB94D4153, %f5455, %p1552;
	selp.f32 	%f5457, 0f3C0885E4, 0f3D2AAABB, %p1552;
	fma.rn.f32 	%f5458, %f5456, %f5452, %f5457;
	selp.f32 	%f5459, 0fBE2AAAA8, 0fBEFFFFFF, %p1552;
	fma.rn.f32 	%f5460, %f5458, %f5452, %f5459;
	fma.rn.f32 	%f5461, %f5460, %f5454, %f5453;
	and.b32  	%r7073, %r7071, 2;
	setp.eq.s32 	%p1553, %r7073, 0;
	mov.f32 	%f5462, 0f00000000;
	sub.f32 	%f5463, %f5462, %f5461;
	selp.f32 	%f5464, %f5461, %f5463, %p1553;
	div.rn.f32 	%f5465, %f5464, 0f43420000;
	add.f32 	%f1358, %f1351, %f5465;
	mul.f32 	%f1359, %f1, 0f43420000;
	mul.f32 	%f5466, %f1359, 0f3F22F983;
	cvt.rni.s32.f32 	%r7985, %f5466;
	cvt.rn.f32.s32 	%f5467, %r7985;
	fma.rn.f32 	%f5468, %f5467, 0fBFC90FDA, %f1359;
	fma.rn.f32 	%f5469, %f5467, 0fB3A22168, %f5468;
	fma.rn.f32 	%f5787, %f5467, 0fA7C234C5, %f5469;
	abs.f32 	%f1361, %f1359;
	setp.ltu.f32 	%p1554, %f1361, 0f47CE4780;
	@%p1554 bra 	$L__BB0_1561;
	setp.eq.f32 	%p1555, %f1361, 0f7F800000;
	@%p1555 bra 	$L__BB0_1560;
	mov.b32 	%r2719, %f1359;
	shl.b32 	%r7075, %r2719, 8;
	or.b32  	%r2720, %r7075, -2147483648;
	mov.b64 	%rd3595, 0;
	mov.b32 	%r7982, 0;
	mov.u64 	%rd3593, __cudart_i2opi_f;
	mov.u64 	%rd3594, %rd1;
$L__BB0_1556:
	.pragma "nounroll";
	ld.global.nc.u32 	%r7076, [%rd3593];
	mad.wide.u32 	%rd2962, %r7076, %r2720, %rd3595;
	shr.u64 	%rd3595, %rd2962, 32;
	st.local.u32 	[%rd3594], %rd2962;
	add.s32 	%r7982, %r7982, 1;
	add.s64 	%rd3594, %rd3594, 4;
	add.s64 	%rd3593, %rd3593, 4;
	setp.ne.s32 	%p1556, %r7982, 6;
	@%p1556 bra 	$L__BB0_1556;
	shr.u32 	%r7077, %r2719, 23;
	st.local.u32 	[%rd1+24], %rd3595;
	and.b32  	%r2723, %r7077, 31;
	and.b32  	%r7078, %r7077, 224;
	add.s32 	%r7079, %r7078, -128;
	shr.u32 	%r7080, %r7079, 5;
	mul.wide.u32 	%rd2963, %r7080, 4;
	sub.s64 	%rd1366, %rd1, %rd2963;
	ld.local.u32 	%r7983, [%rd1366+24];
	ld.local.u32 	%r7984, [%rd1366+20];
	setp.eq.s32 	%p1557, %r2723, 0;
	@%p1557 bra 	$L__BB0_1559;
	shf.l.wrap.b32 	%r7983, %r7984, %r7983, %r2723;
	ld.local.u32 	%r7081, [%rd1366+16];
	shf.l.wrap.b32 	%r7984, %r7081, %r7984, %r2723;
$L__BB0_1559:
	shr.u32 	%r7082, %r7983, 30;
	shf.l.wrap.b32 	%r7083, %r7984, %r7983, 2;
	shl.b32 	%r7084, %r7984, 2;
	shr.u32 	%r7085, %r7083, 31;
	add.s32 	%r7086, %r7085, %r7082;
	neg.s32 	%r7087, %r7086;
	setp.lt.s32 	%p1558, %r2719, 0;
	selp.b32 	%r7985, %r7087, %r7086, %p1558;
	xor.b32  	%r7088, %r7083, %r2719;
	shr.s32 	%r7089, %r7083, 31;
	xor.b32  	%r7090, %r7089, %r7083;
	xor.b32  	%r7091, %r7089, %r7084;
	cvt.u64.u32 	%rd2964, %r7090;
	shl.b64 	%rd2965, %rd2964, 32;
	cvt.u64.u32 	%rd2966, %r7091;
	or.b64  	%rd2967, %rd2965, %rd2966;
	cvt.rn.f64.s64 	%fd389, %rd2967;
	mul.f64 	%fd390, %fd389, 0d3BF921FB54442D19;
	cvt.rn.f32.f64 	%f5470, %fd390;
	neg.f32 	%f5471, %f5470;
	setp.lt.s32 	%p1559, %r7088, 0;
	selp.f32 	%f5787, %f5471, %f5470, %p1559;
	bra.uni 	$L__BB0_1561;
$L__BB0_1560:
	mov.f32 	%f5472, 0f00000000;
	mul.rn.f32 	%f5787, %f1359, %f5472;
	mov.b32 	%r7985, 0;
$L__BB0_1561:
	add.s32 	%r7093, %r7985, 1;
	mul.rn.f32 	%f5473, %f5787, %f5787;
	and.b32  	%r7094, %r7985, 1;
	setp.eq.b32 	%p1560, %r7094, 1;
	selp.f32 	%f5474, %f5787, 0f3F800000, %p1560;
	fma.rn.f32 	%f5475, %f5473, %f5474, 0f00000000;
	fma.rn.f32 	%f5476, %f5473, 0f37CBAC00, 0fBAB607ED;
	selp.f32 	%f5477, 0fB94D4153, %f5476, %p1560;
	selp.f32 	%f5478, 0f3C0885E4, 0f3D2AAABB, %p1560;
	fma.rn.f32 	%f5479, %f5477, %f5473, %f5478;
	selp.f32 	%f5480, 0fBE2AAAA8, 0fBEFFFFFF, %p1560;
	fma.rn.f32 	%f5481, %f5479, %f5473, %f5480;
	fma.rn.f32 	%f5482, %f5481, %f5475, %f5474;
	and.b32  	%r7095, %r7093, 2;
	setp.eq.s32 	%p1561, %r7095, 0;
	mov.f32 	%f5483, 0f00000000;
	sub.f32 	%f5484, %f5483, %f5482;
	selp.f32 	%f5485, %f5482, %f5484, %p1561;
	div.rn.f32 	%f5486, %f5485, 0f43430000;
	add.f32 	%f1365, %f1358, %f5486;
	mul.f32 	%f1366, %f1, 0f43430000;
	mul.f32 	%f5487, %f1366, 0f3F22F983;
	cvt.rni.s32.f32 	%r7989, %f5487;
	cvt.rn.f32.s32 	%f5488, %r7989;
	fma.rn.f32 	%f5489, %f5488, 0fBFC90FDA, %f1366;
	fma.rn.f32 	%f5490, %f5488, 0fB3A22168, %f5489;
	fma.rn.f32 	%f5788, %f5488, 0fA7C234C5, %f5490;
	abs.f32 	%f1368, %f1366;
	setp.ltu.f32 	%p1562, %f1368, 0f47CE4780;
	@%p1562 bra 	$L__BB0_1569;
	setp.eq.f32 	%p1563, %f1368, 0f7F800000;
	@%p1563 bra 	$L__BB0_1568;
	mov.b32 	%r2733, %f1366;
	shl.b32 	%r7097, %r2733, 8;
	or.b32  	%r2734, %r7097, -2147483648;
	mov.b64 	%rd3598, 0;
	mov.b32 	%r7986, 0;
	mov.u64 	%rd3596, __cudart_i2opi_f;
	mov.u64 	%rd3597, %rd1;
$L__BB0_1564:
	.pragma "nounroll";
	ld.global.nc.u32 	%r7098, [%rd3596];
	mad.wide.u32 	%rd2970, %r7098, %r2734, %rd3598;
	shr.u64 	%rd3598, %rd2970, 32;
	st.local.u32 	[%rd3597], %rd2970;
	add.s32 	%r7986, %r7986, 1;
	add.s64 	%rd3597, %rd3597, 4;
	add.s64 	%rd3596, %rd3596, 4;
	setp.ne.s32 	%p1564, %r7986, 6;
	@%p1564 bra 	$L__BB0_1564;
	shr.u32 	%r7099, %r2733, 23;
	st.local.u32 	[%rd1+24], %rd3598;
	and.b32  	%r2737, %r7099, 31;
	and.b32  	%r7100, %r7099, 224;
	add.s32 	%r7101, %r7100, -128;
	shr.u32 	%r7102, %r7101, 5;
	mul.wide.u32 	%rd2971, %r7102, 4;
	sub.s64 	%rd1373, %rd1, %rd2971;
	ld.local.u32 	%r7987, [%rd1373+24];
	ld.local.u32 	%r7988, [%rd1373+20];
	setp.eq.s32 	%p1565, %r2737, 0;
	@%p1565 bra 	$L__BB0_1567;
	shf.l.wrap.b32 	%r7987, %r7988, %r7987, %r2737;
	ld.local.u32 	%r7103, [%rd1373+16];
	shf.l.wrap.b32 	%r7988, %r7103, %r7988, %r2737;
$L__BB0_1567:
	shr.u32 	%r7104, %r7987, 30;
	shf.l.wrap.b32 	%r7105, %r7988, %r7987, 2;
	shl.b32 	%r7106, %r7988, 2;
	shr.u32 	%r7107, %r7105, 31;
	add.s32 	%r7108, %r7107, %r7104;
	neg.s32 	%r7109, %r7108;
	setp.lt.s32 	%p1566, %r2733, 0;
	selp.b32 	%r7989, %r7109, %r7108, %p1566;
	xor.b32  	%r7110, %r7105, %r2733;
	shr.s32 	%r7111, %r7105, 31;
	xor.b32  	%r7112, %r7111, %r7105;
	xor.b32  	%r7113, %r7111, %r7106;
	cvt.u64.u32 	%rd2972, %r7112;
	shl.b64 	%rd2973, %rd2972, 32;
	cvt.u64.u32 	%rd2974, %r7113;
	or.b64  	%rd2975, %rd2973, %rd2974;
	cvt.rn.f64.s64 	%fd391, %rd2975;
	mul.f64 	%fd392, %fd391, 0d3BF921FB54442D19;
	cvt.rn.f32.f64 	%f5491, %fd392;
	neg.f32 	%f5492, %f5491;
	setp.lt.s32 	%p1567, %r7110, 0;
	selp.f32 	%f5788, %f5492, %f5491, %p1567;
	bra.uni 	$L__BB0_1569;
$L__BB0_1568:
	mov.f32 	%f5493, 0f00000000;
	mul.rn.f32 	%f5788, %f1366, %f5493;
	mov.b32 	%r7989, 0;
$L__BB0_1569:
	add.s32 	%r7115, %r7989, 1;
	mul.rn.f32 	%f5494, %f5788, %f5788;
	and.b32  	%r7116, %r7989, 1;
	setp.eq.b32 	%p1568, %r7116, 1;
	selp.f32 	%f5495, %f5788, 0f3F800000, %p1568;
	fma.rn.f32 	%f5496, %f5494, %f5495, 0f00000000;
	fma.rn.f32 	%f5497, %f5494, 0f37CBAC00, 0fBAB607ED;
	selp.f32 	%f5498, 0fB94D4153, %f5497, %p1568;
	selp.f32 	%f5499, 0f3C0885E4, 0f3D2AAABB, %p1568;
	fma.rn.f32 	%f5500, %f5498, %f5494, %f5499;
	selp.f32 	%f5501, 0fBE2AAAA8, 0fBEFFFFFF, %p1568;
	fma.rn.f32 	%f5502, %f5500, %f5494, %f5501;
	fma.rn.f32 	%f5503, %f5502, %f5496, %f5495;
	and.b32  	%r7117, %r7115, 2;
	setp.eq.s32 	%p1569, %r7117, 0;
	mov.f32 	%f5504, 0f00000000;
	sub.f32 	%f5505, %f5504, %f5503;
	selp.f32 	%f5506, %f5503, %f5505, %p1569;
	div.rn.f32 	%f5507, %f5506, 0f43440000;
	add.f32 	%f1372, %f1365, %f5507;
	mul.f32 	%f1373, %f1, 0f43440000;
	mul.f32 	%f5508, %f1373, 0f3F22F983;
	cvt.rni.s32.f32 	%r7993, %f5508;
	cvt.rn.f32.s32 	%f5509, %r7993;
	fma.rn.f32 	%f5510, %f5509, 0fBFC90FDA, %f1373;
	fma.rn.f32 	%f5511, %f5509, 0fB3A22168, %f5510;
	fma.rn.f32 	%f5789, %f5509, 0fA7C234C5, %f5511;
	abs.f32 	%f1375, %f1373;
	setp.ltu.f32 	%p1570, %f1375, 0f47CE4780;
	@%p1570 bra 	$L__BB0_1577;
	setp.eq.f32 	%p1571, %f1375, 0f7F800000;
	@%p1571 bra 	$L__BB0_1576;
	mov.b32 	%r2747, %f1373;
	shl.b32 	%r7119, %r2747, 8;
	or.b32  	%r2748, %r7119, -2147483648;
	mov.b64 	%rd3601, 0;
	mov.b32 	%r7990, 0;
	mov.u64 	%rd3599, __cudart_i2opi_f;
	mov.u64 	%rd3600, %rd1;
$L__BB0_1572:
	.pragma "nounroll";
	ld.global.nc.u32 	%r7120, [%rd3599];
	mad.wide.u32 	%rd2978, %r7120, %r2748, %rd3601;
	shr.u64 	%rd3601, %rd2978, 32;
	st.local.u32 	[%rd3600], %rd2978;
	add.s32 	%r7990, %r7990, 1;
	add.s64 	%rd3600, %rd3600, 4;
	add.s64 	%rd3599, %rd3599, 4;
	setp.ne.s32 	%p1572, %r7990, 6;
	@%p1572 bra 	$L__BB0_1572;
	shr.u32 	%r7121, %r2747, 23;
	st.local.u32 	[%rd1+24], %rd3601;
	and.b32  	%r2751, %r7121, 31;
	and.b32  	%r7122, %r7121, 224;
	add.s32 	%r7123, %r7122, -128;
	shr.u32 	%r7124, %r7123, 5;
	mul.wide.u32 	%rd2979, %r7124, 4;
	sub.s64 	%rd1380, %rd1, %rd2979;
	ld.local.u32 	%r7991, [%rd1380+24];
	ld.local.u32 	%r7992, [%rd1380+20];
	setp.eq.s32 	%p1573, %r2751, 0;
	@%p1573 bra 	$L__BB0_1575;
	shf.l.wrap.b32 	%r7991, %r7992, %r7991, %r2751;
	ld.local.u32 	%r7125, [%rd1380+16];
	shf.l.wrap.b32 	%r7992, %r7125, %r7992, %r2751;
$L__BB0_1575:
	shr.u32 	%r7126, %r7991, 30;
	shf.l.wrap.b32 	%r7127, %r7992, %r7991, 2;
	shl.b32 	%r7128, %r7992, 2;
	shr.u32 	%r7129, %r7127, 31;
	add.s32 	%r7130, %r7129, %r7126;
	neg.s32 	%r7131, %r7130;
	setp.lt.s32 	%p1574, %r2747, 0;
	selp.b32 	%r7993, %r7131, %r7130, %p1574;
	xor.b32  	%r7132, %r7127, %r2747;
	shr.s32 	%r7133, %r7127, 31;
	xor.b32  	%r7134, %r7133, %r7127;
	xor.b32  	%r7135, %r7133, %r7128;
	cvt.u64.u32 	%rd2980, %r7134;
	shl.b64 	%rd2981, %rd2980, 32;
	cvt.u64.u32 	%rd2982, %r7135;
	or.b64  	%rd2983, %rd2981, %rd2982;
	cvt.rn.f64.s64 	%fd393, %rd2983;
	mul.f64 	%fd394, %fd393, 0d3BF921FB54442D19;
	cvt.rn.f32.f64 	%f5512, %fd394;
	neg.f32 	%f5513, %f5512;
	setp.lt.s32 	%p1575, %r7132, 0;
	selp.f32 	%f5789, %f5513, %f5512, %p1575;
	bra.uni 	$L__BB0_1577;
$L__BB0_1576:
	mov.f32 	%f5514, 0f00000000;
	mul.rn.f32 	%f5789, %f1373, %f5514;
	mov.b32 	%r7993, 0;
$L__BB0_1577:
	add.s32 	%r7137, %r7993, 1;
	mul.rn.f32 	%f5515, %f5789, %f5789;
	and.b32  	%r7138, %r7993, 1;
	setp.eq.b32 	%p1576, %r7138, 1;
	selp.f32 	%f5516, %f5789, 0f3F800000, %p1576;
	fma.rn.f32 	%f5517, %f5515, %f5516, 0f00000000;
	fma.rn.f32 	%f5518, %f5515, 0f37CBAC00, 0fBAB607ED;
	selp.f32 	%f5519, 0fB94D4153, %f5518, %p1576;
	selp.f32 	%f5520, 0f3C0885E4, 0f3D2AAABB, %p1576;
	fma.rn.f32 	%f5521, %f5519, %f5515, %f5520;
	selp.f32 	%f5522, 0fBE2AAAA8, 0fBEFFFFFF, %p1576;
	fma.rn.f32 	%f5523, %f5521, %f5515, %f5522;
	fma.rn.f32 	%f5524, %f5523, %f5517, %f5516;
	and.b32  	%r7139, %r7137, 2;
	setp.eq.s32 	%p1577, %r7139, 0;
	mov.f32 	%f5525, 0f00000000;
	sub.f32 	%f5526, %f5525, %f5524;
	selp.f32 	%f5527, %f5524, %f5526, %p1577;
	div.rn.f32 	%f5528, %f5527, 0f43450000;
	add.f32 	%f1379, %f1372, %f5528;
	mul.f32 	%f1380, %f1, 0f43450000;
	mul.f32 	%f5529, %f1380, 0f3F22F983;
	cvt.rni.s32.f32 	%r7997, %f5529;
	cvt.rn.f32.s32 	%f5530, %r7997;
	fma.rn.f32 	%f5531, %f5530, 0fBFC90FDA, %f1380;
	fma.rn.f32 	%f5532, %f5530, 0fB3A22168, %f5531;
	fma.rn.f32 	%f5790, %f5530, 0fA7C234C5, %f5532;
	abs.f32 	%f1382, %f1380;
	setp.ltu.f32 	%p1578, %f1382, 0f47CE4780;
	@%p1578 bra 	$L__BB0_1585;
	setp.eq.f32 	%p1579, %f1382, 0f7F800000;
	@%p1579 bra 	$L__BB0_1584;
	mov.b32 	%r2761, %f1380;
	shl.b32 	%r7141, %r2761, 8;
	or.b32  	%r2762, %r7141, -2147483648;
	mov.b64 	%rd3604, 0;
	mov.b32 	%r7994, 0;
	mov.u64 	%rd3602, __cudart_i2opi_f;
	mov.u64 	%rd3603, %rd1;
$L__BB0_1580:
	.pragma "nounroll";
	ld.global.nc.u32 	%r7142, [%rd3602];
	mad.wide.u32 	%rd2986, %r7142, %r2762, %rd3604;
	shr.u64 	%rd3604, %rd2986, 32;
	st.local.u32 	[%rd3603], %rd2986;
	add.s32 	%r7994, %r7994, 1;
	add.s64 	%rd3603, %rd3603, 4;
	add.s64 	%rd3602, %rd3602, 4;
	setp.ne.s32 	%p1580, %r7994, 6;
	@%p1580 bra 	$L__BB0_1580;
	shr.u32 	%r7143, %r2761, 23;
	st.local.u32 	[%rd1+24], %rd3604;
	and.b32  	%r2765, %r7143, 31;
	and.b32  	%r7144, %r7143, 224;
	add.s32 	%r7145, %r7144, -128;
	shr.u32 	%r7146, %r7145, 5;
	mul.wide.u32 	%rd2987, %r7146, 4;
	sub.s64 	%rd1387, %rd1, %rd2987;
	ld.local.u32 	%r7995, [%rd1387+24];
	ld.local.u32 	%r7996, [%rd1387+20];
	setp.eq.s32 	%p1581, %r2765, 0;
	@%p1581 bra 	$L__BB0_1583;
	shf.l.wrap.b32 	%r7995, %r7996, %r7995, %r2765;
	ld.local.u32 	%r7147, [%rd1387+16];
	shf.l.wrap.b32 	%r7996, %r7147, %r7996, %r2765;
$L__BB0_1583:
	shr.u32 	%r7148, %r7995, 30;
	shf.l.wrap.b32 	%r7149, %r7996, %r7995, 2;
	shl.b32 	%r7150, %r7996, 2;
	shr.u32 	%r7151, %r7149, 31;
	add.s32 	%r7152, %r7151, %r7148;
	neg.s32 	%r7153, %r7152;
	setp.lt.s32 	%p1582, %r2761, 0;
	selp.b32 	%r7997, %r7153, %r7152, %p1582;
	xor.b32  	%r7154, %r7149, %r2761;
	shr.s32 	%r7155, %r7149, 31;
	xor.b32  	%r7156, %r7155, %r7149;
	xor.b32  	%r7157, %r7155, %r7150;
	cvt.u64.u32 	%rd2988, %r7156;
	shl.b64 	%rd2989, %rd2988, 32;
	cvt.u64.u32 	%rd2990, %r7157;
	or.b64  	%rd2991, %rd2989, %rd2990;
	cvt.rn.f64.s64 	%fd395, %rd2991;
	mul.f64 	%fd396, %fd395, 0d3BF921FB54442D19;
	cvt.rn.f32.f64 	%f5533, %fd396;
	neg.f32 	%f5534, %f5533;
	setp.lt.s32 	%p1583, %r7154, 0;
	selp.f32 	%f5790, %f5534, %f5533, %p1583;
	bra.uni 	$L__BB0_1585;
$L__BB0_1584:
	mov.f32 	%f5535, 0f00000000;
	mul.rn.f32 	%f5790, %f1380, %f5535;
	mov.b32 	%r7997, 0;
$L__BB0_1585:
	add.s32 	%r7159, %r7997, 1;
	mul.rn.f32 	%f5536, %f5790, %f5790;
	and.b32  	%r7160, %r7997, 1;
	setp.eq.b32 	%p1584, %r7160, 1;
	selp.f32 	%f5537, %f5790, 0f3F800000, %p1584;
	fma.rn.f32 	%f5538, %f5536, %f5537, 0f00000000;
	fma.rn.f32 	%f5539, %f5536, 0f37CBAC00, 0fBAB607ED;
	selp.f32 	%f5540, 0fB94D4153, %f5539, %p1584;
	selp.f32 	%f5541, 0f3C0885E4, 0f3D2AAABB, %p1584;
	fma.rn.f32 	%f5542, %f5540, %f5536, %f5541;
	selp.f32 	%f5543, 0fBE2AAAA8, 0fBEFFFFFF, %p1584;
	fma.rn.f32 	%f5544, %f5542, %f5536, %f5543;
	fma.rn.f32 	%f5545, %f5544, %f5538, %f5537;
	and.b32  	%r7161, %r7159, 2;
	setp.eq.s32 	%p1585, %r7161, 0;
	mov.f32 	%f5546, 0f00000000;
	sub.f32 	%f5547, %f5546, %f5545;
	selp.f32 	%f5548, %f5545, %f5547, %p1585;
	div.rn.f32 	%f5549, %f5548, 0f43460000;
	add.f32 	%f1386, %f1379, %f5549;
	mul.f32 	%f1387, %f1, 0f43460000;
	mul.f32 	%f5550, %f1387, 0f3F22F983;
	cvt.rni.s32.f32 	%r8001, %f5550;
	cvt.rn.f32.s32 	%f5551, %r8001;
	fma.rn.f32 	%f5552, %f5551, 0fBFC90FDA, %f1387;
	fma.rn.f32 	%f5553, %f5551, 0fB3A22168, %f5552;
	fma.rn.f32 	%f5791, %f5551, 0fA7C234C5, %f5553;
	abs.f32 	%f1389, %f1387;
	setp.ltu.f32 	%p1586, %f1389, 0f47CE4780;
	@%p1586 bra 	$L__BB0_1593;
	setp.eq.f32 	%p1587, %f1389, 0f7F800000;
	@%p1587 bra 	$L__BB0_1592;
	mov.b32 	%r2775, %f1387;
	shl.b32 	%r7163, %r2775, 8;
	or.b32  	%r2776, %r7163, -2147483648;
	mov.b64 	%rd3607, 0;
	mov.b32 	%r7998, 0;
	mov.u64 	%rd3605, __cudart_i2opi_f;
	mov.u64 	%rd3606, %rd1;
$L__BB0_1588:
	.pragma "nounroll";
	ld.global.nc.u32 	%r7164, [%rd3605];
	mad.wide.u32 	%rd2994, %r7164, %r2776, %rd3607;
	shr.u64 	%rd3607, %rd2994, 32;
	st.local.u32 	[%rd3606], %rd2994;
	add.s32 	%r7998, %r7998, 1;
	add.s64 	%rd3606, %rd3606, 4;
	add.s64 	%rd3605, %rd3605, 4;
	setp.ne.s32 	%p1588, %r7998, 6;
	@%p1588 bra 	$L__BB0_1588;
	shr.u32 	%r7165, %r2775, 23;
	st.local.u32 	[%rd1+24], %rd3607;
	and.b32  	%r2779, %r7165, 31;
	and.b32  	%r7166, %r7165, 224;
	add.s32 	%r7167, %r7166, -128;
	shr.u32 	%r7168, %r7167, 5;
	mul.wide.u32 	%rd2995, %r7168, 4;
	sub.s64 	%rd1394, %rd1, %rd2995;
	ld.local.u32 	%r7999, [%rd1394+24];
	ld.local.u32 	%r8000, [%rd1394+20];
	setp.eq.s32 	%p1589, %r2779, 0;
	@%p1589 bra 	$L__BB0_1591;
	shf.l.wrap.b32 	%r7999, %r8000, %r7999, %r2779;
	ld.local.u32 	%r7169, [%rd1394+16];
	shf.l.wrap.b32 	%r8000, %r7169, %r8000, %r2779;
$L__BB0_1591:
	shr.u32 	%r7170, %r7999, 30;
	shf.l.wrap.b32 	%r7171, %r8000, %r7999, 2;
	shl.b32 	%r7172, %r8000, 2;
	shr.u32 	%r7173, %r7171, 31;
	add.s32 	%r7174, %r7173, %r7170;
	neg.s32 	%r7175, %r7174;
	setp.lt.s32 	%p1590, %r2775, 0;
	selp.b32 	%r8001, %r7175, %r7174, %p1590;
	xor.b32  	%r7176, %r7171, %r2775;
	shr.s32 	%r7177, %r7171, 31;
	xor.b32  	%r7178, %r7177, %r7171;
	xor.b32  	%r7179, %r7177, %r7172;
	cvt.u64.u32 	%rd2996, %r7178;
	shl.b64 	%rd2997, %rd2996, 32;
	cvt.u64.u32 	%rd2998, %r7179;
	or.b64  	%rd2999, %rd2997, %rd2998;
	cvt.rn.f64.s64 	%fd397, %rd2999;
	mul.f64 	%fd398, %fd397, 0d3BF921FB54442D19;
	cvt.rn.f32.f64 	%f5554, %fd398;
	neg.f32 	%f5555, %f5554;
	setp.lt.s32 	%p1591, %r7176, 0;
	selp.f32 	%f5791, %f5555, %f5554, %p1591;
	bra.uni 	$L__BB0_1593;
$L__BB0_1592:
	mov.f32 	%f5556, 0f00000000;
	mul.rn.f32 	%f5791, %f1387, %f5556;
	mov.b32 	%r8001, 0;
$L__BB0_1593:
	add.s32 	%r7181, %r8001, 1;
	mul.rn.f32 	%f5557, %f5791, %f5791;
	and.b32  	%r7182, %r8001, 1;
	setp.eq.b32 	%p1592, %r7182, 1;
	selp.f32 	%f5558, %f5791, 0f3F800000, %p1592;
	fma.rn.f32 	%f5559, %f5557, %f5558, 0f00000000;
	fma.rn.f32 	%f5560, %f5557, 0f37CBAC00, 0fBAB607ED;
	selp.f32 	%f5561, 0fB94D4153, %f5560, %p1592;
	selp.f32 	%f5562, 0f3C0885E4, 0f3D2AAABB, %p1592;
	fma.rn.f32 	%f5563, %f5561, %f5557, %f5562;
	selp.f32 	%f5564, 0fBE2AAAA8, 0fBEFFFFFF, %p1592;
	fma.rn.f32 	%f5565, %f5563, %f5557, %f5564;
	fma.rn.f32 	%f5566, %f5565, %f5559, %f5558;
	and.b32  	%r7183, %r7181, 2;
	setp.eq.s32 	%p1593, %r7183, 0;
	mov.f32 	%f5567, 0f00000000;
	sub.f32 	%f5568, %f5567, %f5566;
	selp.f32 	%f5569, %f5566, %f5568, %p1593;
	div.rn.f32 	%f5570, %f5569, 0f43470000;
	add.f32 	%f1393, %f1386, %f5570;
	mul.f32 	%f1394, %f1, 0f43470000;
	mul.f32 	%f5571, %f1394, 0f3F22F983;
	cvt.rni.s32.f32 	%r8005, %f5571;
	cvt.rn.f32.s32 	%f5572, %r8005;
	fma.rn.f32 	%f5573, %f5572, 0fBFC90FDA, %f1394;
	fma.rn.f32 	%f5574, %f5572, 0fB3A22168, %f5573;
	fma.rn.f32 	%f5792, %f5572, 0fA7C234C5, %f5574;
	abs.f32 	%f1396, %f1394;
	setp.ltu.f32 	%p1594, %f1396, 0f47CE4780;
	@%p1594 bra 	$L__BB0_1601;
	setp.eq.f32 	%p1595, %f1396, 0f7F800000;
	@%p1595 bra 	$L__BB0_1600;
	mov.b32 	%r2789, %f1394;
	shl.b32 	%r7185, %r2789, 8;
	or.b32  	%r2790, %r7185, -2147483648;
	mov.b64 	%rd3610, 0;
	mov.b32 	%r8002, 0;
	mov.u64 	%rd3608, __cudart_i2opi_f;
	mov.u64 	%rd3609, %rd1;
$L__BB0_1596:
	.pragma "nounroll";
	ld.global.nc.u32 	%r7186, [%rd3608];
	mad.wide.u32 	%rd3002, %r7186, %r2790, %rd3610;
	shr.u64 	%rd3610, %rd3002, 32;
	st.local.u32 	[%rd3609], %rd3002;
	add.s32 	%r8002, %r8002, 1;
	add.s64 	%rd3609, %rd3609, 4;
	add.s64 	%rd3608, %rd3608, 4;
	setp.ne.s32 	%p1596, %r8002, 6;
	@%p1596 bra 	$L__BB0_1596;
	shr.u32 	%r7187, %r2789, 23;
	st.local.u32 	[%rd1+24], %rd3610;
	and.b32  	%r2793, %r7187, 31;
	and.b32  	%r7188, %r7187, 224;
	add.s32 	%r7189, %r7188, -128;
	shr.u32 	%r7190, %r7189, 5;
	mul.wide.u32 	%rd3003, %r7190, 4;
	sub.s64 	%rd1401, %rd1, %rd3003;
	ld.local.u32 	%r8003, [%rd1401+24];
	ld.local.u32 	%r8004, [%rd1401+20];
	setp.eq.s32 	%p1597, %r2793, 0;
	@%p1597 bra 	$L__BB0_1599;
	shf.l.wrap.b32 	%r8003, %r8004, %r8003, %r2793;
	ld.local.u32 	%r7191, [%rd1401+16];
	shf.l.wrap.b32 	%r8004, %r7191, %r8004, %r2793;
$L__BB0_1599:
	shr.u32 	%r7192, %r8003, 30;
	shf.l.wrap.b32 	%r7193, %r8004, %r8003, 2;
	shl.b32 	%r7194, %r8004, 2;
	shr.u32 	%r7195, %r7193, 31;
	add.s32 	%r7196, %r7195, %r7192;
	neg.s32 	%r7197, %r7196;
	setp.lt.s32 	%p1598, %r2789, 0;
	selp.b32 	%r8005, %r7197, %r7196, %p1598;
	xor.b32  	%r7198, %r7193, %r2789;
	shr.s32 	%r7199, %r7193, 31;
	xor.b32  	%r7200, %r7199, %r7193;
	xor.b32  	%r7201, %r7199, %r7194;
	cvt.u64.u32 	%rd3004, %r7200;
	shl.b64 	%rd3005, %rd3004, 32;
	cvt.u64.u32 	%rd3006, %r7201;
	or.b64  	%rd3007, %rd3005, %rd3006;
	cvt.rn.f64.s64 	%fd399, %rd3007;
	mul.f64 	%fd400, %fd399, 0d3BF921FB54442D19;
	cvt.rn.f32.f64 	%f5575, %fd400;
	neg.f32 	%f5576, %f5575;
	setp.lt.s32 	%p1599, %r7198, 0;
	selp.f32 	%f5792, %f5576, %f5575, %p1599;
	bra.uni 	$L__BB0_1601;
$L__BB0_1600:
	mov.f32 	%f5577, 0f00000000;
	mul.rn.f32 	%f5792, %f1394, %f5577;
	mov.b32 	%r8005, 0;
$L__BB0_1601:
	add.s32 	%r7203, %r8005, 1;
	mul.rn.f32 	%f5578, %f5792, %f5792;
	and.b32  	%r7204, %r8005, 1;
	setp.eq.b32 	%p1600, %r7204, 1;
	selp.f32 	%f5579, %f5792, 0f3F800000, %p1600;
	fma.rn.f32 	%f5580, %f5578, %f5579, 0f00000000;
	fma.rn.f32 	%f5581, %f5578, 0f37CBAC00, 0fBAB607ED;
	selp.f32 	%f5582, 0fB94D4153, %f5581, %p1600;
	selp.f32 	%f5583, 0f3C0885E4, 0f3D2AAABB, %p1600;
	fma.rn.f32 	%f5584, %f5582, %f5578, %f5583;
	selp.f32 	%f5585, 0fBE2AAAA8, 0fBEFFFFFF, %p1600;
	fma.rn.f32 	%f5586, %f5584, %f5578, %f5585;
	fma.rn.f32 	%f5587, %f5586, %f5580, %f5579;
	and.b32  	%r7205, %r7203, 2;
	setp.eq.s32 	%p1601, %r7205, 0;
	mov.f32 	%f5588, 0f00000000;
	sub.f32 	%f5589, %f5588, %f5587;
	selp.f32 	%f5590, %f5587, %f5589, %p1601;
	div.rn.f32 	%f5591, %f5590, 0f43480000;
	add.f32 	%f5592, %f1393, %f5591;
	cvta.to.global.u64 	%rd3008, %rd1402;
	add.s64 	%rd3010, %rd3008, %rd1406;
	st.global.f32 	[%rd3010], %f5592;
$L__BB0_1602:
	ret;

}


// ===== COMPILED SASS (sm_100) =====

	.target	sm_100

	.elftype	@"ET_EXEC"


//--------------------- .note.nv.tkinfo           --------------------------
	.section	.note.nv.tkinfo,"",@"SHT_NOTE"
	.sectionflags	@"SHF_NOTE_NV_TKINFO"
	.tkinfo
        /*0018*/ 	.word	0x00000002
        /*0030*/ 	.string	""
        /*0030*/ 	.string	"ptxas"
        /*0030*/ 	.string	"Cuda compilation tools, release 13.0, V13.0.88"
        /*0030*/ 	.string	"Build cuda_13.0.r13.0/compiler.36424714_0"
        /*0030*/ 	.string	"-arch sm_100 -m 64 "



//--------------------- .note.nv.cuinfo           --------------------------
	.section	.note.nv.cuinfo,"",@"SHT_NOTE"
	.sectionflags	@"SHF_NOTE_NV_CUINFO"
        /*0018*/ 	.short	0x0002
        /*001a*/ 	.short	0x0064
        /*001c*/ 	.short	0x0082
	.zero		2


//--------------------- .nv.info                  --------------------------
	.section	.nv.info,"",@"SHT_CUDA_INFO"
	.align	4


	//----- nvinfo : EIATTR_REGCOUNT
	.align		4
        /*0000*/ 	.byte	0x04, 0x2f
        /*0002*/ 	.short	(.L_2 - .L_1)
	.align		4
.L_1:
        /*0004*/ 	.word	index@(_Z8fill_vecPfS_i)
        /*0008*/ 	.word	0x00000019


	//----- nvinfo : EIATTR_FRAME_SIZE
	.align		4
.L_2:
        /*000c*/ 	.byte	0x04, 0x11
        /*000e*/ 	.short	(.L_4 - .L_3)
	.align		4
.L_3:
        /*0010*/ 	.word	index@($__internal_0_$__cuda_sm3x_div_rn_noftz_f32_slowpath)
        /*0014*/ 	.word	0x00000000


	//----- nvinfo : EIATTR_FRAME_SIZE
	.align		4
.L_4:
        /*0018*/ 	.byte	0x04, 0x11
        /*001a*/ 	.short	(.L_6 - .L_5)
	.align		4
.L_5:
        /*001c*/ 	.word	index@(_Z8fill_vecPfS_i)
        /*0020*/ 	.word	0x00000000


	//----- nvinfo : EIATTR_MIN_STACK_SIZE
	.align		4
.L_6:
        /*0024*/ 	.byte	0x04, 0x12
        /*0026*/ 	.short	(.L_8 - .L_7)
	.align		4
.L_7:
        /*0028*/ 	.word	index@(_Z8fill_vecPfS_i)
        /*002c*/ 	.word	0x00000000
.L_8:


//--------------------- .nv.compat                --------------------------
	.section	.nv.compat,"",@"SHT_CUDA_COMPAT_INFO"
	.align	4
        /*0000*/ 	.byte	0x02, 0x09, 0x00, 0x00, 0x02, 0x02, 0x01, 0x00, 0x02, 0x05, 0x05, 0x00, 0x03, 0x07, 0x01, 0x01
        /*0010*/ 	.byte	0x02, 0x03, 0x00, 0x00, 0x02, 0x06, 0x01, 0x00, 0x04, 0x0b, 0x08, 0x00, 0x01, 0x00, 0x00, 0x00
        /*0020*/ 	.byte	0x00, 0x00, 0x00, 0x00


//--------------------- .nv.info._Z8fill_vecPfS_i --------------------------
	.section	.nv.info._Z8fill_vecPfS_i,"",@"SHT_CUDA_INFO"
	.sectionflags	@""
	.align	4


	//----- nvinfo : EIATTR_CUDA_API_VERSION
	.align		4
        /*0000*/ 	.byte	0x04, 0x37
        /*0002*/ 	.short	(.L_10 - .L_9)
.L_9:
        /*0004*/ 	.word	0x00000082


	//----- nvinfo : EIATTR_KPARAM_INFO
	.align		4
.L_10:
        /*0008*/ 	.byte	0x04, 0x17
        /*000a*/ 	.short	(.L_12 - .L_11)
.L_11:
        /*000c*/ 	.word	0x00000000
        /*0010*/ 	.short	0x0002
        /*0012*/ 	.short	0x0010
        /*0014*/ 	.byte	0x00, 0xf0, 0x11, 0x00


	//----- nvinfo : EIATTR_KPARAM_INFO
	.align		4
.L_12:
        /*0018*/ 	.byte	0x04, 0x17
        /*001a*/ 	.short	(.L_14 - .L_13)
.L_13:
        /*001c*/ 	.word	0x00000000
        /*0020*/ 	.short	0x0001
        /*0022*/ 	.short	0x0008
        /*0024*/ 	.byte	0x00, 0xf5, 0x21, 0x00


	//----- nvinfo : EIATTR_KPARAM_INFO
	.align		4
.L_14:
        /*0028*/ 	.byte	0x04, 0x17
        /*002a*/ 	.short	(.L_16 - .L_15)
.L_15:
        /*002c*/ 	.word	0x00000000
        /*0030*/ 	.short	0x0000
        /*0032*/ 	.short	0x0000
        /*0034*/ 	.byte	0x00, 0xf5, 0x21, 0x00


	//----- nvinfo : EIATTR_SPARSE_MMA_MASK
	.align		4
.L_16:
        /*0038*/ 	.byte	0x03, 0x50
        /*003a*/ 	.short	0x0000


	//----- nvinfo : EIATTR_MAXREG_COUNT
	.align		4
        /*003c*/ 	.byte	0x03, 0x1b
        /*003e*/ 	.short	0x00ff


	//----- nvinfo : EIATTR_MERCURY_ISA_VERSION
	.align		4
        /*0040*/ 	.byte	0x03, 0x5f
        /*0042*/ 	.short	0x0101


	//----- nvinfo : EIATTR_VRC_CTA_INIT_COUNT
	.align		4
        /*0044*/ 	.byte	0x02, 0x4a
	.zero		1
	.zero		1


	//----- nvinfo : EIATTR_EXIT_INSTR_OFFSETS
	.align		4
        /*0048*/ 	.byte	0x04, 0x1c
        /*004a*/ 	.short	(.L_18 - .L_17)


	//   ....[0]....
.L_17:
        /*004c*/ 	.word	0x00000070


	//   ....[1]....
        /*0050*/ 	.word	0x0006e040


	//----- nvinfo : EIATTR_CRS_STACK_SIZE
	.align		4
.L_18:
        /*0054*/ 	.byte	0x04, 0x1e
        /*0056*/ 	.short	(.L_20 - .L_19)
.L_19:
        /*0058*/ 	.word	0x00000000


	//----- nvinfo : EIATTR_CBANK_PARAM_SIZE
	.align		4
.L_20:
        /*005c*/ 	.byte	0x03, 0x19
        /*005e*/ 	.short	0x0014


	//----- nvinfo : EIATTR_PARAM_CBANK
	.align		4
        /*0060*/ 	.byte	0x04, 0x0a
        /*0062*/ 	.short	(.L_22 - .L_21)
	.align		4
.L_21:
        /*0064*/ 	.word	index@(.nv.constant0._Z8fill_vecPfS_i)
        /*0068*/ 	.short	0x0380
        /*006a*/ 	.short	0x0014


	//----- nvinfo : EIATTR_SW_WAR
	.align		4
.L_22:
        /*006c*/ 	.byte	0x04, 0x36
        /*006e*/ 	.short	(.L_24 - .L_23)
.L_23:
        /*0070*/ 	.word	0x00000008
.L_24:


//--------------------- .nv.callgraph             --------------------------
	.section	.nv.callgraph,"",@"SHT_CUDA_CALLGRAPH"
	.align	4
	.sectionentsize	8
	.align		4
        /*0000*/ 	.word	0x00000000
	.align		4
        /*0004*/ 	.word	0xffffffff
	.align		4
        /*0008*/ 	.word	0x00000000
	.align		4
        /*000c*/ 	.word	0xfffffffe
	.align		4
        /*0010*/ 	.word	0x00000000
	.align		4
        /*0014*/ 	.word	0xfffffffd
	.align		4
        /*0018*/ 	.word	0x00000000
	.align		4
        /*001c*/ 	.word	0xfffffffc


//--------------------- .nv.constant4             --------------------------
	.section	.nv.constant4,"a",@progbits
	.align	8
	.align		8
.nv.constant4:
        /*0000*/ 	.dword	__cudart_i2opi_f


//--------------------- .text._Z8fill_vecPfS_i    --------------------------
	.section	.text._Z8fill_vecPfS_i,"ax",@progbits
	.align	128
        .global         _Z8fill_vecPfS_i
        .type           _Z8fill_vecPfS_i,@function
        .size           _Z8fill_vecPfS_i,(.L_x_1590 - _Z8fill_vecPfS_i)
        .other          _Z8fill_vecPfS_i,@"STO_CUDA_ENTRY STV_DEFAULT"
_Z8fill_vecPfS_i:
.text._Z8fill_vecPfS_i:
[----:B------:R-:W-:Y:S01]  /*0000*/  LDC R1, c[0x0][0x37c] ;  /* 0x0000df00ff017b82 */ /* 0x000fe20000000800 */
[----:B------:R-:W0:Y:S07]  /*0010*/  S2R R3, SR_TID.X ;  /* 0x0000000000037919 */ /* 0x000e2e0000002100 */
[----:B------:R-:W0:Y:S01]  /*0020*/  S2UR UR4, SR_CTAID.X ;  /* 0x00000000000479c3 */ /* 0x000e220000002500 */
[----:B------:R-:W1:Y:S07]  /*0030*/  LDCU UR5, c[0x0][0x390] ;  /* 0x00007200ff0577ac */ /* 0x000e6e0008000800 */
[----:B------:R-:W0:Y:S02]  /*0040*/  LDC R10, c[0x0][0x360] ;  /* 0x0000d800ff0a7b82 */ /* 0x000e240000000800 */
[----:B0-----:R-:W-:-:S05]  /*0050*/  IMAD R10, R10, UR4, R3 ;  /* 0x000000040a0a7c24 */ /* 0x001fca000f8e0203 */
[----:B-1----:R-:W-:-:S13]  /*0060*/  ISETP.GE.AND P0, PT, R10, UR5, PT ;  /* 0x000000050a007c0c */ /* 0x002fda000bf06270 */
[----:B------:R-:W-:Y:S05]  /*0070*/  @P0 EXIT ;  /* 0x000000000000094d */ /* 0x000fea0003800000 */
[----:B------:R-:W0:Y:S01]  /*0080*/  LDC.64 R2, c[0x0][0x388] ;  /* 0x0000e200ff027b82 */ /* 0x000e220000000a00 */
[----:B------:R-:W1:Y:S01]  /*0090*/  LDCU.64 UR6, c[0x0][0x358] ;  /* 0x00006b00ff0677ac */ /* 0x000e620008000a00 */
[----:B0-----:R-:W-:-:S05]  /*00a0*/  IMAD.WIDE R2, R10, 0x4, R2 ;  /* 0x000000040a027825 */ /* 0x001fca00078e0202 */
[----:B-1----:R0:W2:Y:S01]  /*00b0*/  LDG.E R9, desc[UR6][R2.64] ;  /* 0x0000000602097981 */ /* 0x0020a2000c1e1900 */
[----:B------:R-:W-:Y:S01]  /*00c0*/  IMAD.MOV.U32 R12, RZ, RZ, 0x37cbac00 ;  /* 0x37cbac00ff0c7424 */ /* 0x000fe200078e00ff */
[----:B------:R-:W-:Y:S01]  /*00d0*/  BSSY.RECONVERGENT B0, `(.L_x_0) ;  /* 0x0000081000007945 */ /* 0x000fe20003800200 */
[----:B------:R-:W-:Y:S02]  /*00e0*/  IMAD.MOV.U32 R11, RZ, RZ, 0x3c0885e4 ;  /* 0x3c0885e4ff0b7424 */ /* 0x000fe400078e00ff */
[----:B0-----:R-:W-:Y:S02]  /*00f0*/  IMAD.MOV.U32 R3, RZ, RZ, 0x3e2aaaa8 ;  /* 0x3e2aaaa8ff037424 */ /* 0x001fe400078e00ff */
[----:B--2---:R-:W-:Y:S01]  /*0100*/  FMUL R0, RZ, R9 ;  /* 0x00000009ff007220 */ /* 0x004fe20000400000 */
[----:B------:R-:W-:-:S03]  /*0110*/  FMUL R13, R9, 0.63661974668502807617 ;  /* 0x3f22f983090d7820 */ /* 0x000fc60000400000 */
[----:B------:R-:W-:-:S03]  /*0120*/  FMUL R4, R0, 0.63661974668502807617 ;  /* 0x3f22f98300047820 */ /* 0x000fc60000400000 */
[----:B------:R-:W-:Y:S08]  /*0130*/  F2I.NTZ R13, R13 ;  /* 0x0000000d000d7305 */ /* 0x000ff00000203100 */
[----:B------:R-:W0:Y:S02]  /*0140*/  F2I.NTZ R4, R4 ;  /* 0x0000000400047305 */ /* 0x000e240000203100 */
[----:B0-----:R-:W-:-:S02]  /*0150*/  I2FP.F32.S32 R5, R4 ;  /* 0x0000000400057245 */ /* 0x001fc40000201400 */
[C---:B------:R-:W-:Y:S01]  /*0160*/  LOP3.LUT R6, R4.reuse, 0x1, RZ, 0xc0, !PT ;  /* 0x0000000104067812 */ /* 0x040fe200078ec0ff */
[----:B------:R-:W-:Y:S02]  /*0170*/  VIADD R4, R4, 0x1 ;  /* 0x0000000104047836 */ /* 0x000fe40000000000 */
[C---:B------:R-:W-:Y:S01]  /*0180*/  FFMA R0, R5.reuse, -1.5707962512969970703, R0 ;  /* 0xbfc90fda05007823 */ /* 0x040fe20000000000 */
[----:B------:R-:W-:Y:S02]  /*0190*/  ISETP.NE.U32.AND P0, PT, R6, 0x1, PT ;  /* 0x000000010600780c */ /* 0x000fe40003f05070 */
[----:B------:R-:W-:Y:S01]  /*01a0*/  LOP3.LUT P1, RZ, R4, 0x2, RZ, 0xc0, !PT ;  /* 0x0000000204ff7812 */ /* 0x000fe2000782c0ff */
[----:B------:R-:W-:Y:S01]  /*01b0*/  FFMA R0, R5, -7.5497894158615963534e-08, R0 ;  /* 0xb3a2216805007823 */ /* 0x000fe20000000000 */
[----:B------:R-:W-:Y:S02]  /*01c0*/  FSEL R6, R11, 0.041666727513074874878, !P0 ;  /* 0x3d2aaabb0b067808 */ /* 0x000fe40004000000 */
[----:B------:R-:W-:Y:S01]  /*01d0*/  FSEL R4, -R3, -0.4999999701976776123, !P0 ;  /* 0xbeffffff03047808 */ /* 0x000fe20004000100 */
[----:B------:R-:W-:-:S04]  /*01e0*/  FFMA R0, R5, -5.3903029534742383927e-15, R0 ;  /* 0xa7c234c505007823 */ /* 0x000fc80000000000 */
[C---:B------:R-:W-:Y:S01]  /*01f0*/  FMUL R5, R0.reuse, R0 ;  /* 0x0000000000057220 */ /* 0x040fe20000400000 */
[----:B------:R-:W-:-:S03]  /*0200*/  FSEL R0, R0, 1, !P0 ;  /* 0x3f80000000007808 */ /* 0x000fc60004000000 */
[----:B------:R-:W-:-:S05]  /*0210*/  FFMA R2, R5, R12, -0.0013887860113754868507 ;  /* 0xbab607ed05027423 */ /* 0x000fca000000000c */
[----:B------:R-:W-:Y:S02]  /*0220*/  FSEL R2, R2, -0.00019574658654164522886, P0 ;  /* 0xb94d415302027808 */ /* 0x000fe40000000000 */
[----:B------:R-:W-:-:S03]  /*0230*/  FSETP.GE.AND P0, PT, |R9|, 105615, PT ;  /* 0x47ce47800900780b */ /* 0x000fc60003f06200 */
[----:B------:R-:W-:Y:S01]  /*0240*/  FFMA R2, R5, R2, R6 ;  /* 0x0000000205027223 */ /* 0x000fe20000000006 */
[----:B------:R-:W-:-:S03]  /*0250*/  I2FP.F32.S32 R6, R13 ;  /* 0x0000000d00067245 */ /* 0x000fc60000201400 */
[C---:B------:R-:W-:Y:S01]  /*0260*/  FFMA R2, R5.reuse, R2, R4 ;  /* 0x0000000205027223 */ /* 0x040fe20000000004 */
[----:B------:R-:W-:Y:S01]  /*0270*/  FFMA R5, R5, R0, RZ ;  /* 0x0000000005057223 */ /* 0x000fe200000000ff */
[----:B------:R-:W-:-:S03]  /*0280*/  FFMA R7, R6, -1.5707962512969970703, R9 ;  /* 0xbfc90fda06077823 */ /* 0x000fc60000000009 */
[----:B------:R-:W-:Y:S01]  /*0290*/  FFMA R14, R5, R2, R0 ;  /* 0x00000002050e7223 */ /* 0x000fe20000000000 */
[----:B------:R-:W-:-:S03]  /*02a0*/  FFMA R7, R6, -7.5497894158615963534e-08, R7 ;  /* 0xb3a2216806077823 */ /* 0x000fc60000000007 */
[----:B------:R-:W-:Y:S01]  /*02b0*/  @P1 FADD R14, RZ, -R14 ;  /* 0x8000000eff0e1221 */ /* 0x000fe20000000000 */
[----:B------:R-:W-:Y:S01]  /*02c0*/  FFMA R0, R6, -5.3903029534742383927e-15, R7 ;  /* 0xa7c234c506007823 */ /* 0x000fe20000000007 */
[----:B------:R-:W-:Y:S06]  /*02d0*/  @!P0 BRA `(.L_x_1) ;  /* 0x0000000400808947 */ /* 0x000fec0003800000 */
[----:B------:R-:W-:-:S13]  /*02e0*/  FSETP.NEU.AND P0, PT, |R9|, +INF , PT ;  /* 0x7f8000000900780b */ /* 0x000fda0003f0d200 */
[----:B------:R-:W-:Y:S05]  /*02f0*/  @!P0 BRA `(.L_x_2) ;  /* 0x0000000400708947 */ /* 0x000fea0003800000 */
[----:B------:R-:W-:Y:S01]  /*0300*/  SHF.L.U32 R0, R9, 0x8, RZ ;  /* 0x0000000809007819 */ /* 0x000fe200000006ff */
[----:B------:R-:W-:Y:S01]  /*0310*/  IMAD.MOV.U32 R13, RZ, RZ, RZ ;  /* 0x000000ffff0d7224 */ /* 0x000fe200078e00ff */
[----:B------:R-:W0:Y:S01]  /*0320*/  LDCU.64 UR8, c[0x4][URZ] ;  /* 0x01000000ff0877ac */ /* 0x000e220008000a00 */
[----:B------:R-:W-:Y:S01]  /*0330*/  IMAD.MOV.U32 R20, RZ, RZ, RZ ;  /* 0x000000ffff147224 */ /* 0x000fe200078e00ff */
[----:B------:R-:W-:Y:S01]  /*0340*/  LOP3.LUT R0, R0, 0x80000000, RZ, 0xfc, !PT ;  /* 0x8000000000007812 */ /* 0x000fe200078efcff */
[----:B------:R-:W-:Y:S01]  /*0350*/  UMOV UR5, URZ ;  /* 0x000000ff00057c82 */ /* 0x000fe20008000000 */
[----:B------:R-:W-:-:S05]  /*0360*/  UMOV UR4, URZ ;  /* 0x000000ff00047c82 */ /* 0x000fca0008000000 */
.L_x_3:
[----:B0-----:R-:W-:Y:S02]  /*0370*/  IMAD.U32 R17, RZ, RZ, UR9 ;  /* 0x00000009ff117e24 */ /* 0x001fe4000f8e00ff */
[----:B------:R-:W-:-:S05]  /*0380*/  IMAD.U32 R16, RZ, RZ, UR8 ;  /* 0x00000008ff107e24 */ /* 0x000fca000f8e00ff */
[----:B------:R-:W2:Y:S01]  /*0390*/  LDG.E.CONSTANT R17, desc[UR6][R16.64] ;  /* 0x0000000610117981 */ /* 0x000ea2000c1e9900 */
[----:B------:R-:W-:Y:S01]  /*03a0*/  UIADD3 UR4, UPT, UPT, UR4, 0x1, URZ ;  /* 0x0000000104047890 */ /* 0x000fe2000fffe0ff */
[C---:B------:R-:W-:Y:S01]  /*03b0*/  ISETP.EQ.AND P0, PT, R20.reuse, RZ, PT ;  /* 0x000000ff1400720c */ /* 0x040fe20003f02270 */
[----:B------:R-:W-:Y:S01]  /*03c0*/  UIADD3 UR8, UP1, UPT, UR8, 0x4, URZ ;  /* 0x0000000408087890 */ /* 0x000fe2000ff3e0ff */
[C---:B------:R-:W-:Y:S01]  /*03d0*/  ISETP.EQ.AND P1, PT, R20.reuse, 0x4, PT ;  /* 0x000000041400780c */ /* 0x040fe20003f22270 */
[----:B------:R-:W-:Y:S01]  /*03e0*/  UISETP.NE.AND UP0, UPT, UR4, 0x6, UPT ;  /* 0x000000060400788c */ /* 0x000fe2000bf05270 */
[C---:B------:R-:W-:Y:S01]  /*03f0*/  ISETP.EQ.AND P2, PT, R20.reuse, 0x8, PT ;  /* 0x000000081400780c */ /* 0x040fe20003f42270 */
[----:B------:R-:W-:Y:S01]  /*0400*/  UIADD3.X UR9, UPT, UPT, URZ, UR9, URZ, UP1, !UPT ;  /* 0x00000009ff097290 */ /* 0x000fe20008ffe4ff */
[C---:B------:R-:W-:Y:S02]  /*0410*/  ISETP.EQ.AND P3, PT, R20.reuse, 0xc, PT ;  /* 0x0000000c1400780c */ /* 0x040fe40003f62270 */
[----:B------:R-:W-:-:S02]  /*0420*/  ISETP.EQ.AND P4, PT, R20, 0x10, PT ;  /* 0x000000101400780c */ /* 0x000fc40003f82270 */
[C---:B------:R-:W-:Y:S01]  /*0430*/  ISETP.EQ.AND P5, PT, R20.reuse, 0x14, PT ;  /* 0x000000141400780c */ /* 0x040fe20003fa2270 */
[----:B------:R-:W-:Y:S02]  /*0440*/  VIADD R20, R20, 0x4 ;  /* 0x0000000414147836 */ /* 0x000fe40000000000 */
[----:B--2---:R-:W-:-:S03]  /*0450*/  IMAD.WIDE.U32 R18, R17, R0, RZ ;  /* 0x0000000011127225 */ /* 0x004fc600078e00ff */
[----:B------:R-:W-:-:S04]  /*0460*/  IADD3 R15, P6, PT, R18, R13, RZ ;  /* 0x0000000d120f7210 */ /* 0x000fc80007fde0ff */
[----:B------:R-:W-:Y:S01]  /*0470*/  IADD3.X R13, PT, PT, R19, UR5, RZ, P6, !PT ;  /* 0x00000005130d7c10 */ /* 0x000fe2000b7fe4ff */
[--C-:B------:R-:W-:Y:S01]  /*0480*/  @P1 IMAD.MOV.U32 R7, RZ, RZ, R15.reuse ;  /* 0x000000ffff071224 */ /* 0x100fe200078e000f */
[-C--:B------:R-:W-:Y:S01]  /*0490*/  @P0 MOV R8, R15.reuse ;  /* 0x0000000f00080202 */ /* 0x080fe20000000f00 */
[--C-:B------:R-:W-:Y:S01]  /*04a0*/  @P2 IMAD.MOV.U32 R6, RZ, RZ, R15.reuse ;  /* 0x000000ffff062224 */ /* 0x100fe200078e000f */
[----:B------:R-:W-:Y:S01]  /*04b0*/  @P5 MOV R2, R15 ;  /* 0x0000000f00025202 */ /* 0x000fe20000000f00 */
[--C-:B------:R-:W-:Y:S02]  /*04c0*/  @P3 IMAD.MOV.U32 R5, RZ, RZ, R15.reuse ;  /* 0x000000ffff053224 */ /* 0x100fe400078e000f */
[----:B------:R-:W-:Y:S01]  /*04d0*/  @P4 IMAD.MOV.U32 R4, RZ, RZ, R15 ;  /* 0x000000ffff044224 */ /* 0x000fe200078e000f */
[----:B------:R-:W-:Y:S06]  /*04e0*/  BRA.U UP0, `(.L_x_3) ;  /* 0xfffffffd00a07547 */ /* 0x000fec000b83ffff */
[----:B------:R-:W-:Y:S01]  /*04f0*/  SHF.R.U32.HI R15, RZ, 0x17, R9 ;  /* 0x00000017ff0f7819 */ /* 0x000fe20000011609 */
[----:B------:R-:W-:Y:S03]  /*0500*/  BSSY.RECONVERGENT B1, `(.L_x_4) ;  /* 0x0000028000017945 */ /* 0x000fe60003800200 */
[C---:B------:R-:W-:Y:S02]  /*0510*/  LOP3.LUT R0, R15.reuse, 0xe0, RZ, 0xc0, !PT ;  /* 0x000000e00f007812 */ /* 0x040fe400078ec0ff */
[----:B------:R-:W-:-:S03]  /*0520*/  LOP3.LUT P6, RZ, R15, 0x1f, RZ, 0xc0, !PT ;  /* 0x0000001f0fff7812 */ /* 0x000fc600078cc0ff */
[----:B------:R-:W-:-:S05]  /*0530*/  VIADD R0, R0, 0xffffff80 ;  /* 0xffffff8000007836 */ /* 0x000fca0000000000 */
[----:B------:R-:W-:-:S05]  /*0540*/  SHF.R.U32.HI R0, RZ, 0x5, R0 ;  /* 0x00000005ff007819 */ /* 0x000fca0000011600 */
[----:B------:R-:W-:-:S05]  /*0550*/  IMAD.U32 R18, R0, -0x4, RZ ;  /* 0xfffffffc00127824 */ /* 0x000fca00078e00ff */
[C---:B------:R-:W-:Y:S02]  /*0560*/  ISETP.EQ.AND P3, PT, R18.reuse, -0x18, PT ;  /* 0xffffffe81200780c */ /* 0x040fe40003f62270 */
[C---:B------:R-:W-:Y:S02]  /*0570*/  ISETP.EQ.AND P4, PT, R18.reuse, -0x14, PT ;  /* 0xffffffec1200780c */ /* 0x040fe40003f82270 */
[C---:B------:R-:W-:Y:S02]  /*0580*/  ISETP.EQ.AND P2, PT, R18.reuse, -0x10, PT ;  /* 0xfffffff01200780c */ /* 0x040fe40003f42270 */
[C---:B------:R-:W-:Y:S02]  /*0590*/  ISETP.EQ.AND P1, PT, R18.reuse, -0xc, PT ;  /* 0xfffffff41200780c */ /* 0x040fe40003f22270 */
[C---:B------:R-:W-:Y:S02]  /*05a0*/  ISETP.EQ.AND P0, PT, R18.reuse, -0x8, PT ;  /* 0xfffffff81200780c */ /* 0x040fe40003f02270 */
[----:B------:R-:W-:-:S03]  /*05b0*/  ISETP.EQ.AND P5, PT, R18, RZ, PT ;  /* 0x000000ff1200720c */ /* 0x000fc60003fa2270 */
[----:B------:R-:W-:Y:S01]  /*05c0*/  @P3 IMAD.MOV.U32 R0, RZ, RZ, R8 ;  /* 0x000000ffff003224 */ /* 0x000fe200078e0008 */
[C---:B------:R-:W-:Y:S01]  /*05d0*/  ISETP.EQ.AND P3, PT, R18.reuse, -0x4, PT ;  /* 0xfffffffc1200780c */ /* 0x040fe20003f62270 */
[--C-:B------:R-:W-:Y:S01]  /*05e0*/  @P4 IMAD.MOV.U32 R0, RZ, RZ, R7.reuse ;  /* 0x000000ffff004224 */ /* 0x100fe200078e0007 */
[----:B------:R-:W-:Y:S01]  /*05f0*/  @P4 MOV R16, R8 ;  /* 0x0000000800104202 */ /* 0x000fe20000000f00 */
[----:B------:R-:W-:Y:S01]  /*0600*/  @P2 IMAD.MOV.U32 R16, RZ, RZ, R7 ;  /* 0x000000ffff102224 */ /* 0x000fe200078e0007 */
[----:B------:R-:W-:Y:S01]  /*0610*/  ISETP.EQ.AND P4, PT, R18, 0x4, PT ;  /* 0x000000041200780c */ /* 0x000fe20003f82270 */
[--C-:B------:R-:W-:Y:S01]  /*0620*/  @P2 IMAD.MOV.U32 R0, RZ, RZ, R6.reuse ;  /* 0x000000ffff002224 */ /* 0x100fe200078e0006 */
[----:B------:R-:W-:Y:S01]  /*0630*/  @P1 MOV R0, R5 ;  /* 0x0000000500001202 */ /* 0x000fe20000000f00 */
[----:B------:R-:W-:Y:S02]  /*0640*/  @P1 IMAD.MOV.U32 R16, RZ, RZ, R6 ;  /* 0x000000ffff101224 */ /* 0x000fe400078e0006 */
[----:B------:R-:W-:-:S02]  /*0650*/  @P0 IMAD.MOV.U32 R16, RZ, RZ, R5 ;  /* 0x000000ffff100224 */ /* 0x000fc400078e0005 */
[--C-:B------:R-:W-:Y:S02]  /*0660*/  @P0 IMAD.MOV.U32 R0, RZ, RZ, R4.reuse ;  /* 0x000000ffff000224 */ /* 0x100fe400078e0004 */
[----:B------:R-:W-:Y:S01]  /*0670*/  @P3 IMAD.MOV.U32 R16, RZ, RZ, R4 ;  /* 0x000000ffff103224 */ /* 0x000fe200078e0004 */
[----:B------:R-:W-:Y:S01]  /*0680*/  @P5 MOV R16, R2 ;  /* 0x0000000200105202 */ /* 0x000fe20000000f00 */
[----:B------:R-:W-:Y:S02]  /*0690*/  @P3 IMAD.MOV.U32 R0, RZ, RZ, R2 ;  /* 0x000000ffff003224 */ /* 0x000fe400078e0002 */
[--C-:B------:R-:W-:Y:S02]  /*06a0*/  @P5 IMAD.MOV.U32 R0, RZ, RZ, R13.reuse ;  /* 0x000000ffff005224 */ /* 0x100fe400078e000d */
[----:B------:R-:W-:Y:S01]  /*06b0*/  @P4 IMAD.MOV.U32 R16, RZ, RZ, R13 ;  /* 0x000000ffff104224 */ /* 0x000fe200078e000d */
[----:B------:R-:W-:Y:S06]  /*06c0*/  @!P6 BRA `(.L_x_5) ;  /* 0x00000000002ce947 */ /* 0x000fec0003800000 */
[----:B------:R-:W-:Y:S01]  /*06d0*/  @P2 IMAD.MOV.U32 R17, RZ, RZ, R8 ;  /* 0x000000ffff112224 */ /* 0x000fe200078e0008 */
[----:B------:R-:W-:Y:S01]  /*06e0*/  LOP3.LUT R15, R15, 0x1f, RZ, 0xc0, !PT ;  /* 0x0000001f0f0f7812 */ /* 0x000fe200078ec0ff */
[----:B------:R-:W-:Y:S01]  /*06f0*/  @P1 IMAD.MOV.U32 R17, RZ, RZ, R7 ;  /* 0x000000ffff111224 */ /* 0x000fe200078e0007 */
[----:B------:R-:W-:Y:S01]  /*0700*/  @P0 MOV R17, R6 ;  /* 0x0000000600110202 */ /* 0x000fe20000000f00 */
[----:B------:R-:W-:Y:S01]  /*0710*/  @P3 IMAD.MOV.U32 R17, RZ, RZ, R5 ;  /* 0x000000ffff113224 */ /* 0x000fe200078e0005 */
[----:B------:R-:W-:Y:S01]  /*0720*/  ISETP.EQ.AND P0, PT, R18, 0x8, PT ;  /* 0x000000081200780c */ /* 0x000fe20003f02270 */
[----:B------:R-:W-:Y:S01]  /*0730*/  @P5 IMAD.MOV.U32 R17, RZ, RZ, R4 ;  /* 0x000000ffff115224 */ /* 0x000fe200078e0004 */
[----:B------:R-:W-:Y:S01]  /*0740*/  SHF.L.W.U32.HI R0, R16, R15, R0 ;  /* 0x0000000f10007219 */ /* 0x000fe20000010e00 */
[----:B------:R-:W-:-:S10]  /*0750*/  @P4 IMAD.MOV.U32 R17, RZ, RZ, R2 ;  /* 0x000000ffff114224 */ /* 0x000fd400078e0002 */
[----:B------:R-:W-:-:S05]  /*0760*/  @P0 IMAD.MOV.U32 R17, RZ, RZ, R13 ;  /* 0x000000ffff110224 */ /* 0x000fca00078e000d */
[----:B------:R-:W-:-:S07]  /*0770*/  SHF.L.W.U32.HI R16, R17, R15, R16 ;  /* 0x0000000f11107219 */ /* 0x000fce0000010e10 */
.L_x_5:
[----:B------:R-:W-:Y:S05]  /*0780*/  BSYNC.RECONVERGENT B1 ;  /* 0x0000000000017941 */ /* 0x000fea0003800200 */
.L_x_4:
[C---:B------:R-:W-:Y:S01]  /*0790*/  SHF.L.W.U32.HI R13, R16.reuse, 0x2, R0 ;  /* 0x00000002100d7819 */ /* 0x040fe20000010e00 */
[----:B------:R-:W-:Y:S01]  /*07a0*/  UMOV UR4, 0x54442d19 ;  /* 0x54442d1900047882 */ /* 0x000fe20000000000 */
[----:B------:R-:W-:Y:S01]  /*07b0*/  SHF.L.U32 R16, R16, 0x2, RZ ;  /* 0x0000000210107819 */ /* 0x000fe200000006ff */
[----:B------:R-:W-:Y:S01]  /*07c0*/  UMOV UR5, 0x3bf921fb ;  /* 0x3bf921fb00057882 */ /* 0x000fe20000000000 */
[----:B------:R-:W-:Y:S02]  /*07d0*/  SHF.R.S32.HI R15, RZ, 0x1f, R13 ;  /* 0x0000001fff0f7819 */ /* 0x000fe4000001140d */
[----:B------:R-:W-:Y:S02]  /*07e0*/  ISETP.GE.AND P0, PT, R9, RZ, PT ;  /* 0x000000ff0900720c */ /* 0x000fe40003f06270 */
[C---:B------:R-:W-:Y:S02]  /*07f0*/  LOP3.LUT R16, R15.reuse, R16, RZ, 0x3c, !PT ;  /* 0x000000100f107212 */ /* 0x040fe400078e3cff */
[----:B------:R-:W-:-:S02]  /*0800*/  LOP3.LUT R17, R15, R13, RZ, 0x3c, !PT ;  /* 0x0000000d0f117212 */ /* 0x000fc400078e3cff */
[----:B------:R-:W-:Y:S02]  /*0810*/  SHF.R.U32.HI R0, RZ, 0x1e, R0 ;  /* 0x0000001eff007819 */ /* 0x000fe40000011600 */
[C---:B------:R-:W-:Y:S02]  /*0820*/  LOP3.LUT R15, R13.reuse, R9, RZ, 0x3c, !PT ;  /* 0x000000090d0f7212 */ /* 0x040fe400078e3cff */
[----:B------:R-:W0:Y:S01]  /*0830*/  I2F.F64.S64 R16, R16 ;  /* 0x0000001000107312 */ /* 0x000e220000301c00 */
[----:B------:R-:W-:Y:S02]  /*0840*/  LEA.HI R13, R13, R0, RZ, 0x1 ;  /* 0x000000000d0d7211 */ /* 0x000fe400078f08ff */
[----:B------:R-:W-:-:S03]  /*0850*/  ISETP.GE.AND P1, PT, R15, RZ, PT ;  /* 0x000000ff0f00720c */ /* 0x000fc60003f26270 */
[----:B------:R-:W-:-:S04]  /*0860*/  IMAD.MOV R0, RZ, RZ, -R13 ;  /* 0x000000ffff007224 */ /* 0x000fc800078e0a0d */
[----:B------:R-:W-:Y:S01]  /*0870*/  @!P0 IMAD.MOV.U32 R13, RZ, RZ, R0 ;  /* 0x000000ffff0d8224 */ /* 0x000fe200078e0000 */
[----:B0-----:R-:W-:-:S10]  /*0880*/  DMUL R18, R16, UR4 ;  /* 0x0000000410127c28 */ /* 0x001fd40008000000 */
[----:B------:R-:W0:Y:S02]  /*0890*/  F2F.F32.F64 R18, R18 ;  /* 0x0000001200127310 */ /* 0x000e240000301000 */
[----:B0-----:R-:W-:Y:S01]  /*08a0*/  FSEL R0, -R18, R18, !P1 ;  /* 0x0000001212007208 */ /* 0x001fe20004800100 */
[----:B------:R-:W-:Y:S06]  /*08b0*/  BRA `(.L_x_1) ;  /* 0x0000000000087947 */ /* 0x000fec0003800000 */
.L_x_2:
[----:B------:R-:W-:Y:S01]  /*08c0*/  FMUL R0, RZ, R9 ;  /* 0x00000009ff007220 */ /* 0x000fe20000400000 */
[----:B------:R-:W-:-:S07]  /*08d0*/  IMAD.MOV.U32 R13, RZ, RZ, RZ ;  /* 0x000000ffff0d7224 */ /* 0x000fce00078e00ff */
.L_x_1:
[----:B------:R-:W-:Y:S05]  /*08e0*/  BSYNC.RECONVERGENT B0 ;  /* 0x0000000000007941 */ /* 0x000fea0003800200 */
.L_x_0:
[----:B------:R-:W-:Y:S01]  /*08f0*/  FADD R15, R9, R9 ;  /* 0x00000009090f7221 */ /* 0x000fe20000000000 */
[C---:B------:R-:W-:Y:S01]  /*0900*/  LOP3.LUT R16, R13.reuse, 0x1, RZ, 0xc0, !PT ;  /* 0x000000010d107812 */ /* 0x040fe200078ec0ff */
[----:B------:R-:W-:Y:S01]  /*0910*/  FMUL R17, R0, R0 ;  /* 0x0000000000117220 */ /* 0x000fe20000400000 */
[----:B------:R-:W-:Y:S02]  /*0920*/  VIADD R13, R13, 0x1 ;  /* 0x000000010d0d7836 */ /* 0x000fe40000000000 */
[----:B------:R-:W-:Y:S01]  /*0930*/  FMUL R20, R15, 0.63661974668502807617 ;  /* 0x3f22f9830f147820 */ /* 0x000fe20000400000 */
[----:B------:R-:W-:Y:S01]  /*0940*/  ISETP.NE.U32.AND P0, PT, R16, 0x1, PT ;  /* 0x000000011000780c */ /* 0x000fe20003f05070 */
[----:B------:R-:W-:Y:S01]  /*0950*/  FFMA R16, R17, R12, -0.0013887860113754868507 ;  /* 0xbab607ed11107423 */ /* 0x000fe2000000000c */
[----:B------:R-:W-:Y:S01]  /*0960*/  BSSY.RECONVERGENT B0, `(.L_x_6) ;  /* 0x0000075000007945 */ /* 0x000fe20003800200 */
[----:B------:R-:W-:Y:S01]  /*0970*/  LOP3.LUT P1, RZ, R13, 0x2, RZ, 0xc0, !PT ;  /* 0x000000020dff7812 */ /* 0x000fe2000782c0ff */
[----:B------:R-:W-:Y:S01]  /*0980*/  FADD R13, RZ, R14 ;  /* 0x0000000eff0d7221 */ /* 0x000fe20000000000 */
[----:B------:R-:W0:Y:S01]  /*0990*/  F2I.NTZ R20, R20 ;  /* 0x0000001400147305 */ /* 0x000e220000203100 */
[----:B------:R-:W-:-:S02]  /*09a0*/  FSEL R16, R16, -0.00019574658654164522886, P0 ;  /* 0xb94d415310107808 */ /* 0x000fc40000000000 */
[----:B------:R-:W-:Y:S02]  /*09b0*/  FSEL R18, R11, 0.041666727513074874878, !P0 ;  /* 0x3d2aaabb0b127808 */ /* 0x000fe40004000000 */
[----:B------:R-:W-:-:S03]  /*09c0*/  FSEL R0, R0, 1, !P0 ;  /* 0x3f80000000007808 */ /* 0x000fc60004000000 */
[----:B------:R-:W-:Y:S01]  /*09d0*/  FFMA R16, R17, R16, R18 ;  /* 0x0000001011107223 */ /* 0x000fe20000000012 */
[----:B------:R-:W-:Y:S02]  /*09e0*/  FSEL R18, -R3, -0.4999999701976776123, !P0 ;  /* 0xbeffffff03127808 */ /* 0x000fe40004000100 */
[----:B------:R-:W-:-:S03]  /*09f0*/  FSETP.GE.AND P0, PT, |R15|, 105615, PT ;  /* 0x47ce47800f00780b */ /* 0x000fc60003f06200 */
[C---:B------:R-:W-:Y:S01]  /*0a00*/  FFMA R16, R17.reuse, R16, R18 ;  /* 0x0000001011107223 */ /* 0x040fe20000000012 */
[----:B0-----:R-:W-:Y:S01]  /*0a10*/  I2FP.F32.S32 R22, R20 ;  /* 0x0000001400167245 */ /* 0x001fe20000201400 */
[----:B------:R-:W-:-:S04]  /*0a20*/  FFMA R17, R17, R0, RZ ;  /* 0x0000000011117223 */ /* 0x000fc800000000ff */
[----:B------:R-:W-:Y:S01]  /*0a30*/  FFMA R19, R22, -1.5707962512969970703, R15 ;  /* 0xbfc90fda16137823 */ /* 0x000fe2000000000f */
[----:B------:R-:W-:-:S03]  /*0a40*/  FFMA R0, R17, R16, R0 ;  /* 0x0000001011007223 */ /* 0x000fc60000000000 */
[----:B------:R-:W-:Y:S01]  /*0a50*/  FFMA R19, R22, -7.5497894158615963534e-08, R19 ;  /* 0xb3a2216816137823 */ /* 0x000fe20000000013 */
[----:B------:R-:W-:-:S03]  /*0a60*/  @P1 FADD R0, RZ, -R0 ;  /* 0x80000000ff001221 */ /* 0x000fc60000000000 */
[----:B------:R-:W-:Y:S01]  /*0a70*/  FFMA R22, R22, -5.3903029534742383927e-15, R19 ;  /* 0xa7c234c516167823 */ /* 0x000fe20000000013 */
[----:B------:R-:W-:Y:S01]  /*0a80*/  FFMA R14, R0, 0.5, R13 ;  /* 0x3f000000000e7823 */ /* 0x000fe2000000000d */
        /* <DEDUP_REMOVED lines=10> */
.L_x_9:
        /* <DEDUP_REMOVED lines=43> */
[--C-:B------:R-:W-:Y:S02]  /*0de0*/  @P1 IMAD.MOV.U32 R17, RZ, RZ, R6.reuse ;  /* 0x000000ffff111224 */ /* 0x100fe400078e0006 */
[----:B------:R-:W-:Y:S02]  /*0df0*/  @P0 IMAD.MOV.U32 R17, RZ, RZ, R5 ;  /* 0x000000ffff110224 */ /* 0x000fe400078e0005 */
[----:B------:R-:W-:Y:S01]  /*0e00*/  @P2 IMAD.MOV.U32 R0, RZ, RZ, R6 ;  /* 0x000000ffff002224 */ /* 0x000fe200078e0006 */
[----:B------:R-:W-:Y:S01]  /*0e10*/  @P1 MOV R0, R5 ;  /* 0x0000000500001202 */ /* 0x000fe20000000f00 */
[----:B------:R-:W-:-:S02]  /*0e20*/  @P0 IMAD.MOV.U32 R0, RZ, RZ, R4 ;  /* 0x000000ffff000224 */ /* 0x000fc400078e0004 */
[----:B------:R-:W-:Y:S01]  /*0e30*/  @P3 IMAD.MOV.U32 R17, RZ, RZ, R4 ;  /* 0x000000ffff113224 */ /* 0x000fe200078e0004 */
[----:B------:R-:W-:Y:S01]  /*0e40*/  @P5 MOV R17, R2 ;  /* 0x0000000200115202 */ /* 0x000fe20000000f00 */
[----:B------:R-:W-:Y:S02]  /*0e50*/  @P3 IMAD.MOV.U32 R0, RZ, RZ, R2 ;  /* 0x000000ffff003224 */ /* 0x000fe400078e0002 */
[--C-:B------:R-:W-:Y:S02]  /*0e60*/  @P4 IMAD.MOV.U32 R17, RZ, RZ, R13.reuse ;  /* 0x000000ffff114224 */ /* 0x100fe400078e000d */
[----:B------:R-:W-:Y:S02]  /*0e70*/  @P5 IMAD.MOV.U32 R0, RZ, RZ, R13 ;  /* 0x000000ffff005224 */ /* 0x000fe400078e000d */
[----:B------:R-:W-:Y:S01]  /*0e80*/  IMAD.MOV.U32 R18, RZ, RZ, R17 ;  /* 0x000000ffff127224 */ /* 0x000fe200078e0011 */
[----:B------:R-:W-:Y:S06]  /*0e90*/  @!P6 BRA `(.L_x_11) ;  /* 0x00000000002ce947 */ /* 0x000fec0003800000 */
[----:B------:R-:W-:Y:S01]  /*0ea0*/  @P2 IMAD.MOV.U32 R19, RZ, RZ, R8 ;  /* 0x000000ffff132224 */ /* 0x000fe200078e0008 */
[----:B------:R-:W-:Y:S01]  /*0eb0*/  @P1 MOV R19, R7 ;  /* 0x0000000700131202 */ /* 0x000fe20000000f00 */
[----:B------:R-:W-:Y:S01]  /*0ec0*/  @P0 IMAD.MOV.U32 R19, RZ, RZ, R6 ;  /* 0x000000ffff130224 */ /* 0x000fe200078e0006 */
[----:B------:R-:W-:Y:S01]  /*0ed0*/  ISETP.EQ.AND P0, PT, R20, 0x8, PT ;  /* 0x000000081400780c */ /* 0x000fe20003f02270 */
[----:B------:R-:W-:Y:S01]  /*0ee0*/  @P3 IMAD.MOV.U32 R19, RZ, RZ, R5 ;  /* 0x000000ffff133224 */ /* 0x000fe200078e0005 */
[----:B------:R-:W-:Y:S01]  /*0ef0*/  LOP3.LUT R17, R16, 0x1f, RZ, 0xc0, !PT ;  /* 0x0000001f10117812 */ /* 0x000fe200078ec0ff */
[----:B------:R-:W-:Y:S02]  /*0f00*/  @P5 IMAD.MOV.U32 R19, RZ, RZ, R4 ;  /* 0x000000ffff135224 */ /* 0x000fe400078e0004 */
[----:B------:R-:W-:Y:S01]  /*0f10*/  @P4 IMAD.MOV.U32 R19, RZ, RZ, R2 ;  /* 0x000000ffff134224 */ /* 0x000fe200078e0002 */
[----:B------:R-:W-:-:S07]  /*0f20*/  SHF.L.W.U32.HI R0, R18, R17, R0 ;  /* 0x0000001112007219 */ /* 0x000fce0000010e00 */
[----:B------:R-:W-:-:S04]  /*0f30*/  @P0 MOV R19, R13 ;  /* 0x0000000d00130202 */ /* 0x000fc80000000f00 */
[----:B------:R-:W-:-:S07]  /*0f40*/  SHF.L.W.U32.HI R18, R19, R17, R18 ;  /* 0x0000001113127219 */ /* 0x000fce0000010e12 */
.L_x_11:
[----:B------:R-:W-:Y:S05]  /*0f50*/  BSYNC.RECONVERGENT B1 ;  /* 0x0000000000017941 */ /* 0x000fea0003800200 */
.L_x_10:
[C---:B------:R-:W-:Y:S01]  /*0f60*/  SHF.L.W.U32.HI R20, R18.reuse, 0x2, R0 ;  /* 0x0000000212147819 */ /* 0x040fe20000010e00 */
[----:B------:R-:W-:Y:S01]  /*0f70*/  IMAD.SHL.U32 R16, R18, 0x4, RZ ;  /* 0x0000000412107824 */ /* 0x000fe200078e00ff */
[----:B------:R-:W-:Y:S01]  /*0f80*/  UMOV UR4, 0x54442d19 ;  /* 0x54442d1900047882 */ /* 0x000fe20000000000 */
        /* <DEDUP_REMOVED lines=16> */
.L_x_8:
[----:B------:R-:W-:Y:S01]  /*1090*/  FMUL R22, RZ, R15 ;  /* 0x0000000fff167220 */ /* 0x000fe20000400000 */
[----:B------:R-:W-:-:S07]  /*10a0*/  IMAD.MOV.U32 R20, RZ, RZ, RZ ;  /* 0x000000ffff147224 */ /* 0x000fce00078e00ff */
.L_x_7:
[----:B------:R-:W-:Y:S05]  /*10b0*/  BSYNC.RECONVERGENT B0 ;  /* 0x0000000000007941 */ /* 0x000fea0003800200 */
.L_x_6:
[----:B------:R-:W-:Y:S01]  /*10c0*/  FMUL R13, R22, R22 ;  /* 0x00000016160d7220 */ /* 0x000fe20000400000 */
[C---:B------:R-:W-:Y:S01]  /*10d0*/  LOP3.LUT R0, R20.reuse, 0x1, RZ, 0xc0, !PT ;  /* 0x0000000114007812 */ /* 0x040fe200078ec0ff */
[----:B------:R-:W-:Y:S01]  /*10e0*/  IMAD.MOV.U32 R16, RZ, RZ, 0x40400000 ;  /* 0x40400000ff107424 */ /* 0x000fe200078e00ff */
[----:B------:R-:W-:Y:S01]  /*10f0*/  IADD3 R20, PT, PT, R20, 0x1, RZ ;  /* 0x0000000114147810 */ /* 0x000fe20007ffe0ff */
[----:B------:R-:W-:Y:S01]  /*1100*/  FFMA R12, R13, R12, -0.0013887860113754868507 ;  /* 0xbab607ed0d0c7423 */ /* 0x000fe2000000000c */
[----:B------:R-:W-:Y:S01]  /*1110*/  ISETP.NE.U32.AND P0, PT, R0, 0x1, PT ;  /* 0x000000010000780c */ /* 0x000fe20003f05070 */
[----:B------:R-:W-:Y:S01]  /*1120*/  BSSY.RECONVERGENT B2, `(.L_x_12) ;  /* 0x0000017000027945 */ /* 0x000fe20003800200 */
[----:B------:R-:W-:Y:S02]  /*1130*/  LOP3.LUT P1, RZ, R20, 0x2, RZ, 0xc0, !PT ;  /* 0x0000000214ff7812 */ /* 0x000fe4000782c0ff */
[----:B------:R-:W-:Y:S01]  /*1140*/  FSEL R0, R11, 0.041666727513074874878, !P0 ;  /* 0x3d2aaabb0b007808 */ /* 0x000fe20004000000 */
[----:B------:R-:W-:Y:S01]  /*1150*/  IMAD.MOV.U32 R11, RZ, RZ, 0x3eaaaaab ;  /* 0x3eaaaaabff0b7424 */ /* 0x000fe200078e00ff */
[----:B------:R-:W-:-:S02]  /*1160*/  FSEL R12, R12, -0.00019574658654164522886, P0 ;  /* 0xb94d41530c0c7808 */ /* 0x000fc40000000000 */
[----:B------:R-:W-:-:S03]  /*1170*/  FSEL R3, -R3, -0.4999999701976776123, !P0 ;  /* 0xbeffffff03037808 */ /* 0x000fc60004000100 */
[----:B------:R-:W-:Y:S01]  /*1180*/  FFMA R12, R13, R12, R0 ;  /* 0x0000000c0d0c7223 */ /* 0x000fe20000000000 */
[----:B------:R-:W-:-:S03]  /*1190*/  FSEL R0, R22, 1, !P0 ;  /* 0x3f80000016007808 */ /* 0x000fc60004000000 */
[C---:B------:R-:W-:Y:S02]  /*11a0*/  FFMA R12, R13.reuse, R12, R3 ;  /* 0x0000000c0d0c7223 */ /* 0x040fe40000000003 */
[----:B------:R-:W-:-:S04]  /*11b0*/  FFMA R3, R13, R0, RZ ;  /* 0x000000000d037223 */ /* 0x000fc800000000ff */
[----:B------:R-:W-:Y:S01]  /*11c0*/  FFMA R3, R3, R12, R0 ;  /* 0x0000000c03037223 */ /* 0x000fe20000000000 */
[----:B------:R-:W-:-:S03]  /*11d0*/  FFMA R0, R11, -R16, 1 ;  /* 0x3f8000000b007423 */ /* 0x000fc60000000810 */
[----:B------:R-:W-:Y:S01]  /*11e0*/  @P1 FADD R3, RZ, -R3 ;  /* 0x80000003ff031221 */ /* 0x000fe20000000000 */
[----:B------:R-:W-:-:S03]  /*11f0*/  FFMA R0, R0, R11, 0.3333333432674407959 ;  /* 0x3eaaaaab00007423 */ /* 0x000fc6000000000b */
[----:B------:R-:W0:Y:S01]  /*1200*/  FCHK P0, R3, 3 ;  /* 0x4040000003007902 */ /* 0x000e220000000000 */
[----:B------:R-:W-:-:S04]  /*1210*/  FFMA R11, R3, R0, RZ ;  /* 0x00000000030b7223 */ /* 0x000fc800000000ff */
[----:B------:R-:W-:-:S04]  /*1220*/  FFMA R12, R11, -3, R3 ;  /* 0xc04000000b0c7823 */ /* 0x000fc80000000003 */
[----:B------:R-:W-:Y:S01]  /*1230*/  FFMA R11, R0, R12, R11 ;  /* 0x0000000c000b7223 */ /* 0x000fe2000000000b */
[----:B0-----:R-:W-:Y:S06]  /*1240*/  @!P0 BRA `(.L_x_13) ;  /* 0x0000000000108947 */ /* 0x001fec0003800000 */
[----:B------:R-:W-:Y:S01]  /*1250*/  IMAD.MOV.U32 R0, RZ, RZ, 0x40400000 ;  /* 0x40400000ff007424 */ /* 0x000fe200078e00ff */
[----:B------:R-:W-:-:S07]  /*1260*/  MOV R12, 0x1280 ;  /* 0x00001280000c7802 */ /* 0x000fce0000000f00 */
[----:B------:R-:W-:Y:S05]  /*1270*/  CALL.REL.NOINC `($__internal_0_$__cuda_sm3x_div_rn_noftz_f32_slowpath) ;  /* 0x000006cc00747944 */ /* 0x000fea0003c00000 */
[----:B------:R-:W-:-:S07]  /*1280*/  IMAD.MOV.U32 R11, RZ, RZ, R0 ;  /* 0x000000ffff0b7224 */ /* 0x000fce00078e0000 */
.L_x_13:
[----:B------:R-:W-:Y:S05]  /*1290*/  BSYNC.RECONVERGENT B2 ;  /* 0x0000000000027941 */ /* 0x000fea0003800200 */
.L_x_12:
[----:B------:R-:W-:Y:S01]  /*12a0*/  FMUL R0, R9, 3 ;  /* 0x4040000009007820 */ /* 0x000fe20000400000 */
[----:B------:R-:W-:Y:S01]  /*12b0*/  BSSY.RECONVERGENT B0, `(.L_x_14) ;  /* 0x000006b000007945 */ /* 0x000fe20003800200 */
[----:B------:R-:W-:Y:S02]  /*12c0*/  FADD R14, R14, R11 ;  /* 0x0000000b0e0e7221 */ /* 0x000fe40000000000 */
[C---:B------:R-:W-:Y:S01]  /*12d0*/  FMUL R3, R0.reuse, 0.63661974668502807617 ;  /* 0x3f22f98300037820 */ /* 0x040fe20000400000 */
[----:B------:R-:W-:-:S03]  /*12e0*/  FSETP.GE.AND P0, PT, |R0|, 105615, PT ;  /* 0x47ce47800000780b */ /* 0x000fc60003f06200 */
[----:B------:R-:W0:Y:S02]  /*12f0*/  F2I.NTZ R18, R3 ;  /* 0x0000000300127305 */ /* 0x000e240000203100 */
[----:B0-----:R-:W-:-:S05]  /*1300*/  I2FP.F32.S32 R13, R18 ;  /* 0x00000012000d7245 */ /* 0x001fca0000201400 */
[----:B------:R-:W-:-:S04]  /*1310*/  FFMA R12, R13, -1.5707962512969970703, R0 ;  /* 0xbfc90fda0d0c7823 */ /* 0x000fc80000000000 */
[----:B------:R-:W-:-:S04]  /*1320*/  FFMA R12, R13, -7.5497894158615963534e-08, R12 ;  /* 0xb3a221680d0c7823 */ /* 0x000fc8000000000c */
        /* <DEDUP_REMOVED lines=11> */
.L_x_17:
        /* <DEDUP_REMOVED lines=43> */
[----:B------:R-:W-:Y:S01]  /*1690*/  @P2 IMAD.MOV.U32 R13, RZ, RZ, R7 ;  /* 0x000000ffff0d2224 */ /* 0x000fe200078e0007 */
[----:B------:R-:W-:Y:S01]  /*16a0*/  @P1 MOV R12, R5 ;  /* 0x00000005000c1202 */ /* 0x000fe20000000f00 */
[----:B------:R-:W-:Y:S02]  /*16b0*/  @P0 IMAD.MOV.U32 R12, RZ, RZ, R4 ;  /* 0x000000ffff0c0224 */ /* 0x000fe400078e0004 */
[----:B------:R-:W-:-:S02]  /*16c0*/  @P1 IMAD.MOV.U32 R13, RZ, RZ, R6 ;  /* 0x000000ffff0d1224 */ /* 0x000fc400078e0006 */
[----:B------:R-:W-:Y:S02]  /*16d0*/  @P0 IMAD.MOV.U32 R13, RZ, RZ, R5 ;  /* 0x000000ffff0d0224 */ /* 0x000fe400078e0005 */
[----:B------:R-:W-:Y:S02]  /*16e0*/  @P3 IMAD.MOV.U32 R12, RZ, RZ, R2 ;  /* 0x000000ffff0c3224 */ /* 0x000fe400078e0002 */
[--C-:B------:R-:W-:Y:S02]  /*16f0*/  @P5 IMAD.MOV.U32 R12, RZ, RZ, R3.reuse ;  /* 0x000000ffff0c5224 */ /* 0x100fe400078e0003 */
[----:B------:R-:W-:Y:S01]  /*1700*/  @P3 IMAD.MOV.U32 R13, RZ, RZ, R4 ;  /* 0x000000ffff0d3224 */ /* 0x000fe200078e0004 */
[----:B------:R-:W-:Y:S01]  /*1710*/  @P5 MOV R13, R2 ;  /* 0x00000002000d5202 */ /* 0x000fe20000000f00 */
        /* <DEDUP_REMOVED lines=14> */
.L_x_19:
[----:B------:R-:W-:Y:S05]  /*1800*/  BSYNC.RECONVERGENT B1 ;  /* 0x0000000000017941 */ /* 0x000fea0003800200 */
.L_x_18:
        /* <DEDUP_REMOVED lines=9> */
[----:B------:R-:W0:Y:S01]  /*18a0*/  I2F.F64.S64 R12, R16 ;  /* 0x00000010000c7312 */ /* 0x000e220000301c00 */
[C---:B------:R-:W-:Y:S02]  /*18b0*/  LOP3.LUT R0, R3.reuse, R0, RZ, 0x3c, !PT ;  /* 0x0000000003007212 */ /* 0x040fe400078e3cff */
        /* <DEDUP_REMOVED lines=8> */
.L_x_16:
[----:B------:R-:W-:Y:S01]  /*1940*/  FMUL R16, RZ, R0 ;  /* 0x00000000ff107220 */ /* 0x000fe20000400000 */
[----:B------:R-:W-:-:S07]  /*1950*/  IMAD.MOV.U32 R18, RZ, RZ, RZ ;  /* 0x000000ffff127224 */ /* 0x000fce00078e00ff */
.L_x_15:
[----:B------:R-:W-:Y:S05]  /*1960*/  BSYNC.RECONVERGENT B0 ;  /* 0x0000000000007941 */ /* 0x000fea0003800200 */
.L_x_14:
[----:B------:R-:W-:Y:S01]  /*1970*/  FMUL R3, R9, 4 ;  /* 0x4080000009037820 */ /* 0x000fe20000400000 */
[----:B------:R-:W-:Y:S01]  /*1980*/  MOV R11, 0x37cbac00 ;  /* 0x37cbac00000b7802 */ /* 0x000fe20000000f00 */
[----:B------:R-:W-:Y:S01]  /*1990*/  FMUL R12, R16, R16 ;  /* 0x00000010100c7220 */ /* 0x000fe20000400000 */
[----:B------:R-:W-:Y:S01]  /*19a0*/  LOP3.LUT R0, R18, 0x1, RZ, 0xc0, !PT ;  /* 0x0000000112007812 */ /* 0x000fe200078ec0ff */
[----:B------:R-:W-:Y:S01]  /*19b0*/  FMUL R19, R3, 0.63661974668502807617 ;  /* 0x3f22f98303137820 */ /* 0x000fe20000400000 */
[----:B------:R-:W-:Y:S02]  /*19c0*/  IMAD.MOV.U32 R15, RZ, RZ, 0x3c0885e4 ;  /* 0x3c0885e4ff0f7424 */ /* 0x000fe400078e00ff */
[----:B------:R-:W-:Y:S01]  /*19d0*/  FFMA R13, R12, R11, -0.0013887860113754868507 ;  /* 0xbab607ed0c0d7423 */ /* 0x000fe2000000000b */
[----:B------:R-:W-:Y:S01]  /*19e0*/  ISETP.NE.U32.AND P0, PT, R0, 0x1, PT ;  /* 0x000000010000780c */ /* 0x000fe20003f05070 */
[----:B------:R-:W-:Y:S01]  /*19f0*/  VIADD R0, R18, 0x1 ;  /* 0x0000000112007836 */ /* 0x000fe20000000000 */
[----:B------:R-:W-:Y:S01]  /*1a00*/  BSSY.RECONVERGENT B0, `(.L_x_20) ;  /* 0x0000075000007945 */ /* 0x000fe20003800200 */
[----:B------:R-:W0:Y:S01]  /*1a10*/  F2I.NTZ R19, R19 ;  /* 0x0000001300137305 */ /* 0x000e220000203100 */
[----:B------:R-:W-:Y:S01]  /*1a20*/  FSEL R13, R13, -0.00019574658654164522886, P0 ;  /* 0xb94d41530d0d7808 */ /* 0x000fe20000000000 */
[----:B------:R-:W-:Y:S01]  /*1a30*/  IMAD.MOV.U32 R18, RZ, RZ, 0x3e2aaaa8 ;  /* 0x3e2aaaa8ff127424 */ /* 0x000fe200078e00ff */
[----:B------:R-:W-:-:S02]  /*1a40*/  FSEL R17, R15, 0.041666727513074874878, !P0 ;  /* 0x3d2aaabb0f117808 */ /* 0x000fc40004000000 */
[----:B------:R-:W-:Y:S02]  /*1a50*/  LOP3.LUT P1, RZ, R0, 0x2, RZ, 0xc0, !PT ;  /* 0x0000000200ff7812 */ /* 0x000fe4000782c0ff */
[----:B------:R-:W-:Y:S01]  /*1a60*/  FSEL R0, R16, 1, !P0 ;  /* 0x3f80000010007808 */ /* 0x000fe20004000000 */
        /* <DEDUP_REMOVED lines=11> */
[----:B------:R-:W-:Y:S01]  /*1b20*/  FFMA R14, R13, 0.25, R14 ;  /* 0x3e8000000d0e7823 */ /* 0x000fe2000000000e */
[----:B------:R-:W-:Y:S06]  /*1b30*/  @!P0 BRA `(.L_x_21) ;  /* 0x0000000400848947 */ /* 0x000fec0003800000 */
[----:B------:R-:W-:-:S13]  /*1b40*/  FSETP.NEU.AND P0, PT, |R3|, +INF , PT ;  /* 0x7f8000000300780b */ /* 0x000fda0003f0d200 */
[----:B------:R-:W-:Y:S05]  /*1b50*/  @!P0 BRA `(.L_x_22) ;  /* 0x0000000400748947 */ /* 0x000fea0003800000 */
[----:B------:R-:W-:Y:S02]  /*1b60*/  IMAD.SHL.U32 R0, R3, 0x100, RZ ;  /* 0x0000010003007824 */ /* 0x000fe400078e00ff */
[----:B------:R-:W-:Y:S02]  /*1b70*/  HFMA2 R19, -RZ, RZ, 0, 0 ;  /* 0x00000000ff137431 */ /* 0x000fe400000001ff */
[----:B------:R-:W-:Y:S01]  /*1b80*/  IMAD.MOV.U32 R20, RZ, RZ, RZ ;  /* 0x000000ffff147224 */ /* 0x000fe200078e00ff */
[----:B------:R-:W0:Y:S01]  /*1b90*/  LDCU.64 UR8, c[0x4][URZ] ;  /* 0x01000000ff0877ac */ /* 0x000e220008000a00 */
[----:B------:R-:W-:Y:S01]  /*1ba0*/  LOP3.LUT R0, R0, 0x80000000, RZ, 0xfc, !PT ;  /* 0x8000000000007812 */ /* 0x000fe200078efcff */
[----:B------:R-:W-:Y:S01]  /*1bb0*/  UMOV UR5, URZ ;  /* 0x000000ff00057c82 */ /* 0x000fe20008000000 */
[----:B------:R-:W-:-:S05]  /*1bc0*/  UMOV UR4, URZ ;  /* 0x000000ff00047c82 */ /* 0x000fca0008000000 */
.L_x_23:
        /* <DEDUP_REMOVED lines=12> */
[C---:B------:R-:W-:Y:S02]  /*1c90*/  ISETP.EQ.AND P5, PT, R20.reuse, 0x14, PT ;  /* 0x000000141400780c */ /* 0x040fe40003fa2270 */
[----:B------:R-:W-:Y:S01]  /*1ca0*/  IADD3 R20, PT, PT, R20, 0x4, RZ ;  /* 0x0000000414147810 */ /* 0x000fe20007ffe0ff */
[----:B--2---:R-:W-:-:S03]  /*1cb0*/  IMAD.WIDE.U32 R16, R13, R0, RZ ;  /* 0x000000000d107225 */ /* 0x004fc600078e00ff */
[----:B------:R-:W-:-:S04]  /*1cc0*/  IADD3 R16, P6, PT, R16, R19, RZ ;  /* 0x0000001310107210 */ /* 0x000fc80007fde0ff */
[----:B------:R-:W-:Y:S01]  /*1cd0*/  IADD3.X R19, PT, PT, R17, UR5, RZ, P6, !PT ;  /* 0x0000000511137c10 */ /* 0x000fe2000b7fe4ff */
[--C-:B------:R-:W-:Y:S01]  /*1ce0*/  @P0 IMAD.MOV.U32 R8, RZ, RZ, R16.reuse ;  /* 0x000000ffff080224 */ /* 0x100fe200078e0010 */
[----:B------:R-:W-:Y:S01]  /*1cf0*/  @P1 MOV R7, R16 ;  /* 0x0000001000071202 */ /* 0x000fe20000000f00 */
[--C-:B------:R-:W-:Y:S02]  /*1d00*/  @P2 IMAD.MOV.U32 R6, RZ, RZ, R16.reuse ;  /* 0x000000ffff062224 */ /* 0x100fe400078e0010 */
[--C-:B------:R-:W-:Y:S02]  /*1d10*/  @P3 IMAD.MOV.U32 R5, RZ, RZ, R16.reuse ;  /* 0x000000ffff053224 */ /* 0x100fe400078e0010 */
        /* <DEDUP_REMOVED lines=16> */
[--C-:B------:R-:W-:Y:S01]  /*1e20*/  @P3 IMAD.MOV.U32 R0, RZ, RZ, R8.reuse ;  /* 0x000000ffff003224 */ /* 0x100fe200078e0008 */
[C---:B------:R-:W-:Y:S01]  /*1e30*/  ISETP.EQ.AND P3, PT, R20.reuse, -0x4, PT ;  /* 0xfffffffc1400780c */ /* 0x040fe20003f62270 */
[----:B------:R-:W-:Y:S01]  /*1e40*/  @P4 IMAD.MOV.U32 R13, RZ, RZ, R8 ;  /* 0x000000ffff0d4224 */ /* 0x000fe200078e0008 */
[----:B------:R-:W-:Y:S01]  /*1e50*/  @P4 MOV R0, R7 ;  /* 0x0000000700004202 */ /* 0x000fe20000000f00 */
[----:B------:R-:W-:Y:S01]  /*1e60*/  @P2 IMAD.MOV.U32 R13, RZ, RZ, R7 ;  /* 0x000000ffff0d2224 */ /* 0x000fe200078e0007 */
[----:B------:R-:W-:Y:S01]  /*1e70*/  ISETP.EQ.AND P4, PT, R20, 0x4, PT ;  /* 0x000000041400780c */ /* 0x000fe20003f82270 */
[--C-:B------:R-:W-:Y:S02]  /*1e80*/  @P1 IMAD.MOV.U32 R13, RZ, RZ, R6.reuse ;  /* 0x000000ffff0d1224 */ /* 0x100fe400078e0006 */
[----:B------:R-:W-:Y:S01]  /*1e90*/  @P0 MOV R13, R5 ;  /* 0x00000005000d0202 */ /* 0x000fe20000000f00 */
[----:B------:R-:W-:Y:S02]  /*1ea0*/  @P2 IMAD.MOV.U32 R0, RZ, RZ, R6 ;  /* 0x000000ffff002224 */ /* 0x000fe400078e0006 */
[----:B------:R-:W-:-:S02]  /*1eb0*/  @P1 IMAD.MOV.U32 R0, RZ, RZ, R5 ;  /* 0x000000ffff001224 */ /* 0x000fc400078e0005 */
[--C-:B------:R-:W-:Y:S02]  /*1ec0*/  @P0 IMAD.MOV.U32 R0, RZ, RZ, R4.reuse ;  /* 0x000000ffff000224 */ /* 0x100fe400078e0004 */
[----:B------:R-:W-:Y:S02]  /*1ed0*/  @P3 IMAD.MOV.U32 R13, RZ, RZ, R4 ;  /* 0x000000ffff0d3224 */ /* 0x000fe400078e0004 */
[--C-:B------:R-:W-:Y:S02]  /*1ee0*/  @P5 IMAD.MOV.U32 R13, RZ, RZ, R2.reuse ;  /* 0x000000ffff0d5224 */ /* 0x100fe400078e0002 */
[----:B------:R-:W-:Y:S02]  /*1ef0*/  @P4 IMAD.MOV.U32 R13, RZ, RZ, R19 ;  /* 0x000000ffff0d4224 */ /* 0x000fe400078e0013 */
[----:B------:R-:W-:Y:S01]  /*1f00*/  @P3 IMAD.MOV.U32 R0, RZ, RZ, R2 ;  /* 0x000000ffff003224 */ /* 0x000fe200078e0002 */
[----:B------:R-:W-:Y:S01]  /*1f10*/  @P5 MOV R0, R19 ;  /* 0x0000001300005202 */ /* 0x000fe20000000f00 */
[----:B------:R-:W-:Y:S01]  /*1f20*/  IMAD.MOV.U32 R16, RZ, RZ, R13 ;  /* 0x000000ffff107224 */ /* 0x000fe200078e000d */
        /* <DEDUP_REMOVED lines=12> */
.L_x_25:
[----:B------:R-:W-:Y:S05]  /*1ff0*/  BSYNC.RECONVERGENT B1 ;  /* 0x0000000000017941 */ /* 0x000fea0003800200 */
.L_x_24:
        /* <DEDUP_REMOVED lines=19> */
.L_x_22:
[----:B------:R-:W-:Y:S01]  /*2130*/  FMUL R0, RZ, R3 ;  /* 0x00000003ff007220 */ /* 0x000fe20000400000 */
[----:B------:R-:W-:-:S07]  /*2140*/  IMAD.MOV.U32 R19, RZ, RZ, RZ ;  /* 0x000000ffff137224 */ /* 0x000fce00078e00ff */
.L_x_21:
[----:B------:R-:W-:Y:S05]  /*2150*/  BSYNC.RECONVERGENT B0 ;  /* 0x0000000000007941 */ /* 0x000fea0003800200 */
.L_x_20:
[----:B------:R-:W-:Y:S01]  /*2160*/  FMUL R3, R0, R0 ;  /* 0x0000000000037220 */ /* 0x000fe20000400000 */
[C---:B------:R-:W-:Y:S01]  /*2170*/  LOP3.LUT R12, R19.reuse, 0x1, RZ, 0xc0, !PT ;  /* 0x00000001130c7812 */ /* 0x040fe200078ec0ff */
[----:B------:R-:W-:Y:S01]  /*2180*/  VIADD R19, R19, 0x1 ;  /* 0x0000000113137836 */ /* 0x000fe20000000000 */
[----:B------:R-:W-:Y:S01]  /*2190*/  MOV R13, 0x3e4ccccd ;  /* 0x3e4ccccd000d7802 */ /* 0x000fe20000000f00 */
[----:B------:R-:W-:Y:S01]  /*21a0*/  FFMA R11, R3, R11, -0.0013887860113754868507 ;  /* 0xbab607ed030b7423 */ /* 0x000fe2000000000b */
[----:B------:R-:W-:Y:S01]  /*21b0*/  ISETP.NE.U32.AND P0, PT, R12, 0x1, PT ;  /* 0x000000010c00780c */ /* 0x000fe20003f05070 */
[----:B------:R-:W-:Y:S01]  /*21c0*/  BSSY.RECONVERGENT B2, `(.L_x_26) ;  /* 0x0000017000027945 */ /* 0x000fe20003800200 */
[----:B------:R-:W-:Y:S02]  /*21d0*/  LOP3.LUT P1, RZ, R19, 0x2, RZ, 0xc0, !PT ;  /* 0x0000000213ff7812 */ /* 0x000fe4000782c0ff */
[----:B------:R-:W-:Y:S02]  /*21e0*/  FSEL R16, R15, 0.041666727513074874878, !P0 ;  /* 0x3d2aaabb0f107808 */ /* 0x000fe40004000000 */
[----:B------:R-:W-:-:S02]  /*21f0*/  FSEL R12, R11, -0.00019574658654164522886, P0 ;  /* 0xb94d41530b0c7808 */ /* 0x000fc40000000000 */
[----:B------:R-:W-:Y:S02]  /*2200*/  FSEL R11, -R18, -0.4999999701976776123, !P0 ;  /* 0xbeffffff120b7808 */ /* 0x000fe40004000100 */
[----:B------:R-:W-:Y:S01]  /*2210*/  FSEL R0, R0, 1, !P0 ;  /* 0x3f80000000007808 */ /* 0x000fe20004000000 */
[----:B------:R-:W-:-:S04]  /*2220*/  FFMA R12, R3, R12, R16 ;  /* 0x0000000c030c7223 */ /* 0x000fc80000000010 */
[C---:B------:R-:W-:Y:S01]  /*2230*/  FFMA R11, R3.reuse, R12, R11 ;  /* 0x0000000c030b7223 */ /* 0x040fe2000000000b */
[----:B------:R-:W-:Y:S01]  /*2240*/  FFMA R3, R3, R0, RZ ;  /* 0x0000000003037223 */ /* 0x000fe200000000ff */
[----:B------:R-:W-:-:S03]  /*2250*/  IMAD.MOV.U32 R12, RZ, RZ, 0x40a00000 ;  /* 0x40a00000ff0c7424 */ /* 0x000fc600078e00ff */
[----:B------:R-:W-:Y:S01]  /*2260*/  FFMA R3, R3, R11, R0 ;  /* 0x0000000b03037223 */ /* 0x000fe20000000000 */
[----:B------:R-:W-:-:S03]  /*2270*/  FFMA R0, R13, -R12, 1 ;  /* 0x3f8000000d007423 */ /* 0x000fc6000000080c */
[----:B------:R-:W-:Y:S01]  /*2280*/  @P1 FADD R3, RZ, -R3 ;  /* 0x80000003ff031221 */ /* 0x000fe20000000000 */
[----:B------:R-:W-:-:S03]  /*2290*/  FFMA R0, R0, R13, 0.20000000298023223877 ;  /* 0x3e4ccccd00007423 */ /* 0x000fc6000000000d */
        /* <DEDUP_REMOVED lines=9> */
.L_x_27:
[----:B------:R-:W-:Y:S05]  /*2330*/  BSYNC.RECONVERGENT B2 ;  /* 0x0000000000027941 */ /* 0x000fea0003800200 */
.L_x_26:
[----:B------:R-:W-:Y:S01]  /*2340*/  FMUL R0, R9, 5 ;  /* 0x40a0000009007820 */ /* 0x000fe20000400000 */
[----:B------:R-:W-:Y:S01]  /*2350*/  BSSY.RECONVERGENT B0, `(.L_x_28) ;  /* 0x000006b000007945 */ /* 0x000fe20003800200 */
[----:B------:R-:W-:Y:S02]  /*2360*/  FADD R14, R14, R11 ;  /* 0x0000000b0e0e7221 */ /* 0x000fe40000000000 */
[C---:B------:R-:W-:Y:S01]  /*2370*/  FMUL R3, R0.reuse, 0.63661974668502807617 ;  /* 0x3f22f98300037820 */ /* 0x040fe20000400000 */
[----:B------:R-:W-:-:S05]  /*2380*/  FSETP.GE.AND P0, PT, |R0|, 105615, PT ;  /* 0x47ce47800000780b */ /* 0x000fca0003f06200 */
        /* <DEDUP_REMOVED lines=15> */
.L_x_31:
        /* <DEDUP_REMOVED lines=43> */
[----:B------:R-:W-:Y:S02]  /*2730*/  @P1 IMAD.MOV.U32 R12, RZ, RZ, R5 ;  /* 0x000000ffff0c1224 */ /* 0x000fe400078e0005 */
[----:B------:R-:W-:Y:S02]  /*2740*/  @P0 IMAD.MOV.U32 R12, RZ, RZ, R4 ;  /* 0x000000ffff0c0224 */ /* 0x000fe400078e0004 */
[----:B------:R-:W-:-:S02]  /*2750*/  @P2 IMAD.MOV.U32 R13, RZ, RZ, R7 ;  /* 0x000000ffff0d2224 */ /* 0x000fc400078e0007 */
[----:B------:R-:W-:Y:S01]  /*2760*/  @P1 IMAD.MOV.U32 R13, RZ, RZ, R6 ;  /* 0x000000ffff0d1224 */ /* 0x000fe200078e0006 */
[----:B------:R-:W-:Y:S01]  /*2770*/  @P0 MOV R13, R5 ;  /* 0x00000005000d0202 */ /* 0x000fe20000000f00 */
[----:B------:R-:W-:Y:S01]  /*2780*/  @P3 IMAD.MOV.U32 R12, RZ, RZ, R2 ;  /* 0x000000ffff0c3224 */ /* 0x000fe200078e0002 */
[----:B------:R-:W-:Y:S01]  /*2790*/  @P5 MOV R12, R3 ;  /* 0x00000003000c5202 */ /* 0x000fe20000000f00 */
[----:B------:R-:W-:Y:S02]  /*27a0*/  @P3 IMAD.MOV.U32 R13, RZ, RZ, R4 ;  /* 0x000000ffff0d3224 */ /* 0x000fe400078e0004 */
[----:B------:R-:W-:Y:S02]  /*27b0*/  @P5 IMAD.MOV.U32 R13, RZ, RZ, R2 ;  /* 0x000000ffff0d5224 */ /* 0x000fe400078e0002 */
[----:B------:R-:W-:Y:S02]  /*27c0*/  @P4 IMAD.MOV.U32 R13, RZ, RZ, R3 ;  /* 0x000000ffff0d4224 */ /* 0x000fe400078e0003 */
        /* <DEDUP_REMOVED lines=13> */
.L_x_33:
[----:B------:R-:W-:Y:S05]  /*28a0*/  BSYNC.RECONVERGENT B1 ;  /* 0x0000000000017941 */ /* 0x000fea0003800200 */
.L_x_32:
        /* <DEDUP_REMOVED lines=19> */
.L_x_30:
[----:B------:R-:W-:Y:S01]  /*29e0*/  FMUL R11, RZ, R0 ;  /* 0x00000000ff0b7220 */ /* 0x000fe20000400000 */
[----:B------:R-:W-:-:S07]  /*29f0*/  IMAD.MOV.U32 R3, RZ, RZ, RZ ;  /* 0x000000ffff037224 */ /* 0x000fce00078e00ff */
.L_x_29:
[----:B------:R-:W-:Y:S05]  /*2a00*/  BSYNC.RECONVERGENT B0 ;  /* 0x0000000000007941 */ /* 0x000fea0003800200 */
.L_x_28:
[----:B------:R-:W-:Y:S02]  /*2a10*/  IMAD.MOV.U32 R0, RZ, RZ, 0x37cbac00 ;  /* 0x37cbac00ff007424 */ /* 0x000fe400078e00ff */
[----:B------:R-:W-:Y:S01]  /*2a20*/  FMUL R13, R11, R11 ;  /* 0x0000000b0b0d7220 */ /* 0x000fe20000400000 */
[----:B------:R-:W-:Y:S01]  /*2a30*/  LOP3.LUT R12, R3, 0x1, RZ, 0xc0, !PT ;  /* 0x00000001030c7812 */ /* 0x000fe200078ec0ff */
[----:B------:R-:W-:Y:S01]  /*2a40*/  IMAD.MOV.U32 R15, RZ, RZ, 0x3e2aaaa8 ;  /* 0x3e2aaaa8ff0f7424 */ /* 0x000fe200078e00ff */
[----:B------:R-:W-:Y:S01]  /*2a50*/  BSSY.RECONVERGENT B2, `(.L_x_34) ;  /* 0x000001c000027945 */ /* 0x000fe20003800200 */
[----:B------:R-:W-:Y:S01]  /*2a60*/  FFMA R0, R13, R0, -0.0013887860113754868507 ;  /* 0xbab607ed0d007423 */ /* 0x000fe20000000000 */
[----:B------:R-:W-:Y:S01]  /*2a70*/  ISETP.NE.U32.AND P0, PT, R12, 0x1, PT ;  /* 0x000000010c00780c */ /* 0x000fe20003f05070 */
[----:B------:R-:W-:Y:S01]  /*2a80*/  VIADD R3, R3, 0x1 ;  /* 0x0000000103037836 */ /* 0x000fe20000000000 */
[----:B------:R-:W-:Y:S01]  /*2a90*/  MOV R12, 0x3c0885e4 ;  /* 0x3c0885e4000c7802 */ /* 0x000fe20000000f00 */
[----:B------:R-:W-:Y:S01]  /*2aa0*/  IMAD.MOV.U32 R16, RZ, RZ, 0x40c00000 ;  /* 0x40c00000ff107424 */ /* 0x000fe200078e00ff */
[----:B------:R-:W-:-:S02]  /*2ab0*/  FSEL R0, R0, -0.00019574658654164522886, P0 ;  /* 0xb94d415300007808 */ /* 0x000fc40000000000 */
[----:B------:R-:W-:Y:S02]  /*2ac0*/  FSEL R12, R12, 0.041666727513074874878, !P0 ;  /* 0x3d2aaabb0c0c7808 */ /* 0x000fe40004000000 */
[----:B------:R-:W-:Y:S02]  /*2ad0*/  FSEL R15, -R15, -0.4999999701976776123, !P0 ;  /* 0xbeffffff0f0f7808 */ /* 0x000fe40004000100 */
[----:B------:R-:W-:Y:S01]  /*2ae0*/  LOP3.LUT P1, RZ, R3, 0x2, RZ, 0xc0, !PT ;  /* 0x0000000203ff7812 */ /* 0x000fe2000782c0ff */
[----:B------:R-:W-:Y:S01]  /*2af0*/  FFMA R12, R13, R0, R12 ;  /* 0x000000000d0c7223 */ /* 0x000fe2000000000c */
[----:B------:R-:W-:Y:S01]  /*2b00*/  FSEL R0, R11, 1, !P0 ;  /* 0x3f8000000b007808 */ /* 0x000fe20004000000 */
[----:B------:R-:W-:Y:S02]  /*2b10*/  IMAD.MOV.U32 R11, RZ, RZ, 0x3e2aaaab ;  /* 0x3e2aaaabff0b7424 */ /* 0x000fe400078e00ff */
[C---:B------:R-:W-:Y:S02]  /*2b20*/  FFMA R12, R13.reuse, R12, R15 ;  /* 0x0000000c0d0c7223 */ /* 0x040fe4000000000f */
[----:B------:R-:W-:-:S04]  /*2b30*/  FFMA R3, R13, R0, RZ ;  /* 0x000000000d037223 */ /* 0x000fc800000000ff */
[----:B------:R-:W-:Y:S01]  /*2b40*/  FFMA R3, R3, R12, R0 ;  /* 0x0000000c03037223 */ /* 0x000fe20000000000 */
[----:B------:R-:W-:-:S03]  /*2b50*/  FFMA R0, R11, -R16, 1 ;  /* 0x3f8000000b007423 */ /* 0x000fc60000000810 */
[----:B------:R-:W-:Y:S01]  /*2b60*/  @P1 FADD R3, RZ, -R3 ;  /* 0x80000003ff031221 */ /* 0x000fe20000000000 */
[----:B------:R-:W-:-:S03]  /*2b70*/  FFMA R0, R0, R11, 0.16666667163372039795 ;  /* 0x3e2aaaab00007423 */ /* 0x000fc6000000000b */
[----:B------:R-:W0:Y:S01]  /*2b80*/  FCHK P0, R3, 6 ;  /* 0x40c0000003007902 */ /* 0x000e220000000000 */
[----:B------:R-:W-:-:S04]  /*2b90*/  FFMA R11, R3, R0, RZ ;  /* 0x00000000030b7223 */ /* 0x000fc800000000ff */
[----:B------:R-:W-:-:S04]  /*2ba0*/  FFMA R12, R11, -6, R3 ;  /* 0xc0c000000b0c7823 */ /* 0x000fc80000000003 */
[----:B------:R-:W-:Y:S01]  /*2bb0*/  FFMA R11, R0, R12, R11 ;  /* 0x0000000c000b7223 */ /* 0x000fe2000000000b */
[----:B0-----:R-:W-:Y:S06]  /*2bc0*/  @!P0 BRA `(.L_x_35) ;  /* 0x0000000000108947 */ /* 0x001fec0003800000 */
[----:B------:R-:W-:Y:S01]  /*2bd0*/  HFMA2 R0, -RZ, RZ, 2.375, 0 ;  /* 0x40c00000ff007431 */ /* 0x000fe200000001ff */
[----:B------:R-:W-:-:S07]  /*2be0*/  MOV R12, 0x2c00 ;  /* 0x00002c00000c7802 */ /* 0x000fce0000000f00 */
[----:B------:R-:W-:Y:S05]  /*2bf0*/  CALL.REL.NOINC `($__internal_0_$__cuda_sm3x_div_rn_noftz_f32_slowpath) ;  /* 0x000006b400147944 */ /* 0x000fea0003c00000 */
[----:B------:R-:W-:-:S07]  /*2c00*/  IMAD.MOV.U32 R11, RZ, RZ, R0 ;  /* 0x000000ffff0b7224 */ /* 0x000fce00078e0000 */
.L_x_35:
[----:B------:R-:W-:Y:S05]  /*2c10*/  BSYNC.RECONVERGENT B2 ;  /* 0x0000000000027941 */ /* 0x000fea0003800200 */
.L_x_34:
        /* <DEDUP_REMOVED lines=13> */
[----:B------:R-:W-:Y:S01]  /*2cf0*/  IMAD.SHL.U32 R11, R0, 0x100, RZ ;  /* 0x00000100000b7824 */ /* 0x000fe200078e00ff */
[----:B------:R-:W0:Y:S01]  /*2d00*/  LDCU.64 UR8, c[0x4][URZ] ;  /* 0x01000000ff0877ac */ /* 0x000e220008000a00 */
[----:B------:R-:W-:Y:S02]  /*2d10*/  IMAD.MOV.U32 R3, RZ, RZ, RZ ;  /* 0x000000ffff037224 */ /* 0x000fe400078e00ff */
[----:B------:R-:W-:Y:S01]  /*2d20*/  IMAD.MOV.U32 R15, RZ, RZ, RZ ;  /* 0x000000ffff0f7224 */ /* 0x000fe200078e00ff */
[----:B------:R-:W-:Y:S01]  /*2d30*/  LOP3.LUT R11, R11, 0x80000000, RZ, 0xfc, !PT ;  /* 0x800000000b0b7812 */ /* 0x000fe200078efcff */
[----:B------:R-:W-:Y:S01]  /*2d40*/  UMOV UR5, URZ ;  /* 0x000000ff00057c82 */ /* 0x000fe20008000000 */
[----:B------:R-:W-:-:S05]  /*2d50*/  UMOV UR4, URZ ;  /* 0x000000ff00047c82 */ /* 0x000fca0008000000 */
.L_x_39:
[----:B0-----:R-:W-:Y:S01]  /*2d60*/  MOV R16, UR8 ;  /* 0x0000000800107c02 */ /* 0x001fe20008000f00 */
        /* <DEDUP_REMOVED lines=28> */
[----:B------:R-:W-:-:S04]  /*2f30*/  SHF.R.U32.HI R12, RZ, 0x5, R12 ;  /* 0x00000005ff0c7819 */ /* 0x000fc8000001160c */
[----:B------:R-:W-:-:S04]  /*2f40*/  LEA R15, -R12, RZ, 0x2 ;  /* 0x000000ff0c0f7211 */ /* 0x000fc800078e11ff */
        /* <DEDUP_REMOVED lines=8> */
[----:B------:R-:W-:Y:S02]  /*2fd0*/  @P4 IMAD.MOV.U32 R13, RZ, RZ, R8 ;  /* 0x000000ffff0d4224 */ /* 0x000fe400078e0008 */
[--C-:B------:R-:W-:Y:S01]  /*2fe0*/  @P4 IMAD.MOV.U32 R12, RZ, RZ, R7.reuse ;  /* 0x000000ffff0c4224 */ /* 0x100fe200078e0007 */
[----:B------:R-:W-:Y:S01]  /*2ff0*/  ISETP.EQ.AND P4, PT, R15, 0x4, PT ;  /* 0x000000040f00780c */ /* 0x000fe20003f82270 */
[----:B------:R-:W-:Y:S01]  /*3000*/  @P2 IMAD.MOV.U32 R13, RZ, RZ, R7 ;  /* 0x000000ffff0d2224 */ /* 0x000fe200078e0007 */
[----:B------:R-:W-:Y:S01]  /*3010*/  @P2 MOV R12, R6 ;  /* 0x00000006000c2202 */ /* 0x000fe20000000f00 */
[----:B------:R-:W-:Y:S02]  /*3020*/  @P1 IMAD.MOV.U32 R12, RZ, RZ, R5 ;  /* 0x000000ffff0c1224 */ /* 0x000fe400078e0005 */
[----:B------:R-:W-:-:S02]  /*3030*/  @P0 IMAD.MOV.U32 R12, RZ, RZ, R4 ;  /* 0x000000ffff0c0224 */ /* 0x000fc400078e0004 */
[----:B------:R-:W-:Y:S02]  /*3040*/  @P1 IMAD.MOV.U32 R13, RZ, RZ, R6 ;  /* 0x000000ffff0d1224 */ /* 0x000fe400078e0006 */
[--C-:B------:R-:W-:Y:S02]  /*3050*/  @P3 IMAD.MOV.U32 R12, RZ, RZ, R2.reuse ;  /* 0x000000ffff0c3224 */ /* 0x100fe400078e0002 */
[----:B------:R-:W-:Y:S02]  /*3060*/  @P5 IMAD.MOV.U32 R12, RZ, RZ, R3 ;  /* 0x000000ffff0c5224 */ /* 0x000fe400078e0003 */
[----:B------:R-:W-:Y:S01]  /*3070*/  @P0 IMAD.MOV.U32 R13, RZ, RZ, R5 ;  /* 0x000000ffff0d0224 */ /* 0x000fe200078e0005 */
[----:B------:R-:W-:Y:S01]  /*3080*/  @P3 MOV R13, R4 ;  /* 0x00000004000d3202 */ /* 0x000fe20000000f00 */
[----:B------:R-:W-:Y:S01]  /*3090*/  @P5 IMAD.MOV.U32 R13, RZ, RZ, R2 ;  /* 0x000000ffff0d5224 */ /* 0x000fe200078e0002 */
[----:B------:R-:W-:Y:S01]  /*30a0*/  MOV R18, R12 ;  /* 0x0000000c00127202 */ /* 0x000fe20000000f00 */
[----:B------:R-:W-:Y:S01]  /*30b0*/  @P4 IMAD.MOV.U32 R13, RZ, RZ, R3 ;  /* 0x000000ffff0d4224 */ /* 0x000fe200078e0003 */
[----:B------:R-:W-:Y:S06]  /*30c0*/  @!P6 BRA `(.L_x_41) ;  /* 0x00000000002ce947 */ /* 0x000fec0003800000 */
[----:B------:R-:W-:Y:S01]  /*30d0*/  @P2 IMAD.MOV.U32 R12, RZ, RZ, R8 ;  /* 0x000000ffff0c2224 */ /* 0x000fe200078e0008 */
[----:B------:R-:W-:Y:S01]  /*30e0*/  LOP3.LUT R11, R11, 0x1f, RZ, 0xc0, !PT ;  /* 0x0000001f0b0b7812 */ /* 0x000fe200078ec0ff */
[----:B------:R-:W-:Y:S02]  /*30f0*/  @P1 IMAD.MOV.U32 R12, RZ, RZ, R7 ;  /* 0x000000ffff0c1224 */ /* 0x000fe400078e0007 */
[----:B------:R-:W-:Y:S01]  /*3100*/  @P0 IMAD.MOV.U32 R12, RZ, RZ, R6 ;  /* 0x000000ffff0c0224 */ /* 0x000fe200078e0006 */
[----:B------:R-:W-:Y:S01]  /*3110*/  ISETP.EQ.AND P0, PT, R15, 0x8, PT ;  /* 0x000000080f00780c */ /* 0x000fe20003f02270 */
[----:B------:R-:W-:Y:S01]  /*3120*/  @P3 IMAD.MOV.U32 R12, RZ, RZ, R5 ;  /* 0x000000ffff0c3224 */ /* 0x000fe200078e0005 */
[----:B------:R-:W-:Y:S01]  /*3130*/  @P5 MOV R12, R4 ;  /* 0x00000004000c5202 */ /* 0x000fe20000000f00 */
[----:B------:R-:W-:Y:S01]  /*3140*/  @P4 IMAD.MOV.U32 R12, RZ, RZ, R2 ;  /* 0x000000ffff0c4224 */ /* 0x000fe200078e0002 */
[----:B------:R-:W-:-:S09]  /*3150*/  SHF.L.W.U32.HI R18, R13, R11, R18 ;  /* 0x0000000b0d127219 */ /* 0x000fd20000010e12 */
[----:B------:R-:W-:-:S05]  /*3160*/  @P0 IMAD.MOV.U32 R12, RZ, RZ, R3 ;  /* 0x000000ffff0c0224 */ /* 0x000fca00078e0003 */
[----:B------:R-:W-:-:S07]  /*3170*/  SHF.L.W.U32.HI R13, R12, R11, R13 ;  /* 0x0000000b0c0d7219 */ /* 0x000fce0000010e0d */
.L_x_41:
[----:B------:R-:W-:Y:S05]  /*3180*/  BSYNC.RECONVERGENT B1 ;  /* 0x0000000000017941 */ /* 0x000fea0003800200 */
.L_x_40:
[C-C-:B------:R-:W-:Y:S01]  /*3190*/  SHF.L.W.U32.HI R11, R13.reuse, 0x2, R18.reuse ;  /* 0x000000020d0b7819 */ /* 0x140fe20000010e12 */
[----:B------:R-:W-:Y:S01]  /*31a0*/  IMAD.SHL.U32 R13, R13, 0x4, RZ ;  /* 0x000000040d0d7824 */ /* 0x000fe200078e00ff */
[----:B------:R-:W-:Y:S01]  /*31b0*/  UMOV UR4, 0x54442d19 ;  /* 0x54442d1900047882 */ /* 0x000fe20000000000 */
[----:B------:R-:W-:Y:S01]  /*31c0*/  UMOV UR5, 0x3bf921fb ;  /* 0x3bf921fb00057882 */ /* 0x000fe20000000000 */
[----:B------:R-:W-:Y:S02]  /*31d0*/  SHF.R.S32.HI R12, RZ, 0x1f, R11 ;  /* 0x0000001fff0c7819 */ /* 0x000fe4000001140b */
[----:B------:R-:W-:Y:S02]  /*31e0*/  SHF.R.U32.HI R3, RZ, 0x1e, R18 ;  /* 0x0000001eff037819 */ /* 0x000fe40000011612 */
[C---:B------:R-:W-:Y:S02]  /*31f0*/  LOP3.LUT R16, R12.reuse, R13, RZ, 0x3c, !PT ;  /* 0x0000000d0c107212 */ /* 0x040fe400078e3cff */
[----:B------:R-:W-:-:S02]  /*3200*/  LOP3.LUT R17, R12, R11, RZ, 0x3c, !PT ;  /* 0x0000000b0c117212 */ /* 0x000fc400078e3cff */
[----:B------:R-:W-:Y:S02]  /*3210*/  ISETP.GE.AND P0, PT, R0, RZ, PT ;  /* 0x000000ff0000720c */ /* 0x000fe40003f06270 */
[----:B------:R-:W0:Y:S01]  /*3220*/  I2F.F64.S64 R12, R16 ;  /* 0x00000010000c7312 */ /* 0x000e220000301c00 */
[C---:B------:R-:W-:Y:S02]  /*3230*/  LOP3.LUT R0, R11.reuse, R0, RZ, 0x3c, !PT ;  /* 0x000000000b007212 */ /* 0x040fe400078e3cff */
[----:B------:R-:W-:Y:S02]  /*3240*/  LEA.HI R3, R11, R3, RZ, 0x1 ;  /* 0x000000030b037211 */ /* 0x000fe400078f08ff */
[----:B------:R-:W-:-:S03]  /*3250*/  ISETP.GE.AND P1, PT, R0, RZ, PT ;  /* 0x000000ff0000720c */ /* 0x000fc60003f26270 */
[----:B------:R-:W-:-:S05]  /*3260*/  IMAD.MOV R0, RZ, RZ, -R3 ;  /* 0x000000ffff007224 */ /* 0x000fca00078e0a03 */
[----:B------:R-:W-:Y:S01]  /*3270*/  @!P0 MOV R3, R0 ;  /* 0x0000000000038202 */ /* 0x000fe20000000f00 */
[----:B0-----:R-:W-:-:S10]  /*3280*/  DMUL R12, R12, UR4 ;  /* 0x000000040c0c7c28 */ /* 0x001fd40008000000 */
[----:B------:R-:W0:Y:S02]  /*3290*/  F2F.F32.F64 R12, R12 ;  /* 0x0000000c000c7310 */ /* 0x000e240000301000 */
[----:B0-----:R-:W-:Y:S01]  /*32a0*/  FSEL R11, -R12, R12, !P1 ;  /* 0x0000000c0c0b7208 */ /* 0x001fe20004800100 */
[----:B------:R-:W-:Y:S06]  /*32b0*/  BRA `(.L_x_37) ;  /* 0x0000000000087947 */ /* 0x000fec0003800000 */
.L_x_38:
[----:B------:R-:W-:Y:S01]  /*32c0*/  FMUL R11, RZ, R0 ;  /* 0x00000000ff0b7220 */ /* 0x000fe20000400000 */
[----:B------:R-:W-:-:S07]  /*32d0*/  IMAD.MOV.U32 R3, RZ, RZ, RZ ;  /* 0x000000ffff037224 */ /* 0x000fce00078e00ff */
.L_x_37:
[----:B------:R-:W-:Y:S05]  /*32e0*/  BSYNC.RECONVERGENT B0 ;  /* 0x0000000000007941 */ /* 0x000fea0003800200 */
.L_x_36:
[----:B------:R-:W-:Y:S01]  /*32f0*/  LOP3.LUT R12, R3, 0x1, RZ, 0xc0, !PT ;  /* 0x00000001030c7812 */ /* 0x000fe200078ec0ff */
[----:B------:R-:W-:Y:S02]  /*3300*/  IMAD.MOV.U32 R0, RZ, RZ, 0x37cbac00 ;  /* 0x37cbac00ff007424 */ /* 0x000fe400078e00ff */
[----:B------:R-:W-:Y:S01]  /*3310*/  FMUL R13, R11, R11 ;  /* 0x0000000b0b0d7220 */ /* 0x000fe20000400000 */
[----:B------:R-:W-:Y:S01]  /*3320*/  IMAD.MOV.U32 R15, RZ, RZ, 0x3e2aaaa8 ;  /* 0x3e2aaaa8ff0f7424 */ /* 0x000fe200078e00ff */
[----:B------:R-:W-:Y:S01]  /*3330*/  ISETP.NE.U32.AND P0, PT, R12, 0x1, PT ;  /* 0x000000010c00780c */ /* 0x000fe20003f05070 */
[----:B------:R-:W-:Y:S02]  /*3340*/  IMAD.MOV.U32 R12, RZ, RZ, 0x3c0885e4 ;  /* 0x3c0885e4ff0c7424 */ /* 0x000fe400078e00ff */
[----:B------:R-:W-:Y:S01]  /*3350*/  FFMA R0, R13, R0, -0.0013887860113754868507 ;  /* 0xbab607ed0d007423 */ /* 0x000fe20000000000 */
[----:B------:R-:W-:Y:S01]  /*3360*/  IADD3 R3, PT, PT, R3, 0x1, RZ ;  /* 0x0000000103037810 */ /* 0x000fe20007ffe0ff */
[----:B------:R-:W-:Y:S01]  /*3370*/  IMAD.MOV.U32 R16, RZ, RZ, 0x40e00000 ;  /* 0x40e00000ff107424 */ /* 0x000fe200078e00ff */
[----:B------:R-:W-:Y:S01]  /*3380*/  FSEL R15, -R15, -0.4999999701976776123, !P0 ;  /* 0xbeffffff0f0f7808 */ /* 0x000fe20004000100 */
[----:B------:R-:W-:Y:S01]  /*3390*/  BSSY.RECONVERGENT B2, `(.L_x_42) ;  /* 0x0000016000027945 */ /* 0x000fe20003800200 */
[----:B------:R-:W-:-:S02]  /*33a0*/  FSEL R0, R0, -0.00019574658654164522886, P0 ;  /* 0xb94d415300007808 */ /* 0x000fc40000000000 */
[----:B------:R-:W-:Y:S02]  /*33b0*/  FSEL R12, R12, 0.041666727513074874878, !P0 ;  /* 0x3d2aaabb0c0c7808 */ /* 0x000fe40004000000 */
[----:B------:R-:W-:-:S03]  /*33c0*/  LOP3.LUT P1, RZ, R3, 0x2, RZ, 0xc0, !PT ;  /* 0x0000000203ff7812 */ /* 0x000fc6000782c0ff */
        /* <DEDUP_REMOVED lines=8> */
[----:B------:R-:W-:-:S03]  /*3450*/  FFMA R0, R0, R11, 0.14285714924335479736 ;  /* 0x3e12492500007423 */ /* 0x000fc6000000000b */
        /* <DEDUP_REMOVED lines=9> */
.L_x_43:
[----:B------:R-:W-:Y:S05]  /*34f0*/  BSYNC.RECONVERGENT B2 ;  /* 0x0000000000027941 */ /* 0x000fea0003800200 */
.L_x_42:
        /* <DEDUP_REMOVED lines=20> */
.L_x_47:
        /* <DEDUP_REMOVED lines=66> */
.L_x_49:
[----:B------:R-:W-:Y:S05]  /*3a60*/  BSYNC.RECONVERGENT B1 ;  /* 0x0000000000017941 */ /* 0x000fea0003800200 */
.L_x_48:
        /* <DEDUP_REMOVED lines=19> */
.L_x_46:
[----:B------:R-:W-:Y:S01]  /*3ba0*/  FMUL R16, RZ, R0 ;  /* 0x00000000ff107220 */ /* 0x000fe20000400000 */
[----:B------:R-:W-:-:S07]  /*3bb0*/  IMAD.MOV.U32 R18, RZ, RZ, RZ ;  /* 0x000000ffff127224 */ /* 0x000fce00078e00ff */
.L_x_45:
[----:B------:R-:W-:Y:S05]  /*3bc0*/  BSYNC.RECONVERGENT B0 ;  /* 0x0000000000007941 */ /* 0x000fea0003800200 */
.L_x_44:
        /* <DEDUP_REMOVED lines=27> */
[----:B------:R-:W-:Y:S01]  /*3d80*/  FFMA R14, R13, 0.125, R14 ;  /* 0x3e0000000d0e7823 */ /* 0x000fe2000000000e */
        /* <DEDUP_REMOVED lines=10> */
.L_x_53:
        /* <DEDUP_REMOVED lines=66> */
.L_x_55:
[----:B------:R-:W-:Y:S05]  /*4250*/  BSYNC.RECONVERGENT B1 ;  /* 0x0000000000017941 */ /* 0x000fea0003800200 */
.L_x_54:
        /* <DEDUP_REMOVED lines=19> */
.L_x_52:
[----:B------:R-:W-:Y:S01]  /*4390*/  FMUL R0, RZ, R3 ;  /* 0x00000003ff007220 */ /* 0x000fe20000400000 */
[----:B------:R-:W-:-:S07]  /*43a0*/  IMAD.MOV.U32 R19, RZ, RZ, RZ ;  /* 0x000000ffff137224 */ /* 0x000fce00078e00ff */
.L_x_51:
[----:B------:R-:W-:Y:S05]  /*43b0*/  BSYNC.RECONVERGENT B0 ;  /* 0x0000000000007941 */ /* 0x000fea0003800200 */
.L_x_50:
        /* <DEDUP_REMOVED lines=19> */
[----:B------:R-:W-:-:S03]  /*44f0*/  FFMA R0, R0, R13, 0.11111111193895339966 ;  /* 0x3de38e3900007423 */ /* 0x000fc6000000000d */
        /* <DEDUP_REMOVED lines=9> */
.L_x_57:
[----:B------:R-:W-:Y:S05]  /*4590*/  BSYNC.RECONVERGENT B2 ;  /* 0x0000000000027941 */ /* 0x000fea0003800200 */
.L_x_56:
        /* <DEDUP_REMOVED lines=20> */
.L_x_61:
        /* <DEDUP_REMOVED lines=66> */
.L_x_63:
[----:B------:R-:W-:Y:S05]  /*4b00*/  BSYNC.RECONVERGENT B1 ;  /* 0x0000000000017941 */ /* 0x000fea0003800200 */
.L_x_62:
        /* <DEDUP_REMOVED lines=19> */
.L_x_60:
[----:B------:R-:W-:Y:S01]  /*4c40*/  FMUL R11, RZ, R0 ;  /* 0x00000000ff0b7220 */ /* 0x000fe20000400000 */
[----:B------:R-:W-:-:S07]  /*4c50*/  IMAD.MOV.U32 R3, RZ, RZ, RZ ;  /* 0x000000ffff037224 */ /* 0x000fce00078e00ff */
.L_x_59:
[----:B------:R-:W-:Y:S05]  /*4c60*/  BSYNC.RECONVERGENT B0 ;  /* 0x0000000000007941 */ /* 0x000fea0003800200 */
.L_x_58:
        /* <DEDUP_REMOVED lines=22> */
[----:B------:R-:W-:-:S03]  /*4dd0*/  FFMA R0, R0, R11, 0.10000000149011611938 ;  /* 0x3dcccccd00007423 */ /* 0x000fc6000000000b */
[----:B------:R-:W0:Y:S01]  /*4de0*/  FCHK P0, R3, 10 ;  /* 0x4120000003007902 */ /* 0x000e220000000000 */
[----:B------:R-:W-:-:S04]  /*4df0*/  FFMA R11, R3, R0, RZ ;  /* 0x00000000030b7223 */ /* 0x000fc800000000ff */
[----:B------:R-:W-:-:S04]  /*4e00*/  FFMA R12, R11, -10, R3 ;  /* 0xc12000000b0c7823 */ /* 0x000fc80000000003 */
[----:B------:R-:W-:Y:S01]  /*4e10*/  FFMA R11, R0, R12, R11 ;  /* 0x0000000c000b7223 */ /* 0x000fe2000000000b */
[----:B0-----:R-:W-:Y:S06]  /*4e20*/  @!P0 BRA `(.L_x_65) ;  /* 0x0000000000108947 */ /* 0x001fec0003800000 */
[----:B------:R-:W-:Y:S01]  /*4e30*/  HFMA2 R0, -RZ, RZ, 2.5625, 0 ;  /* 0x41200000ff007431 */ /* 0x000fe200000001ff */
[----:B------:R-:W-:-:S07]  /*4e40*/  MOV R12, 0x4e60 ;  /* 0x00004e60000c7802 */ /* 0x000fce0000000f00 */
[----:B------:R-:W-:Y:S05]  /*4e50*/  CALL.REL.NOINC `($__internal_0_$__cuda_sm3x_div_rn_noftz_f32_slowpath) ;  /* 0x00000690007c7944 */ /* 0x000fea0003c00000 */
[----:B------:R-:W-:-:S07]  /*4e60*/  IMAD.MOV.U32 R11, RZ, RZ, R0 ;  /* 0x000000ffff0b7224 */ /* 0x000fce00078e0000 */
.L_x_65:
[----:B------:R-:W-:Y:S05]  /*4e70*/  BSYNC.RECONVERGENT B2 ;  /* 0x0000000000027941 */ /* 0x000fea0003800200 */
.L_x_64:
        /* <DEDUP_REMOVED lines=20> */
.L_x_69:
        /* <DEDUP_REMOVED lines=66> */
.L_x_71:
[----:B------:R-:W-:Y:S05]  /*53e0*/  BSYNC.RECONVERGENT B1 ;  /* 0x0000000000017941 */ /* 0x000fea0003800200 */
.L_x_70:
        /* <DEDUP_REMOVED lines=19> */
.L_x_68:
[----:B------:R-:W-:Y:S01]  /*5520*/  FMUL R11, RZ, R0 ;  /* 0x00000000ff0b7220 */ /* 0x000fe20000400000 */
[----:B------:R-:W-:-:S07]  /*5530*/  IMAD.MOV.U32 R3, RZ, RZ, RZ ;  /* 0x000000ffff037224 */ /* 0x000fce00078e00ff */
.L_x_67:
[----:B------:R-:W-:Y:S05]  /*5540*/  BSYNC.RECONVERGENT B0 ;  /* 0x0000000000007941 */ /* 0x000fea0003800200 */
.L_x_66:
        /* <DEDUP_REMOVED lines=22> */
[----:B------:R-:W-:-:S03]  /*56b0*/  FFMA R0, R0, R11, 0.090909093618392944336 ;  /* 0x3dba2e8c00007423 */ /* 0x000fc6000000000b */
        /* <DEDUP_REMOVED lines=9> */
.L_x_73:
[----:B------:R-:W-:Y:S05]  /*5750*/  BSYNC.RECONVERGENT B2 ;  /* 0x0000000000027941 */ /* 0x000fea0003800200 */
.L_x_72:
        /* <DEDUP_REMOVED lines=20> */
.L_x_77:
        /* <DEDUP_REMOVED lines=66> */
.L_x_79:
[----:B------:R-:W-:Y:S05]  /*5cc0*/  BSYNC.RECONVERGENT B1 ;  /* 0x0000000000017941 */ /* 0x000fea0003800200 */
.L_x_78:
        /* <DEDUP_REMOVED lines=19> */
.L_x_76:
[----:B------:R-:W-:Y:S01]  /*5e00*/  FMUL R11, RZ, R0 ;  /* 0x00000000ff0b7220 */ /* 0x000fe20000400000 */
[----:B------:R-:W-:-:S07]  /*5e10*/  IMAD.MOV.U32 R3, RZ, RZ, RZ ;  /* 0x000000ffff037224 */ /* 0x000fce00078e00ff */
.L_x_75:
[----:B------:R-:W-:Y:S05]  /*5e20*/  BSYNC.RECONVERGENT B0 ;  /* 0x0000000000007941 */ /* 0x000fea0003800200 */
.L_x_74:
[----:B------:R-:W-:Y:S01]  /*5e30*/  MOV R0, 0x37cbac00 ;  /* 0x37cbac0000007802 */ /* 0x000fe20000000f00 */
[----:B------:R-:W-:Y:S01]  /*5e40*/  FMUL R13, R11, R11 ;  /* 0x0000000b0b0d7220 */ /* 0x000fe20000400000 */
[----:B------:R-:W-:Y:S01]  /*5e50*/  LOP3.LUT R12, R3, 0x1, RZ, 0xc0, !PT ;  /* 0x00000001030c7812 */ /* 0x000fe200078ec0ff */
[----:B------:R-:W-:Y:S02]  /*5e60*/  IMAD.MOV.U32 R15, RZ, RZ, 0x3e2aaaa8 ;  /* 0x3e2aaaa8ff0f7424 */ /* 0x000fe400078e00ff */
[----:B------:R-:W-:Y:S02]  /*5e70*/  HFMA2 R16, -RZ, RZ, 2.625, 0 ;  /* 0x41400000ff107431 */ /* 0x000fe400000001ff */
[----:B------:R-:W-:Y:S01]  /*5e80*/  FFMA R0, R13, R0, -0.0013887860113754868507 ;  /* 0xbab607ed0d007423 */ /* 0x000fe20000000000 */
[----:B------:R-:W-:Y:S01]  /*5e90*/  ISETP.NE.U32.AND P0, PT, R12, 0x1, PT ;  /* 0x000000010c00780c */ /* 0x000fe20003f05070 */
[----:B------:R-:W-:Y:S01]  /*5ea0*/  IMAD.MOV.U32 R12, RZ, RZ, 0x3c0885e4 ;  /* 0x3c0885e4ff0c7424 */ /* 0x000fe200078e00ff */
[----:B------:R-:W-:Y:S01]  /*5eb0*/  BSSY.RECONVERGENT B2, `(.L_x_80) ;  /* 0x0000018000027945 */ /* 0x000fe20003800200 */
[----:B------:R-:W-:Y:S01]  /*5ec0*/  VIADD R3, R3, 0x1 ;  /* 0x0000000103037836 */ /* 0x000fe20000000000 */
        /* <DEDUP_REMOVED lines=12> */
[----:B------:R-:W-:-:S03]  /*5f90*/  FFMA R0, R0, R11, 0.083333335816860198975 ;  /* 0x3daaaaab00007423 */ /* 0x000fc6000000000b */
        /* <DEDUP_REMOVED lines=9> */
.L_x_81:
[----:B------:R-:W-:Y:S05]  /*6030*/  BSYNC.RECONVERGENT B2 ;  /* 0x0000000000027941 */ /* 0x000fea0003800200 */
.L_x_80:
        /* <DEDUP_REMOVED lines=14> */
[----:B------:R-:W-:Y:S01]  /*6120*/  MOV R15, RZ ;  /* 0x000000ff000f7202 */ /* 0x000fe20000000f00 */
[----:B------:R-:W-:Y:S01]  /*6130*/  IMAD.MOV.U32 R3, RZ, RZ, RZ ;  /* 0x000000ffff037224 */ /* 0x000fe200078e00ff */
[----:B------:R-:W0:Y:S02]  /*6140*/  LDCU.64 UR8, c[0x4][URZ] ;  /* 0x01000000ff0877ac */ /* 0x000e240008000a00 */
[----:B------:R-:W-:Y:S01]  /*6150*/  LOP3.LUT R11, R11, 0x80000000, RZ, 0xfc, !PT ;  /* 0x800000000b0b7812 */ /* 0x000fe200078efcff */
[----:B------:R-:W-:Y:S01]  /*6160*/  UMOV UR5, URZ ;  /* 0x000000ff00057c82 */ /* 0x000fe20008000000 */
[----:B------:R-:W-:-:S05]  /*6170*/  UMOV UR4, URZ ;  /* 0x000000ff00047c82 */ /* 0x000fca0008000000 */
.L_x_85:
        /* <DEDUP_REMOVED lines=27> */
[----:B------:R-:W-:Y:S02]  /*6330*/  LOP3.LUT P6, RZ, R11, 0x1f, RZ, 0xc0, !PT ;  /* 0x0000001f0bff7812 */ /* 0x000fe400078cc0ff */
[----:B------:R-:W-:-:S04]  /*6340*/  IADD3 R12, PT, PT, R12, -0x80, RZ ;  /* 0xffffff800c0c7810 */ /* 0x000fc80007ffe0ff */
        /* <DEDUP_REMOVED lines=11> */
[----:B------:R-:W-:Y:S01]  /*6400*/  @P4 IMAD.MOV.U32 R12, RZ, RZ, R7 ;  /* 0x000000ffff0c4224 */ /* 0x000fe200078e0007 */
[----:B------:R-:W-:Y:S01]  /*6410*/  ISETP.EQ.AND P4, PT, R15, 0x4, PT ;  /* 0x000000040f00780c */ /* 0x000fe20003f82270 */
[--C-:B------:R-:W-:Y:S01]  /*6420*/  @P2 IMAD.MOV.U32 R12, RZ, RZ, R6.reuse ;  /* 0x000000ffff0c2224 */ /* 0x100fe200078e0006 */
[----:B------:R-:W-:Y:S01]  /*6430*/  @P2 MOV R13, R7 ;  /* 0x00000007000d2202 */ /* 0x000fe20000000f00 */
[----:B------:R-:W-:Y:S01]  /*6440*/  @P1 IMAD.MOV.U32 R12, RZ, RZ, R5 ;  /* 0x000000ffff0c1224 */ /* 0x000fe200078e0005 */
[----:B------:R-:W-:Y:S01]  /*6450*/  @P0 MOV R12, R4 ;  /* 0x00000004000c0202 */ /* 0x000fe20000000f00 */
[----:B------:R-:W-:-:S02]  /*6460*/  @P1 IMAD.MOV.U32 R13, RZ, RZ, R6 ;  /* 0x000000ffff0d1224 */ /* 0x000fc400078e0006 */
[----:B------:R-:W-:Y:S02]  /*6470*/  @P0 IMAD.MOV.U32 R13, RZ, RZ, R5 ;  /* 0x000000ffff0d0224 */ /* 0x000fe400078e0005 */
[----:B------:R-:W-:Y:S02]  /*6480*/  @P3 IMAD.MOV.U32 R12, RZ, RZ, R2 ;  /* 0x000000ffff0c3224 */ /* 0x000fe400078e0002 */
[----:B------:R-:W-:Y:S02]  /*6490*/  @P5 IMAD.MOV.U32 R12, RZ, RZ, R3 ;  /* 0x000000ffff0c5224 */ /* 0x000fe400078e0003 */
[----:B------:R-:W-:Y:S02]  /*64a0*/  @P3 IMAD.MOV.U32 R13, RZ, RZ, R4 ;  /* 0x000000ffff0d3224 */ /* 0x000fe400078e0004 */
[----:B------:R-:W-:Y:S01]  /*64b0*/  @P5 IMAD.MOV.U32 R13, RZ, RZ, R2 ;  /* 0x000000ffff0d5224 */ /* 0x000fe200078e0002 */
[----:B------:R-:W-:Y:S01]  /*64c0*/  @P4 MOV R13, R3 ;  /* 0x00000003000d4202 */ /* 0x000fe20000000f00 */
[----:B------:R-:W-:Y:S01]  /*64d0*/  IMAD.MOV.U32 R18, RZ, RZ, R12 ;  /* 0x000000ffff127224 */ /* 0x000fe200078e000c */
[----:B------:R-:W-:Y:S06]  /*64e0*/  @!P6 BRA `(.L_x_87) ;  /* 0x00000000002ce947 */ /* 0x000fec0003800000 */
[----:B------:R-:W-:Y:S01]  /*64f0*/  @P2 IMAD.MOV.U32 R12, RZ, RZ, R8 ;  /* 0x000000ffff0c2224 */ /* 0x000fe200078e0008 */
[----:B------:R-:W-:Y:S01]  /*6500*/  LOP3.LUT R11, R11, 0x1f, RZ, 0xc0, !PT ;  /* 0x0000001f0b0b7812 */ /* 0x000fe200078ec0ff */
[----:B------:R-:W-:Y:S02]  /*6510*/  @P1 IMAD.MOV.U32 R12, RZ, RZ, R7 ;  /* 0x000000ffff0c1224 */ /* 0x000fe400078e0007 */
[----:B------:R-:W-:Y:S01]  /*6520*/  @P0 IMAD.MOV.U32 R12, RZ, RZ, R6 ;  /* 0x000000ffff0c0224 */ /* 0x000fe200078e0006 */
[----:B------:R-:W-:Y:S02]  /*6530*/  ISETP.EQ.AND P0, PT, R15, 0x8, PT ;  /* 0x000000080f00780c */ /* 0x000fe40003f02270 */
[----:B------:R-:W-:Y:S01]  /*6540*/  @P3 MOV R12, R5 ;  /* 0x00000005000c3202 */ /* 0x000fe20000000f00 */
[----:B------:R-:W-:Y:S01]  /*6550*/  @P5 IMAD.MOV.U32 R12, RZ, RZ, R4 ;  /* 0x000000ffff0c5224 */ /* 0x000fe200078e0004 */
[----:B------:R-:W-:Y:S01]  /*6560*/  SHF.L.W.U32.HI R18, R13, R11, R18 ;  /* 0x0000000b0d127219 */ /* 0x000fe20000010e12 */
[----:B------:R-:W-:-:S08]  /*6570*/  @P4 IMAD.MOV.U32 R12, RZ, RZ, R2 ;  /* 0x000000ffff0c4224 */ /* 0x000fd000078e0002 */
[----:B------:R-:W-:-:S05]  /*6580*/  @P0 IMAD.MOV.U32 R12, RZ, RZ, R3 ;  /* 0x000000ffff0c0224 */ /* 0x000fca00078e0003 */
[----:B------:R-:W-:-:S07]  /*6590*/  SHF.L.W.U32.HI R13, R12, R11, R13 ;  /* 0x0000000b0c0d7219 */ /* 0x000fce0000010e0d */
.L_x_87:
[----:B------:R-:W-:Y:S05]  /*65a0*/  BSYNC.RECONVERGENT B1 ;  /* 0x0000000000017941 */ /* 0x000fea0003800200 */
.L_x_86:
        /* <DEDUP_REMOVED lines=12> */
[----:B------:R-:W-:Y:S02]  /*6670*/  ISETP.GE.AND P1, PT, R0, RZ, PT ;  /* 0x000000ff0000720c */ /* 0x000fe40003f26270 */
[----:B------:R-:W-:-:S05]  /*6680*/  IADD3 R0, PT, PT, -R3, RZ, RZ ;  /* 0x000000ff03007210 */ /* 0x000fca0007ffe1ff */
[----:B------:R-:W-:Y:S01]  /*6690*/  @!P0 IMAD.MOV.U32 R3, RZ, RZ, R0 ;  /* 0x000000ffff038224 */ /* 0x000fe200078e0000 */
[----:B0-----:R-:W-:-:S10]  /*66a0*/  DMUL R12, R12, UR4 ;  /* 0x000000040c0c7c28 */ /* 0x001fd40008000000 */
[----:B------:R-:W0:Y:S02]  /*66b0*/  F2F.F32.F64 R12, R12 ;  /* 0x0000000c000c7310 */ /* 0x000e240000301000 */
[----:B0-----:R-:W-:Y:S01]  /*66c0*/  FSEL R11, -R12, R12, !P1 ;  /* 0x0000000c0c0b7208 */ /* 0x001fe20004800100 */
[----:B------:R-:W-:Y:S06]  /*66d0*/  BRA `(.L_x_83) ;  /* 0x0000000000087947 */ /* 0x000fec0003800000 */
.L_x_84:
[----:B------:R-:W-:Y:S01]  /*66e0*/  FMUL R11, RZ, R0 ;  /* 0x00000000ff0b7220 */ /* 0x000fe20000400000 */
[----:B------:R-:W-:-:S07]  /*66f0*/  IMAD.MOV.U32 R3, RZ, RZ, RZ ;  /* 0x000000ffff037224 */ /* 0x000fce00078e00ff */
.L_x_83:
[----:B------:R-:W-:Y:S05]  /*6700*/  BSYNC.RECONVERGENT B0 ;  /* 0x0000000000007941 */ /* 0x000fea0003800200 */
.L_x_82:
[----:B------:R-:W-:Y:S01]  /*6710*/  LOP3.LUT R12, R3, 0x1, RZ, 0xc0, !PT ;  /* 0x00000001030c7812 */ /* 0x000fe200078ec0ff */
[----:B------:R-:W-:Y:S02]  /*6720*/  IMAD.MOV.U32 R0, RZ, RZ, 0x37cbac00 ;  /* 0x37cbac00ff007424 */ /* 0x000fe400078e00ff */
[----:B------:R-:W-:Y:S01]  /*6730*/  FMUL R13, R11, R11 ;  /* 0x0000000b0b0d7220 */ /* 0x000fe20000400000 */
[----:B------:R-:W-:Y:S01]  /*6740*/  VIADD R3, R3, 0x1 ;  /* 0x0000000103037836 */ /* 0x000fe20000000000 */
[----:B------:R-:W-:Y:S01]  /*6750*/  ISETP.NE.U32.AND P0, PT, R12, 0x1, PT ;  /* 0x000000010c00780c */ /* 0x000fe20003f05070 */
[----:B------:R-:W-:Y:S02]  /*6760*/  IMAD.MOV.U32 R12, RZ, RZ, 0x3c0885e4 ;  /* 0x3c0885e4ff0c7424 */ /* 0x000fe400078e00ff */
[----:B------:R-:W-:Y:S01]  /*6770*/  FFMA R0, R13, R0, -0.0013887860113754868507 ;  /* 0xbab607ed0d007423 */ /* 0x000fe20000000000 */
[----:B------:R-:W-:Y:S01]  /*6780*/  MOV R15, 0x3e2aaaa8 ;  /* 0x3e2aaaa8000f7802 */ /* 0x000fe20000000f00 */
[----:B------:R-:W-:Y:S01]  /*6790*/  IMAD.MOV.U32 R16, RZ, RZ, 0x41500000 ;  /* 0x41500000ff107424 */ /* 0x000fe200078e00ff */
[----:B------:R-:W-:Y:S01]  /*67a0*/  LOP3.LUT P1, RZ, R3, 0x2, RZ, 0xc0, !PT ;  /* 0x0000000203ff7812 */ /* 0x000fe2000782c0ff */
[----:B------:R-:W-:Y:S01]  /*67b0*/  BSSY.RECONVERGENT B2, `(.L_x_88) ;  /* 0x0000016000027945 */ /* 0x000fe20003800200 */
[----:B------:R-:W-:-:S02]  /*67c0*/  FSEL R0, R0, -0.00019574658654164522886, P0 ;  /* 0xb94d415300007808 */ /* 0x000fc40000000000 */
[----:B------:R-:W-:Y:S02]  /*67d0*/  FSEL R12, R12, 0.041666727513074874878, !P0 ;  /* 0x3d2aaabb0c0c7808 */ /* 0x000fe40004000000 */
[----:B------:R-:W-:-:S03]  /*67e0*/  FSEL R15, -R15, -0.4999999701976776123, !P0 ;  /* 0xbeffffff0f0f7808 */ /* 0x000fc60004000100 */
        /* <DEDUP_REMOVED lines=8> */
[----:B------:R-:W-:-:S03]  /*6870*/  FFMA R0, R0, R11, 0.076923079788684844971 ;  /* 0x3d9d89d900007423 */ /* 0x000fc6000000000b */
        /* <DEDUP_REMOVED lines=8> */
[----:B------:R-:W-:-:S07]  /*6900*/  MOV R11, R0 ;  /* 0x00000000000b7202 */ /* 0x000fce0000000f00 */
.L_x_89:
[----:B------:R-:W-:Y:S05]  /*6910*/  BSYNC.RECONVERGENT B2 ;  /* 0x0000000000027941 */ /* 0x000fea0003800200 */
.L_x_88:
        /* <DEDUP_REMOVED lines=20> */
.L_x_93:
[----:B0-----:R-:W-:Y:S01]  /*6a60*/  IMAD.U32 R16, RZ, RZ, UR8 ;  /* 0x00000008ff107e24 */ /* 0x001fe2000f8e00ff */
[----:B------:R-:W-:-:S05]  /*6a70*/  MOV R17, UR9 ;  /* 0x0000000900117c02 */ /* 0x000fca0008000f00 */
        /* <DEDUP_REMOVED lines=35> */
[----:B------:R-:W-:Y:S02]  /*6cb0*/  @P3 MOV R12, R8 ;  /* 0x00000008000c3202 */ /* 0x000fe40000000f00 */
[C---:B------:R-:W-:Y:S01]  /*6cc0*/  ISETP.EQ.AND P3, PT, R15.reuse, -0x4, PT ;  /* 0xfffffffc0f00780c */ /* 0x040fe20003f62270 */
[----:B------:R-:W-:Y:S02]  /*6cd0*/  @P4 IMAD.MOV.U32 R13, RZ, RZ, R8 ;  /* 0x000000ffff0d4224 */ /* 0x000fe400078e0008 */
        /* <DEDUP_REMOVED lines=9> */
[--C-:B------:R-:W-:Y:S02]  /*6d70*/  @P5 IMAD.MOV.U32 R12, RZ, RZ, R3.reuse ;  /* 0x000000ffff0c5224 */ /* 0x100fe400078e0003 */
[----:B------:R-:W-:Y:S02]  /*6d80*/  @P3 IMAD.MOV.U32 R13, RZ, RZ, R4 ;  /* 0x000000ffff0d3224 */ /* 0x000fe400078e0004 */
[----:B------:R-:W-:Y:S02]  /*6d90*/  @P5 IMAD.MOV.U32 R13, RZ, RZ, R2 ;  /* 0x000000ffff0d5224 */ /* 0x000fe400078e0002 */
[----:B------:R-:W-:-:S02]  /*6da0*/  @P4 IMAD.MOV.U32 R13, RZ, RZ, R3 ;  /* 0x000000ffff0d4224 */ /* 0x000fc400078e0003 */
[----:B------:R-:W-:Y:S01]  /*6db0*/  IMAD.MOV.U32 R18, RZ, RZ, R12 ;  /* 0x000000ffff127224 */ /* 0x000fe200078e000c */
[----:B------:R-:W-:Y:S06]  /*6dc0*/  @!P6 BRA `(.L_x_95) ;  /* 0x00000000002ce947 */ /* 0x000fec0003800000 */
[----:B------:R-:W-:Y:S01]  /*6dd0*/  @P2 MOV R12, R8 ;  /* 0x00000008000c2202 */ /* 0x000fe20000000f00 */
[----:B------:R-:W-:Y:S01]  /*6de0*/  @P1 IMAD.MOV.U32 R12, RZ, RZ, R7 ;  /* 0x000000ffff0c1224 */ /* 0x000fe200078e0007 */
[----:B------:R-:W-:Y:S01]  /*6df0*/  LOP3.LUT R11, R11, 0x1f, RZ, 0xc0, !PT ;  /* 0x0000001f0b0b7812 */ /* 0x000fe200078ec0ff */
[----:B------:R-:W-:Y:S01]  /*6e00*/  @P0 IMAD.MOV.U32 R12, RZ, RZ, R6 ;  /* 0x000000ffff0c0224 */ /* 0x000fe200078e0006 */
[----:B------:R-:W-:Y:S01]  /*6e10*/  ISETP.EQ.AND P0, PT, R15, 0x8, PT ;  /* 0x000000080f00780c */ /* 0x000fe20003f02270 */
[----:B------:R-:W-:Y:S01]  /*6e20*/  @P3 IMAD.MOV.U32 R12, RZ, RZ, R5 ;  /* 0x000000ffff0c3224 */ /* 0x000fe200078e0005 */
[----:B------:R-:W-:Y:S01]  /*6e30*/  SHF.L.W.U32.HI R18, R13, R11, R18 ;  /* 0x0000000b0d127219 */ /* 0x000fe20000010e12 */
[----:B------:R-:W-:Y:S01]  /*6e40*/  @P5 IMAD.MOV.U32 R12, RZ, RZ, R4 ;  /* 0x000000ffff0c5224 */ /* 0x000fe200078e0004 */
[----:B------:R-:W-:-:S09]  /*6e50*/  @P4 MOV R12, R2 ;  /* 0x00000002000c4202 */ /* 0x000fd20000000f00 */
[----:B------:R-:W-:-:S05]  /*6e60*/  @P0 IMAD.MOV.U32 R12, RZ, RZ, R3 ;  /* 0x000000ffff0c0224 */ /* 0x000fca00078e0003 */
[----:B------:R-:W-:-:S07]  /*6e70*/  SHF.L.W.U32.HI R13, R12, R11, R13 ;  /* 0x0000000b0c0d7219 */ /* 0x000fce0000010e0d */
.L_x_95:
[----:B------:R-:W-:Y:S05]  /*6e80*/  BSYNC.RECONVERGENT B1 ;  /* 0x0000000000017941 */ /* 0x000fea0003800200 */
.L_x_94:
        /* <DEDUP_REMOVED lines=19> */
.L_x_92:
[----:B------:R-:W-:Y:S01]  /*6fc0*/  FMUL R11, RZ, R0 ;  /* 0x00000000ff0b7220 */ /* 0x000fe20000400000 */
[----:B------:R-:W-:-:S07]  /*6fd0*/  MOV R3, RZ ;  /* 0x000000ff00037202 */ /* 0x000fce0000000f00 */
.L_x_91:
[----:B------:R-:W-:Y:S05]  /*6fe0*/  BSYNC.RECONVERGENT B0 ;  /* 0x0000000000007941 */ /* 0x000fea0003800200 */
.L_x_90:
[----:B------:R-:W-:Y:S01]  /*6ff0*/  LOP3.LUT R12, R3, 0x1, RZ, 0xc0, !PT ;  /* 0x00000001030c7812 */ /* 0x000fe200078ec0ff */
[----:B------:R-:W-:Y:S02]  /*7000*/  IMAD.MOV.U32 R0, RZ, RZ, 0x37cbac00 ;  /* 0x37cbac00ff007424 */ /* 0x000fe400078e00ff */
[----:B------:R-:W-:Y:S01]  /*7010*/  FMUL R13, R11, R11 ;  /* 0x0000000b0b0d7220 */ /* 0x000fe20000400000 */
[----:B------:R-:W-:Y:S01]  /*7020*/  IMAD.MOV.U32 R15, RZ, RZ, 0x3e2aaaa8 ;  /* 0x3e2aaaa8ff0f7424 */ /* 0x000fe200078e00ff */
[----:B------:R-:W-:Y:S01]  /*7030*/  ISETP.NE.U32.AND P0, PT, R12, 0x1, PT ;  /* 0x000000010c00780c */ /* 0x000fe20003f05070 */
[----:B------:R-:W-:Y:S02]  /*7040*/  IMAD.MOV.U32 R12, RZ, RZ, 0x3c0885e4 ;  /* 0x3c0885e4ff0c7424 */ /* 0x000fe400078e00ff */
[----:B------:R-:W-:Y:S01]  /*7050*/  FFMA R0, R13, R0, -0.0013887860113754868507 ;  /* 0xbab607ed0d007423 */ /* 0x000fe20000000000 */
[----:B------:R-:W-:Y:S01]  /*7060*/  VIADD R3, R3, 0x1 ;  /* 0x0000000103037836 */ /* 0x000fe20000000000 */
[----:B------:R-:W-:Y:S01]  /*7070*/  FSEL R15, -R15, -0.4999999701976776123, !P0 ;  /* 0xbeffffff0f0f7808 */ /* 0x000fe20004000100 */
[----:B------:R-:W-:Y:S01]  /*7080*/  IMAD.MOV.U32 R16, RZ, RZ, 0x41600000 ;  /* 0x41600000ff107424 */ /* 0x000fe200078e00ff */
[----:B------:R-:W-:Y:S01]  /*7090*/  FSEL R12, R12, 0.041666727513074874878, !P0 ;  /* 0x3d2aaabb0c0c7808 */ /* 0x000fe20004000000 */
[----:B------:R-:W-:Y:S01]  /*70a0*/  BSSY.RECONVERGENT B2, `(.L_x_96) ;  /* 0x0000015000027945 */ /* 0x000fe20003800200 */
[----:B------:R-:W-:-:S02]  /*70b0*/  FSEL R0, R0, -0.00019574658654164522886, P0 ;  /* 0xb94d415300007808 */ /* 0x000fc40000000000 */
[----:B------:R-:W-:-:S03]  /*70c0*/  LOP3.LUT P1, RZ, R3, 0x2, RZ, 0xc0, !PT ;  /* 0x0000000203ff7812 */ /* 0x000fc6000782c0ff */
[----:B------:R-:W-:Y:S01]  /*70d0*/  FFMA R12, R13, R0, R12 ;  /* 0x000000000d0c7223 */ /* 0x000fe2000000000c */
[----:B------:R-:W-:Y:S01]  /*70e0*/  FSEL R0, R11, 1, !P0 ;  /* 0x3f8000000b007808 */ /* 0x000fe20004000000 */
[----:B------:R-:W-:Y:S02]  /*70f0*/  HFMA2 R11, -RZ, RZ, 1.392578125, 10.2890625 ;  /* 0x3d924925ff0b7431 */ /* 0x000fe400000001ff */
[C---:B------:R-:W-:Y:S02]  /*7100*/  FFMA R12, R13.reuse, R12, R15 ;  /* 0x0000000c0d0c7223 */ /* 0x040fe4000000000f */
[----:B------:R-:W-:-:S04]  /*7110*/  FFMA R3, R13, R0, RZ ;  /* 0x000000000d037223 */ /* 0x000fc800000000ff */
[----:B------:R-:W-:Y:S01]  /*7120*/  FFMA R3, R3, R12, R0 ;  /* 0x0000000c03037223 */ /* 0x000fe20000000000 */
[----:B------:R-:W-:-:S03]  /*7130*/  FFMA R0, R11, -R16, 1 ;  /* 0x3f8000000b007423 */ /* 0x000fc60000000810 */
[----:B------:R-:W-:Y:S01]  /*7140*/  @P1 FADD R3, RZ, -R3 ;  /* 0x80000003ff031221 */ /* 0x000fe20000000000 */
[----:B------:R-:W-:-:S03]  /*7150*/  FFMA R0, R0, R11, 0.071428574621677398682 ;  /* 0x3d92492500007423 */ /* 0x000fc6000000000b */
        /* <DEDUP_REMOVED lines=9> */
.L_x_97:
[----:B------:R-:W-:Y:S05]  /*71f0*/  BSYNC.RECONVERGENT B2 ;  /* 0x0000000000027941 */ /* 0x000fea0003800200 */
.L_x_96:
        /* <DEDUP_REMOVED lines=20> */
.L_x_101:
        /* <DEDUP_REMOVED lines=66> */
.L_x_103:
[----:B------:R-:W-:Y:S05]  /*7760*/  BSYNC.RECONVERGENT B1 ;  /* 0x0000000000017941 */ /* 0x000fea0003800200 */
.L_x_102:
        /* <DEDUP_REMOVED lines=19> */
.L_x_100:
[----:B------:R-:W-:Y:S01]  /*78a0*/  FMUL R11, RZ, R0 ;  /* 0x00000000ff0b7220 */ /* 0x000fe20000400000 */
[----:B------:R-:W-:-:S07]  /*78b0*/  IMAD.MOV.U32 R3, RZ, RZ, RZ ;  /* 0x000000ffff037224 */ /* 0x000fce00078e00ff */
.L_x_99:
[----:B------:R-:W-:Y:S05]  /*78c0*/  BSYNC.RECONVERGENT B0 ;  /* 0x0000000000007941 */ /* 0x000fea0003800200 */
.L_x_98:
        /* <DEDUP_REMOVED lines=22> */
[----:B------:R-:W-:-:S03]  /*7a30*/  FFMA R0, R0, R11, 0.066666670143604278564 ;  /* 0x3d88888900007423 */ /* 0x000fc6000000000b */
[----:B------:R-:W0:Y:S01]  /*7a40*/  FCHK P0, R3, 15 ;  /* 0x4170000003007902 */ /* 0x000e220000000000 */
[----:B------:R-:W-:-:S04]  /*7a50*/  FFMA R11, R3, R0, RZ ;  /* 0x00000000030b7223 */ /* 0x000fc800000000ff */
[----:B------:R-:W-:-:S04]  /*7a60*/  FFMA R12, R11, -15, R3 ;  /* 0xc17000000b0c7823 */ /* 0x000fc80000000003 */
[----:B------:R-:W-:Y:S01]  /*7a70*/  FFMA R11, R0, R12, R11 ;  /* 0x0000000c000b7223 */ /* 0x000fe2000000000b */
[----:B0-----:R-:W-:Y:S06]  /*7a80*/  @!P0 BRA `(.L_x_105) ;  /* 0x0000000000108947 */ /* 0x001fec0003800000 */
[----:B------:R-:W-:Y:S01]  /*7a90*/  HFMA2 R0, -RZ, RZ, 2.71875, 0 ;  /* 0x41700000ff007431 */ /* 0x000fe200000001ff */
[----:B------:R-:W-:-:S07]  /*7aa0*/  MOV R12, 0x7ac0 ;  /* 0x00007ac0000c7802 */ /* 0x000fce0000000f00 */
[----:B------:R-:W-:Y:S05]  /*7ab0*/  CALL.REL.NOINC `($__internal_0_$__cuda_sm3x_div_rn_noftz_f32_slowpath) ;  /* 0x0000066400647944 */ /* 0x000fea0003c00000 */
[----:B------:R-:W-:-:S07]  /*7ac0*/  IMAD.MOV.U32 R11, RZ, RZ, R0 ;  /* 0x000000ffff0b7224 */ /* 0x000fce00078e0000 */
.L_x_105:
[----:B------:R-:W-:Y:S05]  /*7ad0*/  BSYNC.RECONVERGENT B2 ;  /* 0x0000000000027941 */ /* 0x000fea0003800200 */
.L_x_104:
        /* <DEDUP_REMOVED lines=20> */
.L_x_109:
        /* <DEDUP_REMOVED lines=66> */
.L_x_111:
[----:B------:R-:W-:Y:S05]  /*8040*/  BSYNC.RECONVERGENT B1 ;  /* 0x0000000000017941 */ /* 0x000fea0003800200 */
.L_x_110:
        /* <DEDUP_REMOVED lines=19> */
.L_x_108:
[----:B------:R-:W-:Y:S01]  /*8180*/  FMUL R16, RZ, R0 ;  /* 0x00000000ff107220 */ /* 0x000fe20000400000 */
[----:B------:R-:W-:-:S07]  /*8190*/  IMAD.MOV.U32 R18, RZ, RZ, RZ ;  /* 0x000000ffff127224 */ /* 0x000fce00078e00ff */
.L_x_107:
[----:B------:R-:W-:Y:S05]  /*81a0*/  BSYNC.RECONVERGENT B0 ;  /* 0x0000000000007941 */ /* 0x000fea0003800200 */
.L_x_106:
[----:B------:R-:W-:Y:S01]  /*81b0*/  FMUL R3, R9, 16 ;  /* 0x4180000009037820 */ /* 0x000fe20000400000 */
[----:B------:R-:W-:Y:S01]  /*81c0*/  LOP3.LUT R0, R18, 0x1, RZ, 0xc0, !PT ;  /* 0x0000000112007812 */ /* 0x000fe200078ec0ff */
[----:B------:R-:W-:Y:S02]  /*81d0*/  IMAD.MOV.U32 R11, RZ, RZ, 0x37cbac00 ;  /* 0x37cbac00ff0b7424 */ /* 0x000fe400078e00ff */
[----:B------:R-:W-:Y:S01]  /*81e0*/  FMUL R12, R16, R16 ;  /* 0x00000010100c7220 */ /* 0x000fe20000400000 */
[----:B------:R-:W-:Y:S01]  /*81f0*/  FMUL R19, R3, 0.63661974668502807617 ;  /* 0x3f22f98303137820 */ /* 0x000fe20000400000 */
[----:B------:R-:W-:Y:S01]  /*8200*/  ISETP.NE.U32.AND P0, PT, R0, 0x1, PT ;  /* 0x000000010000780c */ /* 0x000fe20003f05070 */
[----:B------:R-:W-:Y:S02]  /*8210*/  IMAD.MOV.U32 R15, RZ, RZ, 0x3c0885e4 ;  /* 0x3c0885e4ff0f7424 */ /* 0x000fe400078e00ff */
[----:B------:R-:W-:Y:S01]  /*8220*/  FFMA R13, R12, R11, -0.0013887860113754868507 ;  /* 0xbab607ed0c0d7423 */ /* 0x000fe2000000000b */
[----:B------:R-:W-:-:S02]  /*8230*/  VIADD R0, R18, 0x1 ;  /* 0x0000000112007836 */ /* 0x000fc40000000000 */
[----:B------:R-:W-:Y:S01]  /*8240*/  HFMA2 R18, -RZ, RZ, 1.541015625, -0.052001953125 ;  /* 0x3e2aaaa8ff127431 */ /* 0x000fe200000001ff */
[----:B------:R-:W0:Y:S01]  /*8250*/  F2I.NTZ R19, R19 ;  /* 0x0000001300137305 */ /* 0x000e220000203100 */
[----:B------:R-:W-:Y:S01]  /*8260*/  FSEL R17, R15, 0.041666727513074874878, !P0 ;  /* 0x3d2aaabb0f117808 */ /* 0x000fe20004000000 */
[----:B------:R-:W-:Y:S01]  /*8270*/  BSSY.RECONVERGENT B0, `(.L_x_112) ;  /* 0x0000072000007945 */ /* 0x000fe20003800200 */
[----:B------:R-:W-:Y:S02]  /*8280*/  FSEL R13, R13, -0.00019574658654164522886, P0 ;  /* 0xb94d41530d0d7808 */ /* 0x000fe40000000000 */
[----:B------:R-:W-:Y:S02]  /*8290*/  LOP3.LUT P1, RZ, R0, 0x2, RZ, 0xc0, !PT ;  /* 0x0000000200ff7812 */ /* 0x000fe4000782c0ff */
[----:B------:R-:W-:Y:S01]  /*82a0*/  FSEL R0, R16, 1, !P0 ;  /* 0x3f80000010007808 */ /* 0x000fe20004000000 */
[----:B------:R-:W-:Y:S01]  /*82b0*/  FFMA R13, R12, R13, R17 ;  /* 0x0000000d0c0d7223 */ /* 0x000fe20000000011 */
[----:B------:R-:W-:-:S02]  /*82c0*/  FSEL R17, -R18, -0.4999999701976776123, !P0 ;  /* 0xbeffffff12117808 */ /* 0x000fc40004000100 */
        /* <DEDUP_REMOVED lines=9> */
[----:B------:R-:W-:Y:S01]  /*8360*/  FFMA R14, R13, 0.0625, R14 ;  /* 0x3d8000000d0e7823 */ /* 0x000fe2000000000e */
        /* <DEDUP_REMOVED lines=10> */
.L_x_115:
        /* <DEDUP_REMOVED lines=47> */
[----:B------:R-:W-:Y:S02]  /*8700*/  @P3 IMAD.MOV.U32 R13, RZ, RZ, R4 ;  /* 0x000000ffff0d3224 */ /* 0x000fe400078e0004 */
[----:B------:R-:W-:Y:S02]  /*8710*/  @P5 IMAD.MOV.U32 R13, RZ, RZ, R2 ;  /* 0x000000ffff0d5224 */ /* 0x000fe400078e0002 */
[--C-:B------:R-:W-:Y:S02]  /*8720*/  @P4 IMAD.MOV.U32 R13, RZ, RZ, R19.reuse ;  /* 0x000000ffff0d4224 */ /* 0x100fe400078e0013 */
[----:B------:R-:W-:Y:S01]  /*8730*/  @P0 IMAD.MOV.U32 R0, RZ, RZ, R4 ;  /* 0x000000ffff000224 */ /* 0x000fe200078e0004 */
[----:B------:R-:W-:Y:S01]  /*8740*/  @P3 MOV R0, R2 ;  /* 0x0000000200003202 */ /* 0x000fe20000000f00 */
        /* <DEDUP_REMOVED lines=14> */
.L_x_117:
[----:B------:R-:W-:Y:S05]  /*8830*/  BSYNC.RECONVERGENT B1 ;  /* 0x0000000000017941 */ /* 0x000fea0003800200 */
.L_x_116:
        /* <DEDUP_REMOVED lines=19> */
.L_x_114:
[----:B------:R-:W-:Y:S01]  /*8970*/  FMUL R0, RZ, R3 ;  /* 0x00000003ff007220 */ /* 0x000fe20000400000 */
[----:B------:R-:W-:-:S07]  /*8980*/  MOV R19, RZ ;  /* 0x000000ff00137202 */ /* 0x000fce0000000f00 */
.L_x_113:
[----:B------:R-:W-:Y:S05]  /*8990*/  BSYNC.RECONVERGENT B0 ;  /* 0x0000000000007941 */ /* 0x000fea0003800200 */
.L_x_112:
[----:B------:R-:W-:Y:S01]  /*89a0*/  FMUL R3, R0, R0 ;  /* 0x0000000000037220 */ /* 0x000fe20000400000 */
[C---:B------:R-:W-:Y:S01]  /*89b0*/  LOP3.LUT R12, R19.reuse, 0x1, RZ, 0xc0, !PT ;  /* 0x00000001130c7812 */ /* 0x040fe200078ec0ff */
[----:B------:R-:W-:Y:S01]  /*89c0*/  VIADD R19, R19, 0x1 ;  /* 0x0000000113137836 */ /* 0x000fe20000000000 */
[----:B------:R-:W-:Y:S01]  /*89d0*/  BSSY.RECONVERGENT B2, `(.L_x_118) ;  /* 0x000001a000027945 */ /* 0x000fe20003800200 */
[----:B------:R-:W-:Y:S01]  /*89e0*/  FFMA R11, R3, R11, -0.0013887860113754868507 ;  /* 0xbab607ed030b7423 */ /* 0x000fe2000000000b */
[----:B------:R-:W-:Y:S01]  /*89f0*/  ISETP.NE.U32.AND P0, PT, R12, 0x1, PT ;  /* 0x000000010c00780c */ /* 0x000fe20003f05070 */
[----:B------:R-:W-:Y:S01]  /*8a00*/  IMAD.MOV.U32 R13, RZ, RZ, 0x3d70f0f1 ;  /* 0x3d70f0f1ff0d7424 */ /* 0x000fe200078e00ff */
        /* <DEDUP_REMOVED lines=12> */
[----:B------:R-:W-:-:S03]  /*8ad0*/  FFMA R0, R0, R13, 0.058823529630899429321 ;  /* 0x3d70f0f100007423 */ /* 0x000fc6000000000d */
        /* <DEDUP_REMOVED lines=9> */
.L_x_119:
[----:B------:R-:W-:Y:S05]  /*8b70*/  BSYNC.RECONVERGENT B2 ;  /* 0x0000000000027941 */ /* 0x000fea0003800200 */
.L_x_118:
        /* <DEDUP_REMOVED lines=20> */
.L_x_123:
        /* <DEDUP_REMOVED lines=66> */
.L_x_125:
[----:B------:R-:W-:Y:S05]  /*90e0*/  BSYNC.RECONVERGENT B1 ;  /* 0x0000000000017941 */ /* 0x000fea0003800200 */
.L_x_124:
        /* <DEDUP_REMOVED lines=19> */
.L_x_122:
[----:B------:R-:W-:Y:S01]  /*9220*/  FMUL R11, RZ, R0 ;  /* 0x00000000ff0b7220 */ /* 0x000fe20000400000 */
[----:B------:R-:W-:-:S07]  /*9230*/  MOV R3, RZ ;  /* 0x000000ff00037202 */ /* 0x000fce0000000f00 */
.L_x_121:
[----:B------:R-:W-:Y:S05]  /*9240*/  BSYNC.RECONVERGENT B0 ;  /* 0x0000000000007941 */ /* 0x000fea0003800200 */
.L_x_120:
        /* <DEDUP_REMOVED lines=16> */
[----:B------:R-:W-:Y:S02]  /*9350*/  HFMA2 R11, -RZ, RZ, 1.3466796875, -0.0003798007965087890625 ;  /* 0x3d638e39ff0b7431 */ /* 0x000fe400000001ff */
[C---:B------:R-:W-:Y:S02]  /*9360*/  FFMA R12, R13.reuse, R12, R15 ;  /* 0x0000000c0d0c7223 */ /* 0x040fe4000000000f */
[----:B------:R-:W-:-:S04]  /*9370*/  FFMA R3, R13, R0, RZ ;  /* 0x000000000d037223 */ /* 0x000fc800000000ff */
[----:B------:R-:W-:Y:S01]  /*9380*/  FFMA R3, R3, R12, R0 ;  /* 0x0000000c03037223 */ /* 0x000fe20000000000 */
[----:B------:R-:W-:-:S03]  /*9390*/  FFMA R0, R11, -R16, 1 ;  /* 0x3f8000000b007423 */ /* 0x000fc60000000810 */
[----:B------:R-:W-:Y:S01]  /*93a0*/  @P1 FADD R3, RZ, -R3 ;  /* 0x80000003ff031221 */ /* 0x000fe20000000000 */
[----:B------:R-:W-:-:S03]  /*93b0*/  FFMA R0, R0, R11, 0.055555555969476699829 ;  /* 0x3d638e3900007423 */ /* 0x000fc6000000000b */
        /* <DEDUP_REMOVED lines=9> */
.L_x_127:
[----:B------:R-:W-:Y:S05]  /*9450*/  BSYNC.RECONVERGENT B2 ;  /* 0x0000000000027941 */ /* 0x000fea0003800200 */
.L_x_126:
        /* <DEDUP_REMOVED lines=20> */
.L_x_131:
        /* <DEDUP_REMOVED lines=66> */
.L_x_133:
[----:B------:R-:W-:Y:S05]  /*99c0*/  BSYNC.RECONVERGENT B1 ;  /* 0x0000000000017941 */ /* 0x000fea0003800200 */
.L_x_132:
        /* <DEDUP_REMOVED lines=19> */
.L_x_130:
[----:B------:R-:W-:Y:S01]  /*9b00*/  FMUL R11, RZ, R0 ;  /* 0x00000000ff0b7220 */ /* 0x000fe20000400000 */
[----:B------:R-:W-:-:S07]  /*9b10*/  IMAD.MOV.U32 R3, RZ, RZ, RZ ;  /* 0x000000ffff037224 */ /* 0x000fce00078e00ff */
.L_x_129:
[----:B------:R-:W-:Y:S05]  /*9b20*/  BSYNC.RECONVERGENT B0 ;  /* 0x0000000000007941 */ /* 0x000fea0003800200 */
.L_x_128:
        /* <DEDUP_REMOVED lines=22> */
[----:B------:R-:W-:-:S03]  /*9c90*/  FFMA R0, R0, R11, 0.052631579339504241943 ;  /* 0x3d57943600007423 */ /* 0x000fc6000000000b */
[----:B------:R-:W0:Y:S01]  /*9ca0*/  FCHK P0, R3, 19 ;  /* 0x4198000003007902 */ /* 0x000e220000000000 */
[----:B------:R-:W-:-:S04]  /*9cb0*/  FFMA R11, R3, R0, RZ ;  /* 0x00000000030b7223 */ /* 0x000fc800000000ff */
[----:B------:R-:W-:-:S04]  /*9cc0*/  FFMA R12, R11, -19, R3 ;  /* 0xc19800000b0c7823 */ /* 0x000fc80000000003 */
[----:B------:R-:W-:Y:S01]  /*9cd0*/  FFMA R11, R0, R12, R11 ;  /* 0x0000000c000b7223 */ /* 0x000fe2000000000b */
[----:B0-----:R-:W-:Y:S06]  /*9ce0*/  @!P0 BRA `(.L_x_135) ;  /* 0x0000000000108947 */ /* 0x001fec0003800000 */
[----:B------:R-:W-:Y:S01]  /*9cf0*/  HFMA2 R0, -RZ, RZ, 2.796875, 0 ;  /* 0x41980000ff007431 */ /* 0x000fe200000001ff */
[----:B------:R-:W-:-:S07]  /*9d00*/  MOV R12, 0x9d20 ;  /* 0x00009d20000c7802 */ /* 0x000fce0000000f00 */
[----:B------:R-:W-:Y:S05]  /*9d10*/  CALL.REL.NOINC `($__internal_0_$__cuda_sm3x_div_rn_noftz_f32_slowpath) ;  /* 0x0000064000cc7944 */ /* 0x000fea0003c00000 */
[----:B------:R-:W-:-:S07]  /*9d20*/  IMAD.MOV.U32 R11, RZ, RZ, R0 ;  /* 0x000000ffff0b7224 */ /* 0x000fce00078e0000 */
.L_x_135:
[----:B------:R-:W-:Y:S05]  /*9d30*/  BSYNC.RECONVERGENT B2 ;  /* 0x0000000000027941 */ /* 0x000fea0003800200 */
.L_x_134:
        /* <DEDUP_REMOVED lines=20> */
.L_x_139:
        /* <DEDUP_REMOVED lines=66> */
.L_x_141:
[----:B------:R-:W-:Y:S05]  /*a2a0*/  BSYNC.RECONVERGENT B1 ;  /* 0x0000000000017941 */ /* 0x000fea0003800200 */
.L_x_140:
        /* <DEDUP_REMOVED lines=19> */
.L_x_138:
[----:B------:R-:W-:Y:S01]  /*a3e0*/  FMUL R11, RZ, R0 ;  /* 0x00000000ff0b7220 */ /* 0x000fe20000400000 */
[----:B------:R-:W-:-:S07]  /*a3f0*/  IMAD.MOV.U32 R3, RZ, RZ, RZ ;  /* 0x000000ffff037224 */ /* 0x000fce00078e00ff */
.L_x_137:
[----:B------:R-:W-:Y:S05]  /*a400*/  BSYNC.RECONVERGENT B0 ;  /* 0x0000000000007941 */ /* 0x000fea0003800200 */
.L_x_136:
        /* <DEDUP_REMOVED lines=22> */
[----:B------:R-:W-:-:S03]  /*a570*/  FFMA R0, R0, R11, 0.050000000745058059692 ;  /* 0x3d4ccccd00007423 */ /* 0x000fc6000000000b */
        /* <DEDUP_REMOVED lines=9> */
.L_x_143:
[----:B------:R-:W-:Y:S05]  /*a610*/  BSYNC.RECONVERGENT B2 ;  /* 0x0000000000027941 */ /* 0x000fea0003800200 */
.L_x_142:
        /* <DEDUP_REMOVED lines=20> */
.L_x_147:
        /* <DEDUP_REMOVED lines=66> */
.L_x_149:
[----:B------:R-:W-:Y:S05]  /*ab80*/  BSYNC.RECONVERGENT B1 ;  /* 0x0000000000017941 */ /* 0x000fea0003800200 */
.L_x_148:
        /* <DEDUP_REMOVED lines=19> */
.L_x_146:
[----:B------:R-:W-:Y:S01]  /*acc0*/  FMUL R11, RZ, R0 ;  /* 0x00000000ff0b7220 */ /* 0x000fe20000400000 */
[----:B------:R-:W-:-:S07]  /*acd0*/  IMAD.MOV.U32 R3, RZ, RZ, RZ ;  /* 0x000000ffff037224 */ /* 0x000fce00078e00ff */
.L_x_145:
[----:B------:R-:W-:Y:S05]  /*ace0*/  BSYNC.RECONVERGENT B0 ;  /* 0x0000000000007941 */ /* 0x000fea0003800200 */
.L_x_144:
[----:B------:R-:W-:Y:S01]  /*acf0*/  MOV R0, 0x37cbac00 ;  /* 0x37cbac0000007802 */ /* 0x000fe20000000f00 */
[----:B------:R-:W-:Y:S01]  /*ad00*/  FMUL R13, R11, R11 ;  /* 0x0000000b0b0d7220 */ /* 0x000fe20000400000 */
[----:B------:R-:W-:Y:S01]  /*ad10*/  LOP3.LUT R12, R3, 0x1, RZ, 0xc0, !PT ;  /* 0x00000001030c7812 */ /* 0x000fe200078ec0ff */
[----:B------:R-:W-:Y:S02]  /*ad20*/  IMAD.MOV.U32 R15, RZ, RZ, 0x3e2aaaa8 ;  /* 0x3e2aaaa8ff0f7424 */ /* 0x000fe400078e00ff */
[----:B------:R-:W-:Y:S02]  /*ad30*/  HFMA2 R16, -RZ, RZ, 2.828125, 0 ;  /* 0x41a80000ff107431 */ /* 0x000fe400000001ff */
        /* <DEDUP_REMOVED lines=17> */
[----:B------:R-:W-:-:S03]  /*ae50*/  FFMA R0, R0, R11, 0.047619048506021499634 ;  /* 0x3d430c3100007423 */ /* 0x000fc6000000000b */
        /* <DEDUP_REMOVED lines=9> */
.L_x_151:
[----:B------:R-:W-:Y:S05]  /*aef0*/  BSYNC.RECONVERGENT B2 ;  /* 0x0000000000027941 */ /* 0x000fea0003800200 */
.L_x_150:
        /* <DEDUP_REMOVED lines=20> */
.L_x_155:
        /* <DEDUP_REMOVED lines=66> */
.L_x_157:
[----:B------:R-:W-:Y:S05]  /*b460*/  BSYNC.RECONVERGENT B1 ;  /* 0x0000000000017941 */ /* 0x000fea0003800200 */
.L_x_156:
        /* <DEDUP_REMOVED lines=19> */
.L_x_154:
[----:B------:R-:W-:Y:S01]  /*b5a0*/  FMUL R11, RZ, R0 ;  /* 0x00000000ff0b7220 */ /* 0x000fe20000400000 */
[----:B------:R-:W-:-:S07]  /*b5b0*/  IMAD.MOV.U32 R3, RZ, RZ, RZ ;  /* 0x000000ffff037224 */ /* 0x000fce00078e00ff */
.L_x_153:
[----:B------:R-:W-:Y:S05]  /*b5c0*/  BSYNC.RECONVERGENT B0 ;  /* 0x0000000000007941 */ /* 0x000fea0003800200 */
.L_x_152:
        /* <DEDUP_REMOVED lines=22> */
[----:B------:R-:W-:-:S03]  /*b730*/  FFMA R0, R0, R11, 0.045454546809196472168 ;  /* 0x3d3a2e8c00007423 */ /* 0x000fc6000000000b */
        /* <DEDUP_REMOVED lines=9> */
.L_x_159:
[----:B------:R-:W-:Y:S05]  /*b7d0*/  BSYNC.RECONVERGENT B2 ;  /* 0x0000000000027941 */ /* 0x000fea0003800200 */
.L_x_158:
        /* <DEDUP_REMOVED lines=20> */
.L_x_163:
        /* <DEDUP_REMOVED lines=66> */
.L_x_165:
[----:B------:R-:W-:Y:S05]  /*bd40*/  BSYNC.RECONVERGENT B1 ;  /* 0x0000000000017941 */ /* 0x000fea0003800200 */
.L_x_164:
        /* <DEDUP_REMOVED lines=19> */
.L_x_162:
[----:B------:R-:W-:Y:S01]  /*be80*/  FMUL R11, RZ, R0 ;  /* 0x00000000ff0b7220 */ /* 0x000fe20000400000 */
[----:B------:R-:W-:-:S07]  /*be90*/  MOV R3, RZ ;  /* 0x000000ff00037202 */ /* 0x000fce0000000f00 */
.L_x_161:
[----:B------:R-:W-:Y:S05]  /*bea0*/  BSYNC.RECONVERGENT B0 ;  /* 0x0000000000007941 */ /* 0x000fea0003800200 */
.L_x_160:
        /* <DEDUP_REMOVED lines=16> */
[----:B------:R-:W-:Y:S02]  /*bfb0*/  HFMA2 R11, -RZ, RZ, 1.298828125, 0.00152873992919921875 ;  /* 0x3d321643ff0b7431 */ /* 0x000fe400000001ff */
[C---:B------:R-:W-:Y:S02]  /*bfc0*/  FFMA R12, R13.reuse, R12, R15 ;  /* 0x0000000c0d0c7223 */ /* 0x040fe4000000000f */
[----:B------:R-:W-:-:S04]  /*bfd0*/  FFMA R3, R13, R0, RZ ;  /* 0x000000000d037223 */ /* 0x000fc800000000ff */
[----:B------:R-:W-:Y:S01]  /*bfe0*/  FFMA R3, R3, R12, R0 ;  /* 0x0000000c03037223 */ /* 0x000fe20000000000 */
[----:B------:R-:W-:-:S03]  /*bff0*/  FFMA R0, R11, -R16, 1 ;  /* 0x3f8000000b007423 */ /* 0x000fc60000000810 */
[----:B------:R-:W-:Y:S01]  /*c000*/  @P1 FADD R3, RZ, -R3 ;  /* 0x80000003ff031221 */ /* 0x000fe20000000000 */
[----:B------:R-:W-:-:S03]  /*c010*/  FFMA R0, R0, R11, 0.043478261679410934448 ;  /* 0x3d32164300007423 */ /* 0x000fc6000000000b */
        /* <DEDUP_REMOVED lines=9> */
.L_x_167:
[----:B------:R-:W-:Y:S05]  /*c0b0*/  BSYNC.RECONVERGENT B2 ;  /* 0x0000000000027941 */ /* 0x000fea0003800200 */
.L_x_166:
        /* <DEDUP_REMOVED lines=20> */
.L_x_171:
        /* <DEDUP_REMOVED lines=66> */
.L_x_173:
[----:B------:R-:W-:Y:S05]  /*c620*/  BSYNC.RECONVERGENT B1 ;  /* 0x0000000000017941 */ /* 0x000fea0003800200 */
.L_x_172:
        /* <DEDUP_REMOVED lines=19> */
.L_x_170:
[----:B------:R-:W-:Y:S01]  /*c760*/  FMUL R11, RZ, R0 ;  /* 0x00000000ff0b7220 */ /* 0x000fe20000400000 */
[----:B------:R-:W-:-:S07]  /*c770*/  IMAD.MOV.U32 R3, RZ, RZ, RZ ;  /* 0x000000ffff037224 */ /* 0x000fce00078e00ff */
.L_x_169:
[----:B------:R-:W-:Y:S05]  /*c780*/  BSYNC.RECONVERGENT B0 ;  /* 0x0000000000007941 */ /* 0x000fea0003800200 */
.L_x_168:
        /* <DEDUP_REMOVED lines=22> */
[----:B------:R-:W-:-:S03]  /*c8f0*/  FFMA R0, R0, R11, 0.041666667908430099487 ;  /* 0x3d2aaaab00007423 */ /* 0x000fc6000000000b */
[----:B------:R-:W0:Y:S01]  /*c900*/  FCHK P0, R3, 24 ;  /* 0x41c0000003007902 */ /* 0x000e220000000000 */
[----:B------:R-:W-:-:S04]  /*c910*/  FFMA R11, R3, R0, RZ ;  /* 0x00000000030b7223 */ /* 0x000fc800000000ff */
[----:B------:R-:W-:-:S04]  /*c920*/  FFMA R12, R11, -24, R3 ;  /* 0xc1c000000b0c7823 */ /* 0x000fc80000000003 */
[----:B------:R-:W-:Y:S01]  /*c930*/  FFMA R11, R0, R12, R11 ;  /* 0x0000000c000b7223 */ /* 0x000fe2000000000b */
[----:B0-----:R-:W-:Y:S06]  /*c940*/  @!P0 BRA `(.L_x_175) ;  /* 0x0000000000108947 */ /* 0x001fec0003800000 */
[----:B------:R-:W-:Y:S01]  /*c950*/  HFMA2 R0, -RZ, RZ, 2.875, 0 ;  /* 0x41c00000ff007431 */ /* 0x000fe200000001ff */
[----:B------:R-:W-:-:S07]  /*c960*/  MOV R12, 0xc980 ;  /* 0x0000c980000c7802 */ /* 0x000fce0000000f00 */
[----:B------:R-:W-:Y:S05]  /*c970*/  CALL.REL.NOINC `($__internal_0_$__cuda_sm3x_div_rn_noftz_f32_slowpath) ;  /* 0x0000061400b47944 */ /* 0x000fea0003c00000 */
[----:B------:R-:W-:-:S07]  /*c980*/  IMAD.MOV.U32 R11, RZ, RZ, R0 ;  /* 0x000000ffff0b7224 */ /* 0x000fce00078e0000 */
.L_x_175:
[----:B------:R-:W-:Y:S05]  /*c990*/  BSYNC.RECONVERGENT B2 ;  /* 0x0000000000027941 */ /* 0x000fea0003800200 */
.L_x_174:
        /* <DEDUP_REMOVED lines=20> */
.L_x_179:
        /* <DEDUP_REMOVED lines=66> */
.L_x_181:
[----:B------:R-:W-:Y:S05]  /*cf00*/  BSYNC.RECONVERGENT B1 ;  /* 0x0000000000017941 */ /* 0x000fea0003800200 */
.L_x_180:
        /* <DEDUP_REMOVED lines=19> */
.L_x_178:
[----:B------:R-:W-:Y:S01]  /*d040*/  FMUL R11, RZ, R0 ;  /* 0x00000000ff0b7220 */ /* 0x000fe20000400000 */
[----:B------:R-:W-:-:S07]  /*d050*/  IMAD.MOV.U32 R3, RZ, RZ, RZ ;  /* 0x000000ffff037224 */ /* 0x000fce00078e00ff */
.L_x_177:
[----:B------:R-:W-:Y:S05]  /*d060*/  BSYNC.RECONVERGENT B0 ;  /* 0x0000000000007941 */ /* 0x000fea0003800200 */
.L_x_176:
        /* <DEDUP_REMOVED lines=22> */
[----:B------:R-:W-:-:S03]  /*d1d0*/  FFMA R0, R0, R11, 0.039999999105930328369 ;  /* 0x3d23d70a00007423 */ /* 0x000fc6000000000b */
        /* <DEDUP_REMOVED lines=9> */
.L_x_183:
[----:B------:R-:W-:Y:S05]  /*d270*/  BSYNC.RECONVERGENT B2 ;  /* 0x0000000000027941 */ /* 0x000fea0003800200 */
.L_x_182:
        /* <DEDUP_REMOVED lines=20> */
.L_x_187:
        /* <DEDUP_REMOVED lines=66> */
.L_x_189:
[----:B------:R-:W-:Y:S05]  /*d7e0*/  BSYNC.RECONVERGENT B1 ;  /* 0x0000000000017941 */ /* 0x000fea0003800200 */
.L_x_188:
        /* <DEDUP_REMOVED lines=19> */
.L_x_186:
[----:B------:R-:W-:Y:S01]  /*d920*/  FMUL R11, RZ, R0 ;  /* 0x00000000ff0b7220 */ /* 0x000fe20000400000 */
[----:B------:R-:W-:-:S07]  /*d930*/  IMAD.MOV.U32 R3, RZ, RZ, RZ ;  /* 0x000000ffff037224 */ /* 0x000fce00078e00ff */
.L_x_185:
[----:B------:R-:W-:Y:S05]  /*d940*/  BSYNC.RECONVERGENT B0 ;  /* 0x0000000000007941 */ /* 0x000fea0003800200 */
.L_x_184:
[----:B------:R-:W-:Y:S01]  /*d950*/  MOV R0, 0x37cbac00 ;  /* 0x37cbac0000007802 */ /* 0x000fe20000000f00 */
[----:B------:R-:W-:Y:S01]  /*d960*/  FMUL R13, R11, R11 ;  /* 0x0000000b0b0d7220 */ /* 0x000fe20000400000 */
[----:B------:R-:W-:Y:S01]  /*d970*/  LOP3.LUT R12, R3, 0x1, RZ, 0xc0, !PT ;  /* 0x00000001030c7812 */ /* 0x000fe200078ec0ff */
[----:B------:R-:W-:Y:S02]  /*d980*/  IMAD.MOV.U32 R15, RZ, RZ, 0x3e2aaaa8 ;  /* 0x3e2aaaa8ff0f7424 */ /* 0x000fe400078e00ff */
[----:B------:R-:W-:Y:S02]  /*d990*/  HFMA2 R16, -RZ, RZ, 2.90625, 0 ;  /* 0x41d00000ff107431 */ /* 0x000fe400000001ff */
        /* <DEDUP_REMOVED lines=17> */
[----:B------:R-:W-:-:S03]  /*dab0*/  FFMA R0, R0, R11, 0.038461539894342422485 ;  /* 0x3d1d89d900007423 */ /* 0x000fc6000000000b */
        /* <DEDUP_REMOVED lines=9> */
.L_x_191:
[----:B------:R-:W-:Y:S05]  /*db50*/  BSYNC.RECONVERGENT B2 ;  /* 0x0000000000027941 */ /* 0x000fea0003800200 */
.L_x_190:
        /* <DEDUP_REMOVED lines=20> */
.L_x_195:
        /* <DEDUP_REMOVED lines=66> */
.L_x_197:
[----:B------:R-:W-:Y:S05]  /*e0c0*/  BSYNC.RECONVERGENT B1 ;  /* 0x0000000000017941 */ /* 0x000fea0003800200 */
.L_x_196:
        /* <DEDUP_REMOVED lines=19> */
.L_x_194:
[----:B------:R-:W-:Y:S01]  /*e200*/  FMUL R11, RZ, R0 ;  /* 0x00000000ff0b7220 */ /* 0x000fe20000400000 */
[----:B------:R-:W-:-:S07]  /*e210*/  IMAD.MOV.U32 R3, RZ, RZ, RZ ;  /* 0x000000ffff037224 */ /* 0x000fce00078e00ff */
.L_x_193:
[----:B------:R-:W-:Y:S05]  /*e220*/  BSYNC.RECONVERGENT B0 ;  /* 0x0000000000007941 */ /* 0x000fea0003800200 */
.L_x_192:
        /* <DEDUP_REMOVED lines=22> */
[----:B------:R-:W-:-:S03]  /*e390*/  FFMA R0, R0, R11, 0.037037037312984466553 ;  /* 0x3d17b42600007423 */ /* 0x000fc6000000000b */
        /* <DEDUP_REMOVED lines=9> */
.L_x_199:
[----:B------:R-:W-:Y:S05]  /*e430*/  BSYNC.RECONVERGENT B2 ;  /* 0x0000000000027941 */ /* 0x000fea0003800200 */
.L_x_198:
        /* <DEDUP_REMOVED lines=20> */
.L_x_203:
        /* <DEDUP_REMOVED lines=66> */
.L_x_205:
[----:B------:R-:W-:Y:S05]  /*e9a0*/  BSYNC.RECONVERGENT B1 ;  /* 0x0000000000017941 */ /* 0x000fea0003800200 */
.L_x_204:
        /* <DEDUP_REMOVED lines=19> */
.L_x_202:
[----:B------:R-:W-:Y:S01]  /*eae0*/  FMUL R11, RZ, R0 ;  /* 0x00000000ff0b7220 */ /* 0x000fe20000400000 */
[----:B------:R-:W-:-:S07]  /*eaf0*/  MOV R3, RZ ;  /* 0x000000ff00037202 */ /* 0x000fce0000000f00 */
.L_x_201:
[----:B------:R-:W-:Y:S05]  /*eb00*/  BSYNC.RECONVERGENT B0 ;  /* 0x0000000000007941 */ /* 0x000fea0003800200 */
.L_x_200:
        /* <DEDUP_REMOVED lines=16> */
[----:B------:R-:W-:Y:S02]  /*ec10*/  HFMA2 R11, -RZ, RZ, 1.267578125, 10.2890625 ;  /* 0x3d124925ff0b7431 */ /* 0x000fe400000001ff */
[C---:B------:R-:W-:Y:S02]  /*ec20*/  FFMA R12, R13.reuse, R12, R15 ;  /* 0x0000000c0d0c7223 */ /* 0x040fe4000000000f */
[----:B------:R-:W-:-:S04]  /*ec30*/  FFMA R3, R13, R0, RZ ;  /* 0x000000000d037223 */ /* 0x000fc800000000ff */
[----:B------:R-:W-:Y:S01]  /*ec40*/  FFMA R3, R3, R12, R0 ;  /* 0x0000000c03037223 */ /* 0x000fe20000000000 */
[----:B------:R-:W-:-:S03]  /*ec50*/  FFMA R0, R11, -R16, 1 ;  /* 0x3f8000000b007423 */ /* 0x000fc60000000810 */
[----:B------:R-:W-:Y:S01]  /*ec60*/  @P1 FADD R3, RZ, -R3 ;  /* 0x80000003ff031221 */ /* 0x000fe20000000000 */
[----:B------:R-:W-:-:S03]  /*ec70*/  FFMA R0, R0, R11, 0.035714287310838699341 ;  /* 0x3d12492500007423 */ /* 0x000fc6000000000b */
        /* <DEDUP_REMOVED lines=9> */
.L_x_207:
[----:B------:R-:W-:Y:S05]  /*ed10*/  BSYNC.RECONVERGENT B2 ;  /* 0x0000000000027941 */ /* 0x000fea0003800200 */
.L_x_206:
        /* <DEDUP_REMOVED lines=20> */
.L_x_211:
        /* <DEDUP_REMOVED lines=66> */
.L_x_213:
[----:B------:R-:W-:Y:S05]  /*f280*/  BSYNC.RECONVERGENT B1 ;  /* 0x0000000000017941 */ /* 0x000fea0003800200 */
.L_x_212:
        /* <DEDUP_REMOVED lines=19> */
.L_x_210:
[----:B------:R-:W-:Y:S01]  /*f3c0*/  FMUL R11, RZ, R0 ;  /* 0x00000000ff0b7220 */ /* 0x000fe20000400000 */
[----:B------:R-:W-:-:S07]  /*f3d0*/  IMAD.MOV.U32 R3, RZ, RZ, RZ ;  /* 0x000000ffff037224 */ /* 0x000fce00078e00ff */
.L_x_209:
[----:B------:R-:W-:Y:S05]  /*f3e0*/  BSYNC.RECONVERGENT B0 ;  /* 0x0000000000007941 */ /* 0x000fea0003800200 */
.L_x_208:
        /* <DEDUP_REMOVED lines=22> */
[----:B------:R-:W-:-:S03]  /*f550*/  FFMA R0, R0, R11, 0.034482758492231369019 ;  /* 0x3d0d3dcb00007423 */ /* 0x000fc6000000000b */
[----:B------:R-:W0:Y:S01]  /*f560*/  FCHK P0, R3, 29 ;  /* 0x41e8000003007902 */ /* 0x000e220000000000 */
[----:B------:R-:W-:-:S04]  /*f570*/  FFMA R11, R3, R0, RZ ;  /* 0x00000000030b7223 */ /* 0x000fc800000000ff */
[----:B------:R-:W-:-:S04]  /*f580*/  FFMA R12, R11, -29, R3 ;  /* 0xc1e800000b0c7823 */ /* 0x000fc80000000003 */
[----:B------:R-:W-:Y:S01]  /*f590*/  FFMA R11, R0, R12, R11 ;  /* 0x0000000c000b7223 */ /* 0x000fe2000000000b */
[----:B0-----:R-:W-:Y:S06]  /*f5a0*/  @!P0 BRA `(.L_x_215) ;  /* 0x0000000000108947 */ /* 0x001fec0003800000 */
[----:B------:R-:W-:Y:S01]  /*f5b0*/  HFMA2 R0, -RZ, RZ, 2.953125, 0 ;  /* 0x41e80000ff007431 */ /* 0x000fe200000001ff */
[----:B------:R-:W-:-:S07]  /*f5c0*/  MOV R12, 0xf5e0 ;  /* 0x0000f5e0000c7802 */ /* 0x000fce0000000f00 */
[----:B------:R-:W-:Y:S05]  /*f5d0*/  CALL.REL.NOINC `($__internal_0_$__cuda_sm3x_div_rn_noftz_f32_slowpath) ;  /* 0x000005e8009c7944 */ /* 0x000fea0003c00000 */
[----:B------:R-:W-:-:S07]  /*f5e0*/  IMAD.MOV.U32 R11, RZ, RZ, R0 ;  /* 0x000000ffff0b7224 */ /* 0x000fce00078e0000 */
.L_x_215:
[----:B------:R-:W-:Y:S05]  /*f5f0*/  BSYNC.RECONVERGENT B2 ;  /* 0x0000000000027941 */ /* 0x000fea0003800200 */
.L_x_214:
        /* <DEDUP_REMOVED lines=20> */
.L_x_219:
        /* <DEDUP_REMOVED lines=66> */
.L_x_221:
[----:B------:R-:W-:Y:S05]  /*fb60*/  BSYNC.RECONVERGENT B1 ;  /* 0x0000000000017941 */ /* 0x000fea0003800200 */
.L_x_220:
        /* <DEDUP_REMOVED lines=19> */
.L_x_218:
[----:B------:R-:W-:Y:S01]  /*fca0*/  FMUL R11, RZ, R0 ;  /* 0x00000000ff0b7220 */ /* 0x000fe20000400000 */
[----:B------:R-:W-:-:S07]  /*fcb0*/  IMAD.MOV.U32 R3, RZ, RZ, RZ ;  /* 0x000000ffff037224 */ /* 0x000fce00078e00ff */
.L_x_217:
[----:B------:R-:W-:Y:S05]  /*fcc0*/  BSYNC.RECONVERGENT B0 ;  /* 0x0000000000007941 */ /* 0x000fea0003800200 */
.L_x_216:
        /* <DEDUP_REMOVED lines=22> */
[----:B------:R-:W-:-:S03]  /*fe30*/  FFMA R0, R0, R11, 0.033333335071802139282 ;  /* 0x3d08888900007423 */ /* 0x000fc6000000000b */
        /* <DEDUP_REMOVED lines=9> */
.L_x_223:
[----:B------:R-:W-:Y:S05]  /*fed0*/  BSYNC.RECONVERGENT B2 ;  /* 0x0000000000027941 */ /* 0x000fea0003800200 */
.L_x_222:
        /* <DEDUP_REMOVED lines=20> */
.L_x_227:
        /* <DEDUP_REMOVED lines=66> */
.L_x_229:
[----:B------:R-:W-:Y:S05]  /*10440*/  BSYNC.RECONVERGENT B1 ;  /* 0x0000000000017941 */ /* 0x000fea0003800200 */
.L_x_228:
        /* <DEDUP_REMOVED lines=19> */
.L_x_226:
[----:B------:R-:W-:Y:S01]  /*10580*/  FMUL R11, RZ, R0 ;  /* 0x00000000ff0b7220 */ /* 0x000fe20000400000 */
[----:B------:R-:W-:-:S07]  /*10590*/  IMAD.MOV.U32 R3, RZ, RZ, RZ ;  /* 0x000000ffff037224 */ /* 0x000fce00078e00ff */
.L_x_225:
[----:B------:R-:W-:Y:S05]  /*105a0*/  BSYNC.RECONVERGENT B0 ;  /* 0x0000000000007941 */ /* 0x000fea0003800200 */
.L_x_224:
[----:B------:R-:W-:Y:S01]  /*105b0*/  MOV R0, 0x37cbac00 ;  /* 0x37cbac0000007802 */ /* 0x000fe20000000f00 */
[----:B------:R-:W-:Y:S01]  /*105c0*/  FMUL R13, R11, R11 ;  /* 0x0000000b0b0d7220 */ /* 0x000fe20000400000 */
[----:B------:R-:W-:Y:S01]  /*105d0*/  LOP3.LUT R12, R3, 0x1, RZ, 0xc0, !PT ;  /* 0x00000001030c7812 */ /* 0x000fe200078ec0ff */
[----:B------:R-:W-:Y:S02]  /*105e0*/  IMAD.MOV.U32 R15, RZ, RZ, 0x3e2aaaa8 ;  /* 0x3e2aaaa8ff0f7424 */ /* 0x000fe400078e00ff */
[----:B------:R-:W-:Y:S02]  /*105f0*/  HFMA2 R16, -RZ, RZ, 2.984375, 0 ;  /* 0x41f80000ff107431 */ /* 0x000fe400000001ff */
        /* <DEDUP_REMOVED lines=17> */
[----:B------:R-:W-:-:S03]  /*10710*/  FFMA R0, R0, R11, 0.032258063554763793945 ;  /* 0x3d04210800007423 */ /* 0x000fc6000000000b */
        /* <DEDUP_REMOVED lines=9> */
.L_x_231:
[----:B------:R-:W-:Y:S05]  /*107b0*/  BSYNC.RECONVERGENT B2 ;  /* 0x0000000000027941 */ /* 0x000fea0003800200 */
.L_x_230:
        /* <DEDUP_REMOVED lines=20> */
.L_x_235:
        /* <DEDUP_REMOVED lines=66> */
.L_x_237:
[----:B------:R-:W-:Y:S05]  /*10d20*/  BSYNC.RECONVERGENT B1 ;  /* 0x0000000000017941 */ /* 0x000fea0003800200 */
.L_x_236:
        /* <DEDUP_REMOVED lines=19> */
.L_x_234:
[----:B------:R-:W-:Y:S01]  /*10e60*/  FMUL R16, RZ, R0 ;  /* 0x00000000ff107220 */ /* 0x000fe20000400000 */
[----:B------:R-:W-:-:S07]  /*10e70*/  IMAD.MOV.U32 R18, RZ, RZ, RZ ;  /* 0x000000ffff127224 */ /* 0x000fce00078e00ff */
.L_x_233:
[----:B------:R-:W-:Y:S05]  /*10e80*/  BSYNC.RECONVERGENT B0 ;  /* 0x0000000000007941 */ /* 0x000fea0003800200 */
.L_x_232:
[----:B------:R-:W-:Y:S01]  /*10e90*/  FMUL R3, R9, 32 ;  /* 0x4200000009037820 */ /* 0x000fe20000400000 */
[----:B------:R-:W-:Y:S02]  /*10ea0*/  IMAD.MOV.U32 R11, RZ, RZ, 0x37cbac00 ;  /* 0x37cbac00ff0b7424 */ /* 0x000fe400078e00ff */
[----:B------:R-:W-:Y:S01]  /*10eb0*/  FMUL R12, R16, R16 ;  /* 0x00000010100c7220 */ /* 0x000fe20000400000 */
[----:B------:R-:W-:Y:S01]  /*10ec0*/  LOP3.LUT R0, R18, 0x1, RZ, 0xc0, !PT ;  /* 0x0000000112007812 */ /* 0x000fe200078ec0ff */
[----:B------:R-:W-:Y:S01]  /*10ed0*/  FMUL R19, R3, 0.63661974668502807617 ;  /* 0x3f22f98303137820 */ /* 0x000fe20000400000 */
[----:B------:R-:W-:Y:S02]  /*10ee0*/  IMAD.MOV.U32 R15, RZ, RZ, 0x3c0885e4 ;  /* 0x3c0885e4ff0f7424 */ /* 0x000fe400078e00ff */
[----:B------:R-:W-:Y:S01]  /*10ef0*/  FFMA R13, R12, R11, -0.0013887860113754868507 ;  /* 0xbab607ed0c0d7423 */ /* 0x000fe2000000000b */
[----:B------:R-:W-:Y:S01]  /*10f00*/  ISETP.NE.U32.AND P0, PT, R0, 0x1, PT ;  /* 0x000000010000780c */ /* 0x000fe20003f05070 */
[----:B------:R-:W-:Y:S01]  /*10f10*/  BSSY.RECONVERGENT B0, `(.L_x_238) ;  /* 0x0000076000007945 */ /* 0x000fe20003800200 */
[----:B------:R-:W-:Y:S01]  /*10f20*/  IADD3 R0, PT, PT, R18, 0x1, RZ ;  /* 0x0000000112007810 */ /* 0x000fe20007ffe0ff */
        /* <DEDUP_REMOVED lines=17> */
[----:B------:R-:W-:Y:S01]  /*11040*/  FFMA R14, R13, 0.03125, R14 ;  /* 0x3d0000000d0e7823 */ /* 0x000fe2000000000e */
        /* <DEDUP_REMOVED lines=10> */
.L_x_241:
        /* <DEDUP_REMOVED lines=47> */
[----:B------:R-:W-:Y:S01]  /*113e0*/  @P3 MOV R13, R4 ;  /* 0x00000004000d3202 */ /* 0x000fe20000000f00 */
[----:B------:R-:W-:Y:S02]  /*113f0*/  @P5 IMAD.MOV.U32 R13, RZ, RZ, R2 ;  /* 0x000000ffff0d5224 */ /* 0x000fe400078e0002 */
[----:B------:R-:W-:Y:S02]  /*11400*/  @P0 IMAD.MOV.U32 R0, RZ, RZ, R4 ;  /* 0x000000ffff000224 */ /* 0x000fe400078e0004 */
[--C-:B------:R-:W-:Y:S02]  /*11410*/  @P4 IMAD.MOV.U32 R13, RZ, RZ, R19.reuse ;  /* 0x000000ffff0d4224 */ /* 0x100fe400078e0013 */
[----:B------:R-:W-:Y:S02]  /*11420*/  @P3 IMAD.MOV.U32 R0, RZ, RZ, R2 ;  /* 0x000000ffff003224 */ /* 0x000fe400078e0002 */
[----:B------:R-:W-:Y:S01]  /*11430*/  @P5 IMAD.MOV.U32 R0, RZ, RZ, R19 ;  /* 0x000000ffff005224 */ /* 0x000fe200078e0013 */
[----:B------:R-:W-:Y:S01]  /*11440*/  MOV R16, R13 ;  /* 0x0000000d00107202 */ /* 0x000fe20000000f00 */
        /* <DEDUP_REMOVED lines=12> */
.L_x_243:
[----:B------:R-:W-:Y:S05]  /*11510*/  BSYNC.RECONVERGENT B1 ;  /* 0x0000000000017941 */ /* 0x000fea0003800200 */
.L_x_242:
        /* <DEDUP_REMOVED lines=9> */
[C---:B------:R-:W-:Y:S02]  /*115b0*/  LOP3.LUT R3, R19.reuse, R3, RZ, 0x3c, !PT ;  /* 0x0000000313037212 */ /* 0x040fe400078e3cff */
[----:B------:R-:W0:Y:S01]  /*115c0*/  I2F.F64.S64 R12, R12 ;  /* 0x0000000c000c7312 */ /* 0x000e220000301c00 */
        /* <DEDUP_REMOVED lines=8> */
.L_x_240:
[----:B------:R-:W-:Y:S01]  /*11650*/  FMUL R0, RZ, R3 ;  /* 0x00000003ff007220 */ /* 0x000fe20000400000 */
[----:B------:R-:W-:-:S07]  /*11660*/  IMAD.MOV.U32 R19, RZ, RZ, RZ ;  /* 0x000000ffff137224 */ /* 0x000fce00078e00ff */
.L_x_239:
[----:B------:R-:W-:Y:S05]  /*11670*/  BSYNC.RECONVERGENT B0 ;  /* 0x0000000000007941 */ /* 0x000fea0003800200 */
.L_x_238:
        /* <DEDUP_REMOVED lines=19> */
[----:B------:R-:W-:-:S03]  /*117b0*/  FFMA R0, R0, R13, 0.030303031206130981445 ;  /* 0x3cf83e1000007423 */ /* 0x000fc6000000000d */
[----:B------:R-:W0:Y:S01]  /*117c0*/  FCHK P0, R3, 33 ;  /* 0x4204000003007902 */ /* 0x000e220000000000 */
[----:B------:R-:W-:-:S04]  /*117d0*/  FFMA R11, R3, R0, RZ ;  /* 0x00000000030b7223 */ /* 0x000fc800000000ff */
[----:B------:R-:W-:-:S04]  /*117e0*/  FFMA R12, R11, -33, R3 ;  /* 0xc20400000b0c7823 */ /* 0x000fc80000000003 */
[----:B------:R-:W-:Y:S01]  /*117f0*/  FFMA R11, R0, R12, R11 ;  /* 0x0000000c000b7223 */ /* 0x000fe2000000000b */
[----:B0-----:R-:W-:Y:S06]  /*11800*/  @!P0 BRA `(.L_x_245) ;  /* 0x0000000000108947 */ /* 0x001fec0003800000 */
[----:B------:R-:W-:Y:S01]  /*11810*/  HFMA2 R0, -RZ, RZ, 3.0078125, 0 ;  /* 0x42040000ff007431 */ /* 0x000fe200000001ff */
[----:B------:R-:W-:-:S07]  /*11820*/  MOV R12, 0x11840 ;  /* 0x00011840000c7802 */ /* 0x000fce0000000f00 */
[----:B------:R-:W-:Y:S05]  /*11830*/  CALL.REL.NOINC `($__internal_0_$__cuda_sm3x_div_rn_noftz_f32_slowpath) ;  /* 0x000005c800047944 */ /* 0x000fea0003c00000 */
[----:B------:R-:W-:-:S07]  /*11840*/  IMAD.MOV.U32 R11, RZ, RZ, R0 ;  /* 0x000000ffff0b7224 */ /* 0x000fce00078e0000 */
.L_x_245:
[----:B------:R-:W-:Y:S05]  /*11850*/  BSYNC.RECONVERGENT B2 ;  /* 0x0000000000027941 */ /* 0x000fea0003800200 */
.L_x_244:
        /* <DEDUP_REMOVED lines=20> */
.L_x_249:
        /* <DEDUP_REMOVED lines=66> */
.L_x_251:
[----:B------:R-:W-:Y:S05]  /*11dc0*/  BSYNC.RECONVERGENT B1 ;  /* 0x0000000000017941 */ /* 0x000fea0003800200 */
.L_x_250:
        /* <DEDUP_REMOVED lines=19> */
.L_x_248:
[----:B------:R-:W-:Y:S01]  /*11f00*/  FMUL R11, RZ, R0 ;  /* 0x00000000ff0b7220 */ /* 0x000fe20000400000 */
[----:B------:R-:W-:-:S07]  /*11f10*/  IMAD.MOV.U32 R3, RZ, RZ, RZ ;  /* 0x000000ffff037224 */ /* 0x000fce00078e00ff */
.L_x_247:
[----:B------:R-:W-:Y:S05]  /*11f20*/  BSYNC.RECONVERGENT B0 ;  /* 0x0000000000007941 */ /* 0x000fea0003800200 */
.L_x_246:
        /* <DEDUP_REMOVED lines=22> */
[----:B------:R-:W-:-:S03]  /*12090*/  FFMA R0, R0, R11, 0.029411764815449714661 ;  /* 0x3cf0f0f100007423 */ /* 0x000fc6000000000b */
        /* <DEDUP_REMOVED lines=9> */
.L_x_253:
[----:B------:R-:W-:Y:S05]  /*12130*/  BSYNC.RECONVERGENT B2 ;  /* 0x0000000000027941 */ /* 0x000fea0003800200 */
.L_x_252:
        /* <DEDUP_REMOVED lines=20> */
.L_x_257:
        /* <DEDUP_REMOVED lines=66> */
.L_x_259:
[----:B------:R-:W-:Y:S05]  /*126a0*/  BSYNC.RECONVERGENT B1 ;  /* 0x0000000000017941 */ /* 0x000fea0003800200 */
.L_x_258:
        /* <DEDUP_REMOVED lines=19> */
.L_x_256:
[----:B------:R-:W-:Y:S01]  /*127e0*/  FMUL R11, RZ, R0 ;  /* 0x00000000ff0b7220 */ /* 0x000fe20000400000 */
[----:B------:R-:W-:-:S07]  /*127f0*/  IMAD.MOV.U32 R3, RZ, RZ, RZ ;  /* 0x000000ffff037224 */ /* 0x000fce00078e00ff */
.L_x_255:
[----:B------:R-:W-:Y:S05]  /*12800*/  BSYNC.RECONVERGENT B0 ;  /* 0x0000000000007941 */ /* 0x000fea0003800200 */
.L_x_254:
[----:B------:R-:W-:Y:S01]  /*12810*/  MOV R0, 0x37cbac00 ;  /* 0x37cbac0000007802 */ /* 0x000fe20000000f00 */
[----:B------:R-:W-:Y:S01]  /*12820*/  FMUL R13, R11, R11 ;  /* 0x0000000b0b0d7220 */ /* 0x000fe20000400000 */
[----:B------:R-:W-:Y:S01]  /*12830*/  LOP3.LUT R12, R3, 0x1, RZ, 0xc0, !PT ;  /* 0x00000001030c7812 */ /* 0x000fe200078ec0ff */
[----:B------:R-:W-:Y:S02]  /*12840*/  IMAD.MOV.U32 R15, RZ, RZ, 0x3e2aaaa8 ;  /* 0x3e2aaaa8ff0f7424 */ /* 0x000fe400078e00ff */
[----:B------:R-:W-:Y:S02]  /*12850*/  HFMA2 R16, -RZ, RZ, 3.0234375, 0 ;  /* 0x420c0000ff107431 */ /* 0x000fe400000001ff */
        /* <DEDUP_REMOVED lines=17> */
[----:B------:R-:W-:-:S03]  /*12970*/  FFMA R0, R0, R11, 0.028571428731083869934 ;  /* 0x3cea0ea100007423 */ /* 0x000fc6000000000b */
        /* <DEDUP_REMOVED lines=9> */
.L_x_261:
[----:B------:R-:W-:Y:S05]  /*12a10*/  BSYNC.RECONVERGENT B2 ;  /* 0x0000000000027941 */ /* 0x000fea0003800200 */
.L_x_260:
        /* <DEDUP_REMOVED lines=20> */
.L_x_265:
        /* <DEDUP_REMOVED lines=66> */
.L_x_267:
[----:B------:R-:W-:Y:S05]  /*12f80*/  BSYNC.RECONVERGENT B1 ;  /* 0x0000000000017941 */ /* 0x000fea0003800200 */
.L_x_266:
        /* <DEDUP_REMOVED lines=19> */
.L_x_264:
[----:B------:R-:W-:Y:S01]  /*130c0*/  FMUL R11, RZ, R0 ;  /* 0x00000000ff0b7220 */ /* 0x000fe20000400000 */
[----:B------:R-:W-:-:S07]  /*130d0*/  IMAD.MOV.U32 R3, RZ, RZ, RZ ;  /* 0x000000ffff037224 */ /* 0x000fce00078e00ff */
.L_x_263:
[----:B------:R-:W-:Y:S05]  /*130e0*/  BSYNC.RECONVERGENT B0 ;  /* 0x0000000000007941 */ /* 0x000fea0003800200 */
.L_x_262:
        /* <DEDUP_REMOVED lines=22> */
[----:B------:R-:W-:-:S03]  /*13250*/  FFMA R0, R0, R11, 0.027777777984738349915 ;  /* 0x3ce38e3900007423 */ /* 0x000fc6000000000b */
        /* <DEDUP_REMOVED lines=9> */
.L_x_269:
[----:B------:R-:W-:Y:S05]  /*132f0*/  BSYNC.RECONVERGENT B2 ;  /* 0x0000000000027941 */ /* 0x000fea0003800200 */
.L_x_268:
        /* <DEDUP_REMOVED lines=20> */
.L_x_273:
        /* <DEDUP_REMOVED lines=66> */
.L_x_275:
[----:B------:R-:W-:Y:S05]  /*13860*/  BSYNC.RECONVERGENT B1 ;  /* 0x0000000000017941 */ /* 0x000fea0003800200 */
.L_x_274:
        /* <DEDUP_REMOVED lines=19> */
.L_x_272:
[----:B------:R-:W-:Y:S01]  /*139a0*/  FMUL R11, RZ, R0 ;  /* 0x00000000ff0b7220 */ /* 0x000fe20000400000 */
[----:B------:R-:W-:-:S07]  /*139b0*/  MOV R3, RZ ;  /* 0x000000ff00037202 */ /* 0x000fce0000000f00 */
.L_x_271:
[----:B------:R-:W-:Y:S05]  /*139c0*/  BSYNC.RECONVERGENT B0 ;  /* 0x0000000000007941 */ /* 0x000fea0003800200 */
.L_x_270:
        /* <DEDUP_REMOVED lines=16> */
[----:B------:R-:W-:Y:S02]  /*13ad0*/  HFMA2 R11, -RZ, RZ, 1.2158203125, 1993 ;  /* 0x3cdd67c9ff0b7431 */ /* 0x000fe400000001ff */
[C---:B------:R-:W-:Y:S02]  /*13ae0*/  FFMA R12, R13.reuse, R12, R15 ;  /* 0x0000000c0d0c7223 */ /* 0x040fe4000000000f */
[----:B------:R-:W-:-:S04]  /*13af0*/  FFMA R3, R13, R0, RZ ;  /* 0x000000000d037223 */ /* 0x000fc800000000ff */
[----:B------:R-:W-:Y:S01]  /*13b00*/  FFMA R3, R3, R12, R0 ;  /* 0x0000000c03037223 */ /* 0x000fe20000000000 */
[----:B------:R-:W-:-:S03]  /*13b10*/  FFMA R0, R11, -R16, 1 ;  /* 0x3f8000000b007423 */ /* 0x000fc60000000810 */
[----:B------:R-:W-:Y:S01]  /*13b20*/  @P1 FADD R3, RZ, -R3 ;  /* 0x80000003ff031221 */ /* 0x000fe20000000000 */
[----:B------:R-:W-:-:S03]  /*13b30*/  FFMA R0, R0, R11, 0.027027027681469917297 ;  /* 0x3cdd67c900007423 */ /* 0x000fc6000000000b */
        /* <DEDUP_REMOVED lines=9> */
.L_x_277:
[----:B------:R-:W-:Y:S05]  /*13bd0*/  BSYNC.RECONVERGENT B2 ;  /* 0x0000000000027941 */ /* 0x000fea0003800200 */
.L_x_276:
        /* <DEDUP_REMOVED lines=20> */
.L_x_281:
        /* <DEDUP_REMOVED lines=66> */
.L_x_283:
[----:B------:R-:W-:Y:S05]  /*14140*/  BSYNC.RECONVERGENT B1 ;  /* 0x0000000000017941 */ /* 0x000fea0003800200 */
.L_x_282:
        /* <DEDUP_REMOVED lines=19> */
.L_x_280:
[----:B------:R-:W-:Y:S01]  /*14280*/  FMUL R11, RZ, R0 ;  /* 0x00000000ff0b7220 */ /* 0x000fe20000400000 */
[----:B------:R-:W-:-:S07]  /*14290*/  IMAD.MOV.U32 R3, RZ, RZ, RZ ;  /* 0x000000ffff037224 */ /* 0x000fce00078e00ff */
.L_x_279:
[----:B------:R-:W-:Y:S05]  /*142a0*/  BSYNC.RECONVERGENT B0 ;  /* 0x0000000000007941 */ /* 0x000fea0003800200 */
.L_x_278:
        /* <DEDUP_REMOVED lines=22> */
[----:B------:R-:W-:-:S03]  /*14410*/  FFMA R0, R0, R11, 0.026315789669752120972 ;  /* 0x3cd7943600007423 */ /* 0x000fc6000000000b */
[----:B------:R-:W0:Y:S01]  /*14420*/  FCHK P0, R3, 38 ;  /* 0x4218000003007902 */ /* 0x000e220000000000 */
[----:B------:R-:W-:-:S04]  /*14430*/  FFMA R11, R3, R0, RZ ;  /* 0x00000000030b7223 */ /* 0x000fc800000000ff */
[----:B------:R-:W-:-:S04]  /*14440*/  FFMA R12, R11, -38, R3 ;  /* 0xc21800000b0c7823 */ /* 0x000fc80000000003 */
[----:B------:R-:W-:Y:S01]  /*14450*/  FFMA R11, R0, R12, R11 ;  /* 0x0000000c000b7223 */ /* 0x000fe2000000000b */
[----:B0-----:R-:W-:Y:S06]  /*14460*/  @!P0 BRA `(.L_x_285) ;  /* 0x0000000000108947 */ /* 0x001fec0003800000 */
[----:B------:R-:W-:Y:S01]  /*14470*/  HFMA2 R0, -RZ, RZ, 3.046875, 0 ;  /* 0x42180000ff007431 */ /* 0x000fe200000001ff */
[----:B------:R-:W-:-:S07]  /*14480*/  MOV R12, 0x144a0 ;  /* 0x000144a0000c7802 */ /* 0x000fce0000000f00 */
[----:B------:R-:W-:Y:S05]  /*14490*/  CALL.REL.NOINC `($__internal_0_$__cuda_sm3x_div_rn_noftz_f32_slowpath) ;  /* 0x0000059800ec7944 */ /* 0x000fea0003c00000 */
[----:B------:R-:W-:-:S07]  /*144a0*/  IMAD.MOV.U32 R11, RZ, RZ, R0 ;  /* 0x000000ffff0b7224 */ /* 0x000fce00078e0000 */
.L_x_285:
[----:B------:R-:W-:Y:S05]  /*144b0*/  BSYNC.RECONVERGENT B2 ;  /* 0x0000000000027941 */ /* 0x000fea0003800200 */
.L_x_284:
        /* <DEDUP_REMOVED lines=20> */
.L_x_289:
        /* <DEDUP_REMOVED lines=66> */
.L_x_291:
[----:B------:R-:W-:Y:S05]  /*14a20*/  BSYNC.RECONVERGENT B1 ;  /* 0x0000000000017941 */ /* 0x000fea0003800200 */
.L_x_290:
        /* <DEDUP_REMOVED lines=19> */
.L_x_288:
[----:B------:R-:W-:Y:S01]  /*14b60*/  FMUL R11, RZ, R0 ;  /* 0x00000000ff0b7220 */ /* 0x000fe20000400000 */
[----:B------:R-:W-:-:S07]  /*14b70*/  IMAD.MOV.U32 R3, RZ, RZ, RZ ;  /* 0x000000ffff037224 */ /* 0x000fce00078e00ff */
.L_x_287:
[----:B------:R-:W-:Y:S05]  /*14b80*/  BSYNC.RECONVERGENT B0 ;  /* 0x0000000000007941 */ /* 0x000fea0003800200 */
.L_x_286:
        /* <DEDUP_REMOVED lines=22> */
[----:B------:R-:W-:-:S03]  /*14cf0*/  FFMA R0, R0, R11, 0.025641025975346565247 ;  /* 0x3cd20d2100007423 */ /* 0x000fc6000000000b */
        /* <DEDUP_REMOVED lines=9> */
.L_x_293:
[----:B------:R-:W-:Y:S05]  /*14d90*/  BSYNC.RECONVERGENT B2 ;  /* 0x0000000000027941 */ /* 0x000fea0003800200 */
.L_x_292:
        /* <DEDUP_REMOVED lines=20> */
.L_x_297:
        /* <DEDUP_REMOVED lines=66> */
.L_x_299:
[----:B------:R-:W-:Y:S05]  /*15300*/  BSYNC.RECONVERGENT B1 ;  /* 0x0000000000017941 */ /* 0x000fea0003800200 */
.L_x_298:
        /* <DEDUP_REMOVED lines=19> */
.L_x_296:
[----:B------:R-:W-:Y:S01]  /*15440*/  FMUL R11, RZ, R0 ;  /* 0x00000000ff0b7220 */ /* 0x000fe20000400000 */
[----:B------:R-:W-:-:S07]  /*15450*/  IMAD.MOV.U32 R3, RZ, RZ, RZ ;  /* 0x000000ffff037224 */ /* 0x000fce00078e00ff */
.L_x_295:
[----:B------:R-:W-:Y:S05]  /*15460*/  BSYNC.RECONVERGENT B0 ;  /* 0x0000000000007941 */ /* 0x000fea0003800200 */
.L_x_294:
[----:B------:R-:W-:Y:S01]  /*15470*/  MOV R0, 0x37cbac00 ;  /* 0x37cbac0000007802 */ /* 0x000fe20000000f00 */
[----:B------:R-:W-:Y:S01]  /*15480*/  FMUL R13, R11, R11 ;  /* 0x0000000b0b0d7220 */ /* 0x000fe20000400000 */
[----:B------:R-:W-:Y:S01]  /*15490*/  LOP3.LUT R12, R3, 0x1, RZ, 0xc0, !PT ;  /* 0x00000001030c7812 */ /* 0x000fe200078ec0ff */
[----:B------:R-:W-:Y:S02]  /*154a0*/  IMAD.MOV.U32 R15, RZ, RZ, 0x3e2aaaa8 ;  /* 0x3e2aaaa8ff0f7424 */ /* 0x000fe400078e00ff */
[----:B------:R-:W-:Y:S02]  /*154b0*/  HFMA2 R16, -RZ, RZ, 3.0625, 0 ;  /* 0x42200000ff107431 */ /* 0x000fe400000001ff */
        /* <DEDUP_REMOVED lines=17> */
[----:B------:R-:W-:-:S03]  /*155d0*/  FFMA R0, R0, R11, 0.025000000372529029846 ;  /* 0x3ccccccd00007423 */ /* 0x000fc6000000000b */
        /* <DEDUP_REMOVED lines=9> */
.L_x_301:
[----:B------:R-:W-:Y:S05]  /*15670*/  BSYNC.RECONVERGENT B2 ;  /* 0x0000000000027941 */ /* 0x000fea0003800200 */
.L_x_300:
        /* <DEDUP_REMOVED lines=20> */
.L_x_305:
        /* <DEDUP_REMOVED lines=66> */
.L_x_307:
[----:B------:R-:W-:Y:S05]  /*15be0*/  BSYNC.RECONVERGENT B1 ;  /* 0x0000000000017941 */ /* 0x000fea0003800200 */
.L_x_306:
        /* <DEDUP_REMOVED lines=19> */
.L_x_304:
[----:B------:R-:W-:Y:S01]  /*15d20*/  FMUL R11, RZ, R0 ;  /* 0x00000000ff0b7220 */ /* 0x000fe20000400000 */
[----:B------:R-:W-:-:S07]  /*15d30*/  IMAD.MOV.U32 R3, RZ, RZ, RZ ;  /* 0x000000ffff037224 */ /* 0x000fce00078e00ff */
.L_x_303:
[----:B------:R-:W-:Y:S05]  /*15d40*/  BSYNC.RECONVERGENT B0 ;  /* 0x0000000000007941 */ /* 0x000fea0003800200 */
.L_x_302:
        /* <DEDUP_REMOVED lines=22> */
[----:B------:R-:W-:-:S03]  /*15eb0*/  FFMA R0, R0, R11, 0.024390242993831634521 ;  /* 0x3cc7ce0c00007423 */ /* 0x000fc6000000000b */
        /* <DEDUP_REMOVED lines=9> */
.L_x_309:
[----:B------:R-:W-:Y:S05]  /*15f50*/  BSYNC.RECONVERGENT B2 ;  /* 0x0000000000027941 */ /* 0x000fea0003800200 */
.L_x_308:
        /* <DEDUP_REMOVED lines=20> */
.L_x_313:
        /* <DEDUP_REMOVED lines=66> */
.L_x_315:
[----:B------:R-:W-:Y:S05]  /*164c0*/  BSYNC.RECONVERGENT B1 ;  /* 0x0000000000017941 */ /* 0x000fea0003800200 */
.L_x_314:
        /* <DEDUP_REMOVED lines=19> */
.L_x_312:
[----:B------:R-:W-:Y:S01]  /*16600*/  FMUL R11, RZ, R0 ;  /* 0x00000000ff0b7220 */ /* 0x000fe20000400000 */
[----:B------:R-:W-:-:S07]  /*16610*/  MOV R3, RZ ;  /* 0x000000ff00037202 */ /* 0x000fce0000000f00 */
.L_x_311:
[----:B------:R-:W-:Y:S05]  /*16620*/  BSYNC.RECONVERGENT B0 ;  /* 0x0000000000007941 */ /* 0x000fea0003800200 */
.L_x_310:
        /* <DEDUP_REMOVED lines=16> */
[----:B------:R-:W-:Y:S02]  /*16730*/  HFMA2 R11, -RZ, RZ, 1.1904296875, 0.0002558231353759765625 ;  /* 0x3cc30c31ff0b7431 */ /* 0x000fe400000001ff */
[C---:B------:R-:W-:Y:S02]  /*16740*/  FFMA R12, R13.reuse, R12, R15 ;  /* 0x0000000c0d0c7223 */ /* 0x040fe4000000000f */
[----:B------:R-:W-:-:S04]  /*16750*/  FFMA R3, R13, R0, RZ ;  /* 0x000000000d037223 */ /* 0x000fc800000000ff */
[----:B------:R-:W-:Y:S01]  /*16760*/  FFMA R3, R3, R12, R0 ;  /* 0x0000000c03037223 */ /* 0x000fe20000000000 */
[----:B------:R-:W-:-:S03]  /*16770*/  FFMA R0, R11, -R16, 1 ;  /* 0x3f8000000b007423 */ /* 0x000fc60000000810 */
[----:B------:R-:W-:Y:S01]  /*16780*/  @P1 FADD R3, RZ, -R3 ;  /* 0x80000003ff031221 */ /* 0x000fe20000000000 */
[----:B------:R-:W-:-:S03]  /*16790*/  FFMA R0, R0, R11, 0.023809524253010749817 ;  /* 0x3cc30c3100007423 */ /* 0x000fc6000000000b */
        /* <DEDUP_REMOVED lines=9> */
.L_x_317:
[----:B------:R-:W-:Y:S05]  /*16830*/  BSYNC.RECONVERGENT B2 ;  /* 0x0000000000027941 */ /* 0x000fea0003800200 */
.L_x_316:
        /* <DEDUP_REMOVED lines=20> */
.L_x_321:
        /* <DEDUP_REMOVED lines=66> */
.L_x_323:
[----:B------:R-:W-:Y:S05]  /*16da0*/  BSYNC.RECONVERGENT B1 ;  /* 0x0000000000017941 */ /* 0x000fea0003800200 */
.L_x_322:
        /* <DEDUP_REMOVED lines=19> */
.L_x_320:
[----:B------:R-:W-:Y:S01]  /*16ee0*/  FMUL R11, RZ, R0 ;  /* 0x00000000ff0b7220 */ /* 0x000fe20000400000 */
[----:B------:R-:W-:-:S07]  /*16ef0*/  IMAD.MOV.U32 R3, RZ, RZ, RZ ;  /* 0x000000ffff037224 */ /* 0x000fce00078e00ff */
.L_x_319:
[----:B------:R-:W-:Y:S05]  /*16f00*/  BSYNC.RECONVERGENT B0 ;  /* 0x0000000000007941 */ /* 0x000fea0003800200 */
.L_x_318:
        /* <DEDUP_REMOVED lines=22> */
[----:B------:R-:W-:-:S03]  /*17070*/  FFMA R0, R0, R11, 0.023255813866853713989 ;  /* 0x3cbe82fa00007423 */ /* 0x000fc6000000000b */
[----:B------:R-:W0:Y:S01]  /*17080*/  FCHK P0, R3, 43 ;  /* 0x422c000003007902 */ /* 0x000e220000000000 */
[----:B------:R-:W-:-:S04]  /*17090*/  FFMA R11, R3, R0, RZ ;  /* 0x00000000030b7223 */ /* 0x000fc800000000ff */
[----:B------:R-:W-:-:S04]  /*170a0*/  FFMA R12, R11, -43, R3 ;  /* 0xc22c00000b0c7823 */ /* 0x000fc80000000003 */
[----:B------:R-:W-:Y:S01]  /*170b0*/  FFMA R11, R0, R12, R11 ;  /* 0x0000000c000b7223 */ /* 0x000fe2000000000b */
[----:B0-----:R-:W-:Y:S06]  /*170c0*/  @!P0 BRA `(.L_x_325) ;  /* 0x0000000000108947 */ /* 0x001fec0003800000 */
[----:B------:R-:W-:Y:S01]  /*170d0*/  HFMA2 R0, -RZ, RZ, 3.0859375, 0 ;  /* 0x422c0000ff007431 */ /* 0x000fe200000001ff */
[----:B------:R-:W-:-:S07]  /*170e0*/  MOV R12, 0x17100 ;  /* 0x00017100000c7802 */ /* 0x000fce0000000f00 */
[----:B------:R-:W-:Y:S05]  /*170f0*/  CALL.REL.NOINC `($__internal_0_$__cuda_sm3x_div_rn_noftz_f32_slowpath) ;  /* 0x0000056c00d47944 */ /* 0x000fea0003c00000 */
[----:B------:R-:W-:-:S07]  /*17100*/  IMAD.MOV.U32 R11, RZ, RZ, R0 ;  /* 0x000000ffff0b7224 */ /* 0x000fce00078e0000 */
.L_x_325:
[----:B------:R-:W-:Y:S05]  /*17110*/  BSYNC.RECONVERGENT B2 ;  /* 0x0000000000027941 */ /* 0x000fea0003800200 */
.L_x_324:
        /* <DEDUP_REMOVED lines=20> */
.L_x_329:
        /* <DEDUP_REMOVED lines=66> */
.L_x_331:
[----:B------:R-:W-:Y:S05]  /*17680*/  BSYNC.RECONVERGENT B1 ;  /* 0x0000000000017941 */ /* 0x000fea0003800200 */
.L_x_330:
        /* <DEDUP_REMOVED lines=19> */
.L_x_328:
[----:B------:R-:W-:Y:S01]  /*177c0*/  FMUL R11, RZ, R0 ;  /* 0x00000000ff0b7220 */ /* 0x000fe20000400000 */
[----:B------:R-:W-:-:S07]  /*177d0*/  IMAD.MOV.U32 R3, RZ, RZ, RZ ;  /* 0x000000ffff037224 */ /* 0x000fce00078e00ff */
.L_x_327:
[----:B------:R-:W-:Y:S05]  /*177e0*/  BSYNC.RECONVERGENT B0 ;  /* 0x0000000000007941 */ /* 0x000fea0003800200 */
.L_x_326:
        /* <DEDUP_REMOVED lines=22> */
[----:B------:R-:W-:-:S03]  /*17950*/  FFMA R0, R0, R11, 0.022727273404598236084 ;  /* 0x3cba2e8c00007423 */ /* 0x000fc6000000000b */
        /* <DEDUP_REMOVED lines=9> */
.L_x_333:
[----:B------:R-:W-:Y:S05]  /*179f0*/  BSYNC.RECONVERGENT B2 ;  /* 0x0000000000027941 */ /* 0x000fea0003800200 */
.L_x_332:
        /* <DEDUP_REMOVED lines=20> */
.L_x_337:
        /* <DEDUP_REMOVED lines=66> */
.L_x_339:
[----:B------:R-:W-:Y:S05]  /*17f60*/  BSYNC.RECONVERGENT B1 ;  /* 0x0000000000017941 */ /* 0x000fea0003800200 */
.L_x_338:
        /* <DEDUP_REMOVED lines=19> */
.L_x_336:
[----:B------:R-:W-:Y:S01]  /*180a0*/  FMUL R11, RZ, R0 ;  /* 0x00000000ff0b7220 */ /* 0x000fe20000400000 */
[----:B------:R-:W-:-:S07]  /*180b0*/  IMAD.MOV.U32 R3, RZ, RZ, RZ ;  /* 0x000000ffff037224 */ /* 0x000fce00078e00ff */
.L_x_335:
[----:B------:R-:W-:Y:S05]  /*180c0*/  BSYNC.RECONVERGENT B0 ;  /* 0x0000000000007941 */ /* 0x000fea0003800200 */
.L_x_334:
[----:B------:R-:W-:Y:S01]  /*180d0*/  MOV R0, 0x37cbac00 ;  /* 0x37cbac0000007802 */ /* 0x000fe20000000f00 */
[----:B------:R-:W-:Y:S01]  /*180e0*/  FMUL R13, R11, R11 ;  /* 0x0000000b0b0d7220 */ /* 0x000fe20000400000 */
[----:B------:R-:W-:Y:S01]  /*180f0*/  LOP3.LUT R12, R3, 0x1, RZ, 0xc0, !PT ;  /* 0x00000001030c7812 */ /* 0x000fe200078ec0ff */
[----:B------:R-:W-:Y:S02]  /*18100*/  IMAD.MOV.U32 R15, RZ, RZ, 0x3e2aaaa8 ;  /* 0x3e2aaaa8ff0f7424 */ /* 0x000fe400078e00ff */
[----:B------:R-:W-:Y:S02]  /*18110*/  HFMA2 R16, -RZ, RZ, 3.1015625, 0 ;  /* 0x42340000ff107431 */ /* 0x000fe400000001ff */
        /* <DEDUP_REMOVED lines=17> */
[----:B------:R-:W-:-:S03]  /*18230*/  FFMA R0, R0, R11, 0.022222222760319709778 ;  /* 0x3cb60b6100007423 */ /* 0x000fc6000000000b */
        /* <DEDUP_REMOVED lines=9> */
.L_x_341:
[----:B------:R-:W-:Y:S05]  /*182d0*/  BSYNC.RECONVERGENT B2 ;  /* 0x0000000000027941 */ /* 0x000fea0003800200 */
.L_x_340:
        /* <DEDUP_REMOVED lines=20> */
.L_x_345:
        /* <DEDUP_REMOVED lines=66> */
.L_x_347:
[----:B------:R-:W-:Y:S05]  /*18840*/  BSYNC.RECONVERGENT B1 ;  /* 0x0000000000017941 */ /* 0x000fea0003800200 */
.L_x_346:
        /* <DEDUP_REMOVED lines=19> */
.L_x_344:
[----:B------:R-:W-:Y:S01]  /*18980*/  FMUL R11, RZ, R0 ;  /* 0x00000000ff0b7220 */ /* 0x000fe20000400000 */
[----:B------:R-:W-:-:S07]  /*18990*/  IMAD.MOV.U32 R3, RZ, RZ, RZ ;  /* 0x000000ffff037224 */ /* 0x000fce00078e00ff */
.L_x_343:
[----:B------:R-:W-:Y:S05]  /*189a0*/  BSYNC.RECONVERGENT B0 ;  /* 0x0000000000007941 */ /* 0x000fea0003800200 */
.L_x_342:
        /* <DEDUP_REMOVED lines=22> */
[----:B------:R-:W-:-:S03]  /*18b10*/  FFMA R0, R0, R11, 0.021739130839705467224 ;  /* 0x3cb2164300007423 */ /* 0x000fc6000000000b */
        /* <DEDUP_REMOVED lines=9> */
.L_x_349:
[----:B------:R-:W-:Y:S05]  /*18bb0*/  BSYNC.RECONVERGENT B2 ;  /* 0x0000000000027941 */ /* 0x000fea0003800200 */
.L_x_348:
        /* <DEDUP_REMOVED lines=20> */
.L_x_353:
        /* <DEDUP_REMOVED lines=66> */
.L_x_355:
[----:B------:R-:W-:Y:S05]  /*19120*/  BSYNC.RECONVERGENT B1 ;  /* 0x0000000000017941 */ /* 0x000fea0003800200 */
.L_x_354:
        /* <DEDUP_REMOVED lines=19> */
.L_x_352:
[----:B------:R-:W-:Y:S01]  /*19260*/  FMUL R11, RZ, R0 ;  /* 0x00000000ff0b7220 */ /* 0x000fe20000400000 */
[----:B------:R-:W-:-:S07]  /*19270*/  MOV R3, RZ ;  /* 0x000000ff00037202 */ /* 0x000fce0000000f00 */
.L_x_351:
[----:B------:R-:W-:Y:S05]  /*19280*/  BSYNC.RECONVERGENT B0 ;  /* 0x0000000000007941 */ /* 0x000fea0003800200 */
.L_x_350:
        /* <DEDUP_REMOVED lines=16> */
[----:B------:R-:W-:Y:S02]  /*19390*/  HFMA2 R11, -RZ, RZ, 1.169921875, 17.015625 ;  /* 0x3cae4c41ff0b7431 */ /* 0x000fe400000001ff */
[C---:B------:R-:W-:Y:S02]  /*193a0*/  FFMA R12, R13.reuse, R12, R15 ;  /* 0x0000000c0d0c7223 */ /* 0x040fe4000000000f */
[----:B------:R-:W-:-:S04]  /*193b0*/  FFMA R3, R13, R0, RZ ;  /* 0x000000000d037223 */ /* 0x000fc800000000ff */
[----:B------:R-:W-:Y:S01]  /*193c0*/  FFMA R3, R3, R12, R0 ;  /* 0x0000000c03037223 */ /* 0x000fe20000000000 */
[----:B------:R-:W-:-:S03]  /*193d0*/  FFMA R0, R11, -R16, 1 ;  /* 0x3f8000000b007423 */ /* 0x000fc60000000810 */
[----:B------:R-:W-:Y:S01]  /*193e0*/  @P1 FADD R3, RZ, -R3 ;  /* 0x80000003ff031221 */ /* 0x000fe20000000000 */
[----:B------:R-:W-:-:S03]  /*193f0*/  FFMA R0, R0, R11, 0.021276595070958137512 ;  /* 0x3cae4c4100007423 */ /* 0x000fc6000000000b */
        /* <DEDUP_REMOVED lines=9> */
.L_x_357:
[----:B------:R-:W-:Y:S05]  /*19490*/  BSYNC.RECONVERGENT B2 ;  /* 0x0000000000027941 */ /* 0x000fea0003800200 */
.L_x_356:
        /* <DEDUP_REMOVED lines=20> */
.L_x_361:
        /* <DEDUP_REMOVED lines=66> */
.L_x_363:
[----:B------:R-:W-:Y:S05]  /*19a00*/  BSYNC.RECONVERGENT B1 ;  /* 0x0000000000017941 */ /* 0x000fea0003800200 */
.L_x_362:
        /* <DEDUP_REMOVED lines=19> */
.L_x_360:
[----:B------:R-:W-:Y:S01]  /*19b40*/  FMUL R11, RZ, R0 ;  /* 0x00000000ff0b7220 */ /* 0x000fe20000400000 */
[----:B------:R-:W-:-:S07]  /*19b50*/  IMAD.MOV.U32 R3, RZ, RZ, RZ ;  /* 0x000000ffff037224 */ /* 0x000fce00078e00ff */
.L_x_359:
[----:B------:R-:W-:Y:S05]  /*19b60*/  BSYNC.RECONVERGENT B0 ;  /* 0x0000000000007941 */ /* 0x000fea0003800200 */
.L_x_358:
        /* <DEDUP_REMOVED lines=22> */
[----:B------:R-:W-:-:S03]  /*19cd0*/  FFMA R0, R0, R11, 0.020833333954215049744 ;  /* 0x3caaaaab00007423 */ /* 0x000fc6000000000b */
[----:B------:R-:W0:Y:S01]  /*19ce0*/  FCHK P0, R3, 48 ;  /* 0x4240000003007902 */ /* 0x000e220000000000 */
[----:B------:R-:W-:-:S04]  /*19cf0*/  FFMA R11, R3, R0, RZ ;  /* 0x00000000030b7223 */ /* 0x000fc800000000ff */
[----:B------:R-:W-:-:S04]  /*19d00*/  FFMA R12, R11, -48, R3 ;  /* 0xc24000000b0c7823 */ /* 0x000fc80000000003 */
[----:B------:R-:W-:Y:S01]  /*19d10*/  FFMA R11, R0, R12, R11 ;  /* 0x0000000c000b7223 */ /* 0x000fe2000000000b */
[----:B0-----:R-:W-:Y:S06]  /*19d20*/  @!P0 BRA `(.L_x_365) ;  /* 0x0000000000108947 */ /* 0x001fec0003800000 */
[----:B------:R-:W-:Y:S01]  /*19d30*/  HFMA2 R0, -RZ, RZ, 3.125, 0 ;  /* 0x42400000ff007431 */ /* 0x000fe200000001ff */
[----:B------:R-:W-:-:S07]  /*19d40*/  MOV R12, 0x19d60 ;  /* 0x00019d60000c7802 */ /* 0x000fce0000000f00 */
[----:B------:R-:W-:Y:S05]  /*19d50*/  CALL.REL.NOINC `($__internal_0_$__cuda_sm3x_div_rn_noftz_f32_slowpath) ;  /* 0x0000054000bc7944 */ /* 0x000fea0003c00000 */
[----:B------:R-:W-:-:S07]  /*19d60*/  IMAD.MOV.U32 R11, RZ, RZ, R0 ;  /* 0x000000ffff0b7224 */ /* 0x000fce00078e0000 */
.L_x_365:
[----:B------:R-:W-:Y:S05]  /*19d70*/  BSYNC.RECONVERGENT B2 ;  /* 0x0000000000027941 */ /* 0x000fea0003800200 */
.L_x_364:
        /* <DEDUP_REMOVED lines=20> */
.L_x_369:
        /* <DEDUP_REMOVED lines=66> */
.L_x_371:
[----:B------:R-:W-:Y:S05]  /*1a2e0*/  BSYNC.RECONVERGENT B1 ;  /* 0x0000000000017941 */ /* 0x000fea0003800200 */
.L_x_370:
        /* <DEDUP_REMOVED lines=19> */
.L_x_368:
[----:B------:R-:W-:Y:S01]  /*1a420*/  FMUL R11, RZ, R0 ;  /* 0x00000000ff0b7220 */ /* 0x000fe20000400000 */
[----:B------:R-:W-:-:S07]  /*1a430*/  IMAD.MOV.U32 R3, RZ, RZ, RZ ;  /* 0x000000ffff037224 */ /* 0x000fce00078e00ff */
.L_x_367:
[----:B------:R-:W-:Y:S05]  /*1a440*/  BSYNC.RECONVERGENT B0 ;  /* 0x0000000000007941 */ /* 0x000fea0003800200 */
.L_x_366:
        /* <DEDUP_REMOVED lines=22> */
[----:B------:R-:W-:-:S03]  /*1a5b0*/  FFMA R0, R0, R11, 0.02040816284716129303 ;  /* 0x3ca72f0500007423 */ /* 0x000fc6000000000b */
        /* <DEDUP_REMOVED lines=9> */
.L_x_373:
[----:B------:R-:W-:Y:S05]  /*1a650*/  BSYNC.RECONVERGENT B2 ;  /* 0x0000000000027941 */ /* 0x000fea0003800200 */
.L_x_372:
        /* <DEDUP_REMOVED lines=20> */
.L_x_377:
        /* <DEDUP_REMOVED lines=66> */
.L_x_379:
[----:B------:R-:W-:Y:S05]  /*1abc0*/  BSYNC.RECONVERGENT B1 ;  /* 0x0000000000017941 */ /* 0x000fea0003800200 */
.L_x_378:
        /* <DEDUP_REMOVED lines=19> */
.L_x_376:
[----:B------:R-:W-:Y:S01]  /*1ad00*/  FMUL R11, RZ, R0 ;  /* 0x00000000ff0b7220 */ /* 0x000fe20000400000 */
[----:B------:R-:W-:-:S07]  /*1ad10*/  IMAD.MOV.U32 R3, RZ, RZ, RZ ;  /* 0x000000ffff037224 */ /* 0x000fce00078e00ff */
.L_x_375:
[----:B------:R-:W-:Y:S05]  /*1ad20*/  BSYNC.RECONVERGENT B0 ;  /* 0x0000000000007941 */ /* 0x000fea0003800200 */
.L_x_374:
[----:B------:R-:W-:Y:S01]  /*1ad30*/  MOV R0, 0x37cbac00 ;  /* 0x37cbac0000007802 */ /* 0x000fe20000000f00 */
[----:B------:R-:W-:Y:S01]  /*1ad40*/  FMUL R13, R11, R11 ;  /* 0x0000000b0b0d7220 */ /* 0x000fe20000400000 */
[----:B------:R-:W-:Y:S01]  /*1ad50*/  LOP3.LUT R12, R3, 0x1, RZ, 0xc0, !PT ;  /* 0x00000001030c7812 */ /* 0x000fe200078ec0ff */
[----:B------:R-:W-:Y:S02]  /*1ad60*/  IMAD.MOV.U32 R15, RZ, RZ, 0x3e2aaaa8 ;  /* 0x3e2aaaa8ff0f7424 */ /* 0x000fe400078e00ff */
[----:B------:R-:W-:Y:S02]  /*1ad70*/  HFMA2 R16, -RZ, RZ, 3.140625, 0 ;  /* 0x42480000ff107431 */ /* 0x000fe400000001ff */
        /* <DEDUP_REMOVED lines=17> */
[----:B------:R-:W-:-:S03]  /*1ae90*/  FFMA R0, R0, R11, 0.019999999552965164185 ;  /* 0x3ca3d70a00007423 */ /* 0x000fc6000000000b */
        /* <DEDUP_REMOVED lines=9> */
.L_x_381:
[----:B------:R-:W-:Y:S05]  /*1af30*/  BSYNC.RECONVERGENT B2 ;  /* 0x0000000000027941 */ /* 0x000fea0003800200 */
.L_x_380:
        /* <DEDUP_REMOVED lines=20> */
.L_x_385:
        /* <DEDUP_REMOVED lines=66> */
.L_x_387:
[----:B------:R-:W-:Y:S05]  /*1b4a0*/  BSYNC.RECONVERGENT B1 ;  /* 0x0000000000017941 */ /* 0x000fea0003800200 */
.L_x_386:
        /* <DEDUP_REMOVED lines=19> */
.L_x_384:
[----:B------:R-:W-:Y:S01]  /*1b5e0*/  FMUL R11, RZ, R0 ;  /* 0x00000000ff0b7220 */ /* 0x000fe20000400000 */
[----:B------:R-:W-:-:S07]  /*1b5f0*/  IMAD.MOV.U32 R3, RZ, RZ, RZ ;  /* 0x000000ffff037224 */ /* 0x000fce00078e00ff */
.L_x_383:
[----:B------:R-:W-:Y:S05]  /*1b600*/  BSYNC.RECONVERGENT B0 ;  /* 0x0000000000007941 */ /* 0x000fea0003800200 */
.L_x_382:
        /* <DEDUP_REMOVED lines=22> */
[----:B------:R-:W-:-:S03]  /*1b770*/  FFMA R0, R0, R11, 0.019607843831181526184 ;  /* 0x3ca0a0a100007423 */ /* 0x000fc6000000000b */
        /* <DEDUP_REMOVED lines=9> */
.L_x_389:
[----:B------:R-:W-:Y:S05]  /*1b810*/  BSYNC.RECONVERGENT B2 ;  /* 0x0000000000027941 */ /* 0x000fea0003800200 */
.L_x_388:
        /* <DEDUP_REMOVED lines=20> */
.L_x_393:
        /* <DEDUP_REMOVED lines=66> */
.L_x_395:
[----:B------:R-:W-:Y:S05]  /*1bd80*/  BSYNC.RECONVERGENT B1 ;  /* 0x0000000000017941 */ /* 0x000fea0003800200 */
.L_x_394:
        /* <DEDUP_REMOVED lines=19> */
.L_x_392:
[----:B------:R-:W-:Y:S01]  /*1bec0*/  FMUL R11, RZ, R0 ;  /* 0x00000000ff0b7220 */ /* 0x000fe20000400000 */
[----:B------:R-:W-:-:S07]  /*1bed0*/  MOV R3, RZ ;  /* 0x000000ff00037202 */ /* 0x000fce0000000f00 */
.L_x_391:
[----:B------:R-:W-:Y:S05]  /*1bee0*/  BSYNC.RECONVERGENT B0 ;  /* 0x0000000000007941 */ /* 0x000fea0003800200 */
.L_x_390:
        /* <DEDUP_REMOVED lines=16> */
[----:B------:R-:W-:Y:S02]  /*1bff0*/  HFMA2 R11, -RZ, RZ, 1.1533203125, -0.00017845630645751953125 ;  /* 0x3c9d89d9ff0b7431 */ /* 0x000fe400000001ff */
[C---:B------:R-:W-:Y:S02]  /*1c000*/  FFMA R12, R13.reuse, R12, R15 ;  /* 0x0000000c0d0c7223 */ /* 0x040fe4000000000f */
[----:B------:R-:W-:-:S04]  /*1c010*/  FFMA R3, R13, R0, RZ ;  /* 0x000000000d037223 */ /* 0x000fc800000000ff */
[----:B------:R-:W-:Y:S01]  /*1c020*/  FFMA R3, R3, R12, R0 ;  /* 0x0000000c03037223 */ /* 0x000fe20000000000 */
[----:B------:R-:W-:-:S03]  /*1c030*/  FFMA R0, R11, -R16, 1 ;  /* 0x3f8000000b007423 */ /* 0x000fc60000000810 */
[----:B------:R-:W-:Y:S01]  /*1c040*/  @P1 FADD R3, RZ, -R3 ;  /* 0x80000003ff031221 */ /* 0x000fe20000000000 */
[----:B------:R-:W-:-:S03]  /*1c050*/  FFMA R0, R0, R11, 0.019230769947171211243 ;  /* 0x3c9d89d900007423 */ /* 0x000fc6000000000b */
        /* <DEDUP_REMOVED lines=9> */
.L_x_397:
[----:B------:R-:W-:Y:S05]  /*1c0f0*/  BSYNC.RECONVERGENT B2 ;  /* 0x0000000000027941 */ /* 0x000fea0003800200 */
.L_x_396:
        /* <DEDUP_REMOVED lines=20> */
.L_x_401:
        /* <DEDUP_REMOVED lines=66> */
.L_x_403:
[----:B------:R-:W-:Y:S05]  /*1c660*/  BSYNC.RECONVERGENT B1 ;  /* 0x0000000000017941 */ /* 0x000fea0003800200 */
.L_x_402:
        /* <DEDUP_REMOVED lines=19> */
.L_x_400:
[----:B------:R-:W-:Y:S01]  /*1c7a0*/  FMUL R11, RZ, R0 ;  /* 0x00000000ff0b7220 */ /* 0x000fe20000400000 */
[----:B------:R-:W-:-:S07]  /*1c7b0*/  IMAD.MOV.U32 R3, RZ, RZ, RZ ;  /* 0x000000ffff037224 */ /* 0x000fce00078e00ff */
.L_x_399:
[----:B------:R-:W-:Y:S05]  /*1c7c0*/  BSYNC.RECONVERGENT B0 ;  /* 0x0000000000007941 */ /* 0x000fea0003800200 */
.L_x_398:
        /* <DEDUP_REMOVED lines=22> */
[----:B------:R-:W-:-:S03]  /*1c930*/  FFMA R0, R0, R11, 0.018867924809455871582 ;  /* 0x3c9a90e800007423 */ /* 0x000fc6000000000b */
[----:B------:R-:W0:Y:S01]  /*1c940*/  FCHK P0, R3, 53 ;  /* 0x4254000003007902 */ /* 0x000e220000000000 */
[----:B------:R-:W-:-:S04]  /*1c950*/  FFMA R11, R3, R0, RZ ;  /* 0x00000000030b7223 */ /* 0x000fc800000000ff */
[----:B------:R-:W-:-:S04]  /*1c960*/  FFMA R12, R11, -53, R3 ;  /* 0xc25400000b0c7823 */ /* 0x000fc80000000003 */
[----:B------:R-:W-:Y:S01]  /*1c970*/  FFMA R11, R0, R12, R11 ;  /* 0x0000000c000b7223 */ /* 0x000fe2000000000b */
[----:B0-----:R-:W-:Y:S06]  /*1c980*/  @!P0 BRA `(.L_x_405) ;  /* 0x0000000000108947 */ /* 0x001fec0003800000 */
[----:B------:R-:W-:Y:S01]  /*1c990*/  HFMA2 R0, -RZ, RZ, 3.1640625, 0 ;  /* 0x42540000ff007431 */ /* 0x000fe200000001ff */
[----:B------:R-:W-:-:S07]  /*1c9a0*/  MOV R12, 0x1c9c0 ;  /* 0x0001c9c0000c7802 */ /* 0x000fce0000000f00 */
[----:B------:R-:W-:Y:S05]  /*1c9b0*/  CALL.REL.NOINC `($__internal_0_$__cuda_sm3x_div_rn_noftz_f32_slowpath) ;  /* 0x0000051400a47944 */ /* 0x000fea0003c00000 */
[----:B------:R-:W-:-:S07]  /*1c9c0*/  IMAD.MOV.U32 R11, RZ, RZ, R0 ;  /* 0x000000ffff0b7224 */ /* 0x000fce00078e0000 */
.L_x_405:
[----:B------:R-:W-:Y:S05]  /*1c9d0*/  BSYNC.RECONVERGENT B2 ;  /* 0x0000000000027941 */ /* 0x000fea0003800200 */
.L_x_404:
        /* <DEDUP_REMOVED lines=20> */
.L_x_409:
        /* <DEDUP_REMOVED lines=66> */
.L_x_411:
[----:B------:R-:W-:Y:S05]  /*1cf40*/  BSYNC.RECONVERGENT B1 ;  /* 0x0000000000017941 */ /* 0x000fea0003800200 */
.L_x_410:
        /* <DEDUP_REMOVED lines=19> */
.L_x_408:
[----:B------:R-:W-:Y:S01]  /*1d080*/  FMUL R11, RZ, R0 ;  /* 0x00000000ff0b7220 */ /* 0x000fe20000400000 */
[----:B------:R-:W-:-:S07]  /*1d090*/  IMAD.MOV.U32 R3, RZ, RZ, RZ ;  /* 0x000000ffff037224 */ /* 0x000fce00078e00ff */
.L_x_407:
[----:B------:R-:W-:Y:S05]  /*1d0a0*/  BSYNC.RECONVERGENT B0 ;  /* 0x0000000000007941 */ /* 0x000fea0003800200 */
.L_x_406:
        /* <DEDUP_REMOVED lines=22> */
[----:B------:R-:W-:-:S03]  /*1d210*/  FFMA R0, R0, R11, 0.018518518656492233276 ;  /* 0x3c97b42600007423 */ /* 0x000fc6000000000b */
        /* <DEDUP_REMOVED lines=9> */
.L_x_413:
[----:B------:R-:W-:Y:S05]  /*1d2b0*/  BSYNC.RECONVERGENT B2 ;  /* 0x0000000000027941 */ /* 0x000fea0003800200 */
.L_x_412:
        /* <DEDUP_REMOVED lines=20> */
.L_x_417:
        /* <DEDUP_REMOVED lines=66> */
.L_x_419:
[----:B------:R-:W-:Y:S05]  /*1d820*/  BSYNC.RECONVERGENT B1 ;  /* 0x0000000000017941 */ /* 0x000fea0003800200 */
.L_x_418:
        /* <DEDUP_REMOVED lines=19> */
.L_x_416:
[----:B------:R-:W-:Y:S01]  /*1d960*/  FMUL R11, RZ, R0 ;  /* 0x00000000ff0b7220 */ /* 0x000fe20000400000 */
[----:B------:R-:W-:-:S07]  /*1d970*/  IMAD.MOV.U32 R3, RZ, RZ, RZ ;  /* 0x000000ffff037224 */ /* 0x000fce00078e00ff */
.L_x_415:
[----:B------:R-:W-:Y:S05]  /*1d980*/  BSYNC.RECONVERGENT B0 ;  /* 0x0000000000007941 */ /* 0x000fea0003800200 */
.L_x_414:
[----:B------:R-:W-:Y:S01]  /*1d990*/  MOV R0, 0x37cbac00 ;  /* 0x37cbac0000007802 */ /* 0x000fe20000000f00 */
[----:B------:R-:W-:Y:S01]  /*1d9a0*/  FMUL R13, R11, R11 ;  /* 0x0000000b0b0d7220 */ /* 0x000fe20000400000 */
[----:B------:R-:W-:Y:S01]  /*1d9b0*/  LOP3.LUT R12, R3, 0x1, RZ, 0xc0, !PT ;  /* 0x00000001030c7812 */ /* 0x000fe200078ec0ff */
[----:B------:R-:W-:Y:S02]  /*1d9c0*/  IMAD.MOV.U32 R15, RZ, RZ, 0x3e2aaaa8 ;  /* 0x3e2aaaa8ff0f7424 */ /* 0x000fe400078e00ff */
[----:B------:R-:W-:Y:S02]  /*1d9d0*/  HFMA2 R16, -RZ, RZ, 3.1796875, 0 ;  /* 0x425c0000ff107431 */ /* 0x000fe400000001ff */
        /* <DEDUP_REMOVED lines=17> */
[----:B------:R-:W-:-:S03]  /*1daf0*/  FFMA R0, R0, R11, 0.018181817606091499329 ;  /* 0x3c94f20900007423 */ /* 0x000fc6000000000b */
        /* <DEDUP_REMOVED lines=9> */
.L_x_421:
[----:B------:R-:W-:Y:S05]  /*1db90*/  BSYNC.RECONVERGENT B2 ;  /* 0x0000000000027941 */ /* 0x000fea0003800200 */
.L_x_420:
        /* <DEDUP_REMOVED lines=20> */
.L_x_425:
        /* <DEDUP_REMOVED lines=66> */
.L_x_427:
[----:B------:R-:W-:Y:S05]  /*1e100*/  BSYNC.RECONVERGENT B1 ;  /* 0x0000000000017941 */ /* 0x000fea0003800200 */
.L_x_426:
        /* <DEDUP_REMOVED lines=19> */
.L_x_424:
[----:B------:R-:W-:Y:S01]  /*1e240*/  FMUL R11, RZ, R0 ;  /* 0x00000000ff0b7220 */ /* 0x000fe20000400000 */
[----:B------:R-:W-:-:S07]  /*1e250*/  IMAD.MOV.U32 R3, RZ, RZ, RZ ;  /* 0x000000ffff037224 */ /* 0x000fce00078e00ff */
.L_x_423:
[----:B------:R-:W-:Y:S05]  /*1e260*/  BSYNC.RECONVERGENT B0 ;  /* 0x0000000000007941 */ /* 0x000fea0003800200 */
.L_x_422:
        /* <DEDUP_REMOVED lines=22> */
[----:B------:R-:W-:-:S03]  /*1e3d0*/  FFMA R0, R0, R11, 0.01785714365541934967 ;  /* 0x3c92492500007423 */ /* 0x000fc6000000000b */
        /* <DEDUP_REMOVED lines=9> */
.L_x_429:
[----:B------:R-:W-:Y:S05]  /*1e470*/  BSYNC.RECONVERGENT B2 ;  /* 0x0000000000027941 */ /* 0x000fea0003800200 */
.L_x_428:
        /* <DEDUP_REMOVED lines=20> */
.L_x_433:
        /* <DEDUP_REMOVED lines=66> */
.L_x_435:
[----:B------:R-:W-:Y:S05]  /*1e9e0*/  BSYNC.RECONVERGENT B1 ;  /* 0x0000000000017941 */ /* 0x000fea0003800200 */
.L_x_434:
        /* <DEDUP_REMOVED lines=19> */
.L_x_432:
[----:B------:R-:W-:Y:S01]  /*1eb20*/  FMUL R11, RZ, R0 ;  /* 0x00000000ff0b7220 */ /* 0x000fe20000400000 */
[----:B------:R-:W-:-:S07]  /*1eb30*/  MOV R3, RZ ;  /* 0x000000ff00037202 */ /* 0x000fce0000000f00 */
.L_x_431:
[----:B------:R-:W-:Y:S05]  /*1eb40*/  BSYNC.RECONVERGENT B0 ;  /* 0x0000000000007941 */ /* 0x000fea0003800200 */
.L_x_430:
        /* <DEDUP_REMOVED lines=16> */
[----:B------:R-:W-:Y:S02]  /*1ec50*/  HFMA2 R11, -RZ, RZ, 1.1396484375, -0.517578125 ;  /* 0x3c8fb824ff0b7431 */ /* 0x000fe400000001ff */
[C---:B------:R-:W-:Y:S02]  /*1ec60*/  FFMA R12, R13.reuse, R12, R15 ;  /* 0x0000000c0d0c7223 */ /* 0x040fe4000000000f */
[----:B------:R-:W-:-:S04]  /*1ec70*/  FFMA R3, R13, R0, RZ ;  /* 0x000000000d037223 */ /* 0x000fc800000000ff */
[----:B------:R-:W-:Y:S01]  /*1ec80*/  FFMA R3, R3, R12, R0 ;  /* 0x0000000c03037223 */ /* 0x000fe20000000000 */
[----:B------:R-:W-:-:S03]  /*1ec90*/  FFMA R0, R11, -R16, 1 ;  /* 0x3f8000000b007423 */ /* 0x000fc60000000810 */
[----:B------:R-:W-:Y:S01]  /*1eca0*/  @P1 FADD R3, RZ, -R3 ;  /* 0x80000003ff031221 */ /* 0x000fe20000000000 */
[----:B------:R-:W-:-:S03]  /*1ecb0*/  FFMA R0, R0, R11, 0.017543859779834747314 ;  /* 0x3c8fb82400007423 */ /* 0x000fc6000000000b */
        /* <DEDUP_REMOVED lines=9> */
.L_x_437:
[----:B------:R-:W-:Y:S05]  /*1ed50*/  BSYNC.RECONVERGENT B2 ;  /* 0x0000000000027941 */ /* 0x000fea0003800200 */
.L_x_436:
        /* <DEDUP_REMOVED lines=20> */
.L_x_441:
        /* <DEDUP_REMOVED lines=66> */
.L_x_443:
[----:B------:R-:W-:Y:S05]  /*1f2c0*/  BSYNC.RECONVERGENT B1 ;  /* 0x0000000000017941 */ /* 0x000fea0003800200 */
.L_x_442:
        /* <DEDUP_REMOVED lines=19> */
.L_x_440:
[----:B------:R-:W-:Y:S01]  /*1f400*/  FMUL R11, RZ, R0 ;  /* 0x00000000ff0b7220 */ /* 0x000fe20000400000 */
[----:B------:R-:W-:-:S07]  /*1f410*/  IMAD.MOV.U32 R3, RZ, RZ, RZ ;  /* 0x000000ffff037224 */ /* 0x000fce00078e00ff */
.L_x_439:
[----:B------:R-:W-:Y:S05]  /*1f420*/  BSYNC.RECONVERGENT B0 ;  /* 0x0000000000007941 */ /* 0x000fea0003800200 */
.L_x_438:
        /* <DEDUP_REMOVED lines=22> */
[----:B------:R-:W-:-:S03]  /*1f590*/  FFMA R0, R0, R11, 0.017241379246115684509 ;  /* 0x3c8d3dcb00007423 */ /* 0x000fc6000000000b */
[----:B------:R-:W0:Y:S01]  /*1f5a0*/  FCHK P0, R3, 58 ;  /* 0x4268000003007902 */ /* 0x000e220000000000 */
[----:B------:R-:W-:-:S04]  /*1f5b0*/  FFMA R11, R3, R0, RZ ;  /* 0x00000000030b7223 */ /* 0x000fc800000000ff */
[----:B------:R-:W-:-:S04]  /*1f5c0*/  FFMA R12, R11, -58, R3 ;  /* 0xc26800000b0c7823 */ /* 0x000fc80000000003 */
[----:B------:R-:W-:Y:S01]  /*1f5d0*/  FFMA R11, R0, R12, R11 ;  /* 0x0000000c000b7223 */ /* 0x000fe2000000000b */
[----:B0-----:R-:W-:Y:S06]  /*1f5e0*/  @!P0 BRA `(.L_x_445) ;  /* 0x0000000000108947 */ /* 0x001fec0003800000 */
[----:B------:R-:W-:Y:S01]  /*1f5f0*/  HFMA2 R0, -RZ, RZ, 3.203125, 0 ;  /* 0x42680000ff007431 */ /* 0x000fe200000001ff */
[----:B------:R-:W-:-:S07]  /*1f600*/  MOV R12, 0x1f620 ;  /* 0x0001f620000c7802 */ /* 0x000fce0000000f00 */
[----:B------:R-:W-:Y:S05]  /*1f610*/  CALL.REL.NOINC `($__internal_0_$__cuda_sm3x_div_rn_noftz_f32_slowpath) ;  /* 0x000004e8008c7944 */ /* 0x000fea0003c00000 */
[----:B------:R-:W-:-:S07]  /*1f620*/  IMAD.MOV.U32 R11, RZ, RZ, R0 ;  /* 0x000000ffff0b7224 */ /* 0x000fce00078e0000 */
.L_x_445:
[----:B------:R-:W-:Y:S05]  /*1f630*/  BSYNC.RECONVERGENT B2 ;  /* 0x0000000000027941 */ /* 0x000fea0003800200 */
.L_x_444:
        /* <DEDUP_REMOVED lines=20> */
.L_x_449:
        /* <DEDUP_REMOVED lines=66> */
.L_x_451:
[----:B------:R-:W-:Y:S05]  /*1fba0*/  BSYNC.RECONVERGENT B1 ;  /* 0x0000000000017941 */ /* 0x000fea0003800200 */
.L_x_450:
        /* <DEDUP_REMOVED lines=19> */
.L_x_448:
[----:B------:R-:W-:Y:S01]  /*1fce0*/  FMUL R11, RZ, R0 ;  /* 0x00000000ff0b7220 */ /* 0x000fe20000400000 */
[----:B------:R-:W-:-:S07]  /*1fcf0*/  IMAD.MOV.U32 R3, RZ, RZ, RZ ;  /* 0x000000ffff037224 */ /* 0x000fce00078e00ff */
.L_x_447:
[----:B------:R-:W-:Y:S05]  /*1fd00*/  BSYNC.RECONVERGENT B0 ;  /* 0x0000000000007941 */ /* 0x000fea0003800200 */
.L_x_446:
        /* <DEDUP_REMOVED lines=22> */
[----:B------:R-:W-:-:S03]  /*1fe70*/  FFMA R0, R0, R11, 0.016949152573943138123 ;  /* 0x3c8ad8f300007423 */ /* 0x000fc6000000000b */
        /* <DEDUP_REMOVED lines=9> */
.L_x_453:
[----:B------:R-:W-:Y:S05]  /*1ff10*/  BSYNC.RECONVERGENT B2 ;  /* 0x0000000000027941 */ /* 0x000fea0003800200 */
.L_x_452:
        /* <DEDUP_REMOVED lines=20> */
.L_x_457:
        /* <DEDUP_REMOVED lines=66> */
.L_x_459:
[----:B------:R-:W-:Y:S05]  /*20480*/  BSYNC.RECONVERGENT B1 ;  /* 0x0000000000017941 */ /* 0x000fea0003800200 */
.L_x_458:
        /* <DEDUP_REMOVED lines=19> */
.L_x_456:
[----:B------:R-:W-:Y:S01]  /*205c0*/  FMUL R11, RZ, R0 ;  /* 0x00000000ff0b7220 */ /* 0x000fe20000400000 */
[----:B------:R-:W-:-:S07]  /*205d0*/  IMAD.MOV.U32 R3, RZ, RZ, RZ ;  /* 0x000000ffff037224 */ /* 0x000fce00078e00ff */
.L_x_455:
[----:B------:R-:W-:Y:S05]  /*205e0*/  BSYNC.RECONVERGENT B0 ;  /* 0x0000000000007941 */ /* 0x000fea0003800200 */
.L_x_454:
[----:B------:R-:W-:Y:S01]  /*205f0*/  MOV R0, 0x37cbac00 ;  /* 0x37cbac0000007802 */ /* 0x000fe20000000f00 */
[----:B------:R-:W-:Y:S01]  /*20600*/  FMUL R13, R11, R11 ;  /* 0x0000000b0b0d7220 */ /* 0x000fe20000400000 */
[----:B------:R-:W-:Y:S01]  /*20610*/  LOP3.LUT R12, R3, 0x1, RZ, 0xc0, !PT ;  /* 0x00000001030c7812 */ /* 0x000fe200078ec0ff */
[----:B------:R-:W-:Y:S02]  /*20620*/  IMAD.MOV.U32 R15, RZ, RZ, 0x3e2aaaa8 ;  /* 0x3e2aaaa8ff0f7424 */ /* 0x000fe400078e00ff */
[----:B------:R-:W-:Y:S02]  /*20630*/  HFMA2 R16, -RZ, RZ, 3.21875, 0 ;  /* 0x42700000ff107431 */ /* 0x000fe400000001ff */
        /* <DEDUP_REMOVED lines=17> */
[----:B------:R-:W-:-:S03]  /*20750*/  FFMA R0, R0, R11, 0.016666667535901069641 ;  /* 0x3c88888900007423 */ /* 0x000fc6000000000b */
        /* <DEDUP_REMOVED lines=9> */
.L_x_461:
[----:B------:R-:W-:Y:S05]  /*207f0*/  BSYNC.RECONVERGENT B2 ;  /* 0x0000000000027941 */ /* 0x000fea0003800200 */
.L_x_460:
        /* <DEDUP_REMOVED lines=20> */
.L_x_465:
        /* <DEDUP_REMOVED lines=66> */
.L_x_467:
[----:B------:R-:W-:Y:S05]  /*20d60*/  BSYNC.RECONVERGENT B1 ;  /* 0x0000000000017941 */ /* 0x000fea0003800200 */
.L_x_466:
        /* <DEDUP_REMOVED lines=19> */
.L_x_464:
[----:B------:R-:W-:Y:S01]  /*20ea0*/  FMUL R11, RZ, R0 ;  /* 0x00000000ff0b7220 */ /* 0x000fe20000400000 */
[----:B------:R-:W-:-:S07]  /*20eb0*/  IMAD.MOV.U32 R3, RZ, RZ, RZ ;  /* 0x000000ffff037224 */ /* 0x000fce00078e00ff */
.L_x_463:
[----:B------:R-:W-:Y:S05]  /*20ec0*/  BSYNC.RECONVERGENT B0 ;  /* 0x0000000000007941 */ /* 0x000fea0003800200 */
.L_x_462:
        /* <DEDUP_REMOVED lines=22> */
[----:B------:R-:W-:-:S03]  /*21030*/  FFMA R0, R0, R11, 0.016393441706895828247 ;  /* 0x3c864b8a00007423 */ /* 0x000fc6000000000b */
        /* <DEDUP_REMOVED lines=9> */
.L_x_469:
[----:B------:R-:W-:Y:S05]  /*210d0*/  BSYNC.RECONVERGENT B2 ;  /* 0x0000000000027941 */ /* 0x000fea0003800200 */
.L_x_468:
        /* <DEDUP_REMOVED lines=20> */
.L_x_473:
        /* <DEDUP_REMOVED lines=66> */
.L_x_475:
[----:B------:R-:W-:Y:S05]  /*21640*/  BSYNC.RECONVERGENT B1 ;  /* 0x0000000000017941 */ /* 0x000fea0003800200 */
.L_x_474:
        /* <DEDUP_REMOVED lines=19> */
.L_x_472:
[----:B------:R-:W-:Y:S01]  /*21780*/  FMUL R11, RZ, R0 ;  /* 0x00000000ff0b7220 */ /* 0x000fe20000400000 */
[----:B------:R-:W-:-:S07]  /*21790*/  MOV R3, RZ ;  /* 0x000000ff00037202 */ /* 0x000fce0000000f00 */
.L_x_471:
[----:B------:R-:W-:Y:S05]  /*217a0*/  BSYNC.RECONVERGENT B0 ;  /* 0x0000000000007941 */ /* 0x000fea0003800200 */
.L_x_470:
        /* <DEDUP_REMOVED lines=16> */
[----:B------:R-:W-:Y:S02]  /*218b0*/  HFMA2 R11, -RZ, RZ, 1.12890625, 0.00982666015625 ;  /* 0x3c842108ff0b7431 */ /* 0x000fe400000001ff */
[C---:B------:R-:W-:Y:S02]  /*218c0*/  FFMA R12, R13.reuse, R12, R15 ;  /* 0x0000000c0d0c7223 */ /* 0x040fe4000000000f */
[----:B------:R-:W-:-:S04]  /*218d0*/  FFMA R3, R13, R0, RZ ;  /* 0x000000000d037223 */ /* 0x000fc800000000ff */
[----:B------:R-:W-:Y:S01]  /*218e0*/  FFMA R3, R3, R12, R0 ;  /* 0x0000000c03037223 */ /* 0x000fe20000000000 */
[----:B------:R-:W-:-:S03]  /*218f0*/  FFMA R0, R11, -R16, 1 ;  /* 0x3f8000000b007423 */ /* 0x000fc60000000810 */
[----:B------:R-:W-:Y:S01]  /*21900*/  @P1 FADD R3, RZ, -R3 ;  /* 0x80000003ff031221 */ /* 0x000fe20000000000 */
[----:B------:R-:W-:-:S03]  /*21910*/  FFMA R0, R0, R11, 0.016129031777381896973 ;  /* 0x3c84210800007423 */ /* 0x000fc6000000000b */
        /* <DEDUP_REMOVED lines=9> */
.L_x_477:
[----:B------:R-:W-:Y:S05]  /*219b0*/  BSYNC.RECONVERGENT B2 ;  /* 0x0000000000027941 */ /* 0x000fea0003800200 */
.L_x_476:
        /* <DEDUP_REMOVED lines=20> */
.L_x_481:
        /* <DEDUP_REMOVED lines=66> */
.L_x_483:
[----:B------:R-:W-:Y:S05]  /*21f20*/  BSYNC.RECONVERGENT B1 ;  /* 0x0000000000017941 */ /* 0x000fea0003800200 */
.L_x_482:
        /* <DEDUP_REMOVED lines=19> */
.L_x_480:
[----:B------:R-:W-:Y:S01]  /*22060*/  FMUL R11, RZ, R0 ;  /* 0x00000000ff0b7220 */ /* 0x000fe20000400000 */
[----:B------:R-:W-:-:S07]  /*22070*/  IMAD.MOV.U32 R3, RZ, RZ, RZ ;  /* 0x000000ffff037224 */ /* 0x000fce00078e00ff */
.L_x_479:
[----:B------:R-:W-:Y:S05]  /*22080*/  BSYNC.RECONVERGENT B0 ;  /* 0x0000000000007941 */ /* 0x000fea0003800200 */
.L_x_478:
        /* <DEDUP_REMOVED lines=22> */
[----:B------:R-:W-:-:S03]  /*221f0*/  FFMA R0, R0, R11, 0.015873016789555549622 ;  /* 0x3c82082100007423 */ /* 0x000fc6000000000b */
[----:B------:R-:W0:Y:S01]  /*22200*/  FCHK P0, R3, 63 ;  /* 0x427c000003007902 */ /* 0x000e220000000000 */
[----:B------:R-:W-:-:S04]  /*22210*/  FFMA R11, R3, R0, RZ ;  /* 0x00000000030b7223 */ /* 0x000fc800000000ff */
[----:B------:R-:W-:-:S04]  /*22220*/  FFMA R12, R11, -63, R3 ;  /* 0xc27c00000b0c7823 */ /* 0x000fc80000000003 */
[----:B------:R-:W-:Y:S01]  /*22230*/  FFMA R11, R0, R12, R11 ;  /* 0x0000000c000b7223 */ /* 0x000fe2000000000b */
[----:B0-----:R-:W-:Y:S06]  /*22240*/  @!P0 BRA `(.L_x_485) ;  /* 0x0000000000108947 */ /* 0x001fec0003800000 */
[----:B------:R-:W-:Y:S01]  /*22250*/  HFMA2 R0, -RZ, RZ, 3.2421875, 0 ;  /* 0x427c0000ff007431 */ /* 0x000fe200000001ff */
[----:B------:R-:W-:-:S07]  /*22260*/  MOV R12, 0x22280 ;  /* 0x00022280000c7802 */ /* 0x000fce0000000f00 */
[----:B------:R-:W-:Y:S05]  /*22270*/  CALL.REL.NOINC `($__internal_0_$__cuda_sm3x_div_rn_noftz_f32_slowpath) ;  /* 0x000004bc00747944 */ /* 0x000fea0003c00000 */
[----:B------:R-:W-:-:S07]  /*22280*/  IMAD.MOV.U32 R11, RZ, RZ, R0 ;  /* 0x000000ffff0b7224 */ /* 0x000fce00078e0000 */
.L_x_485:
[----:B------:R-:W-:Y:S05]  /*22290*/  BSYNC.RECONVERGENT B2 ;  /* 0x0000000000027941 */ /* 0x000fea0003800200 */
.L_x_484:
        /* <DEDUP_REMOVED lines=20> */
.L_x_489:
        /* <DEDUP_REMOVED lines=66> */
.L_x_491:
[----:B------:R-:W-:Y:S05]  /*22800*/  BSYNC.RECONVERGENT B1 ;  /* 0x0000000000017941 */ /* 0x000fea0003800200 */
.L_x_490:
        /* <DEDUP_REMOVED lines=19> */
.L_x_488:
[----:B------:R-:W-:Y:S01]  /*22940*/  FMUL R16, RZ, R0 ;  /* 0x00000000ff107220 */ /* 0x000fe20000400000 */
[----:B------:R-:W-:-:S07]  /*22950*/  IMAD.MOV.U32 R18, RZ, RZ, RZ ;  /* 0x000000ffff127224 */ /* 0x000fce00078e00ff */
.L_x_487:
[----:B------:R-:W-:Y:S05]  /*22960*/  BSYNC.RECONVERGENT B0 ;  /* 0x0000000000007941 */ /* 0x000fea0003800200 */
.L_x_486:
        /* <DEDUP_REMOVED lines=27> */
[----:B------:R-:W-:Y:S01]  /*22b20*/  FFMA R14, R13, 0.015625, R14 ;  /* 0x3c8000000d0e7823 */ /* 0x000fe2000000000e */
        /* <DEDUP_REMOVED lines=10> */
.L_x_495:
        /* <DEDUP_REMOVED lines=66> */
.L_x_497:
[----:B------:R-:W-:Y:S05]  /*22ff0*/  BSYNC.RECONVERGENT B1 ;  /* 0x0000000000017941 */ /* 0x000fea0003800200 */
.L_x_496:
        /* <DEDUP_REMOVED lines=19> */
.L_x_494:
[----:B------:R-:W-:Y:S01]  /*23130*/  FMUL R0, RZ, R3 ;  /* 0x00000003ff007220 */ /* 0x000fe20000400000 */
[----:B------:R-:W-:-:S07]  /*23140*/  MOV R19, RZ ;  /* 0x000000ff00137202 */ /* 0x000fce0000000f00 */
.L_x_493:
[----:B------:R-:W-:Y:S05]  /*23150*/  BSYNC.RECONVERGENT B0 ;  /* 0x0000000000007941 */ /* 0x000fea0003800200 */
.L_x_492:
        /* <DEDUP_REMOVED lines=19> */
[----:B------:R-:W-:-:S03]  /*23290*/  FFMA R0, R0, R13, 0.015384615398943424225 ;  /* 0x3c7c0fc100007423 */ /* 0x000fc6000000000d */
        /* <DEDUP_REMOVED lines=9> */
.L_x_499:
[----:B------:R-:W-:Y:S05]  /*23330*/  BSYNC.RECONVERGENT B2 ;  /* 0x0000000000027941 */ /* 0x000fea0003800200 */
.L_x_498:
        /* <DEDUP_REMOVED lines=20> */
.L_x_503:
        /* <DEDUP_REMOVED lines=66> */
.L_x_505:
[----:B------:R-:W-:Y:S05]  /*238a0*/  BSYNC.RECONVERGENT B1 ;  /* 0x0000000000017941 */ /* 0x000fea0003800200 */
.L_x_504:
        /* <DEDUP_REMOVED lines=19> */
.L_x_502:
[----:B------:R-:W-:Y:S01]  /*239e0*/  FMUL R11, RZ, R0 ;  /* 0x00000000ff0b7220 */ /* 0x000fe20000400000 */
[----:B------:R-:W-:-:S07]  /*239f0*/  MOV R3, RZ ;  /* 0x000000ff00037202 */ /* 0x000fce0000000f00 */
.L_x_501:
[----:B------:R-:W-:Y:S05]  /*23a00*/  BSYNC.RECONVERGENT B0 ;  /* 0x0000000000007941 */ /* 0x000fea0003800200 */
.L_x_500:
        /* <DEDUP_REMOVED lines=16> */
[----:B------:R-:W-:Y:S02]  /*23b10*/  HFMA2 R11, -RZ, RZ, 1.1171875, 1.515625 ;  /* 0x3c783e10ff0b7431 */ /* 0x000fe400000001ff */
[C---:B------:R-:W-:Y:S02]  /*23b20*/  FFMA R12, R13.reuse, R12, R15 ;  /* 0x0000000c0d0c7223 */ /* 0x040fe4000000000f */
[----:B------:R-:W-:-:S04]  /*23b30*/  FFMA R3, R13, R0, RZ ;  /* 0x000000000d037223 */ /* 0x000fc800000000ff */
[----:B------:R-:W-:Y:S01]  /*23b40*/  FFMA R3, R3, R12, R0 ;  /* 0x0000000c03037223 */ /* 0x000fe20000000000 */
[----:B------:R-:W-:-:S03]  /*23b50*/  FFMA R0, R11, -R16, 1 ;  /* 0x3f8000000b007423 */ /* 0x000fc60000000810 */
[----:B------:R-:W-:Y:S01]  /*23b60*/  @P1 FADD R3, RZ, -R3 ;  /* 0x80000003ff031221 */ /* 0x000fe20000000000 */
[----:B------:R-:W-:-:S03]  /*23b70*/  FFMA R0, R0, R11, 0.015151515603065490723 ;  /* 0x3c783e1000007423 */ /* 0x000fc6000000000b */
        /* <DEDUP_REMOVED lines=9> */
.L_x_507:
[----:B------:R-:W-:Y:S05]  /*23c10*/  BSYNC.RECONVERGENT B2 ;  /* 0x0000000000027941 */ /* 0x000fea0003800200 */
.L_x_506:
        /* <DEDUP_REMOVED lines=20> */
.L_x_511:
        /* <DEDUP_REMOVED lines=66> */
.L_x_513:
[----:B------:R-:W-:Y:S05]  /*24180*/  BSYNC.RECONVERGENT B1 ;  /* 0x0000000000017941 */ /* 0x000fea0003800200 */
.L_x_512:
        /* <DEDUP_REMOVED lines=19> */
.L_x_510:
[----:B------:R-:W-:Y:S01]  /*242c0*/  FMUL R11, RZ, R0 ;  /* 0x00000000ff0b7220 */ /* 0x000fe20000400000 */
[----:B------:R-:W-:-:S07]  /*242d0*/  IMAD.MOV.U32 R3, RZ, RZ, RZ ;  /* 0x000000ffff037224 */ /* 0x000fce00078e00ff */
.L_x_509:
[----:B------:R-:W-:Y:S05]  /*242e0*/  BSYNC.RECONVERGENT B0 ;  /* 0x0000000000007941 */ /* 0x000fea0003800200 */
.L_x_508:
        /* <DEDUP_REMOVED lines=22> */
[----:B------:R-:W-:-:S03]  /*24450*/  FFMA R0, R0, R11, 0.014925372786819934845 ;  /* 0x3c74898d00007423 */ /* 0x000fc6000000000b */
[----:B------:R-:W0:Y:S01]  /*24460*/  FCHK P0, R3, 67 ;  /* 0x4286000003007902 */ /* 0x000e220000000000 */
[----:B------:R-:W-:-:S04]  /*24470*/  FFMA R11, R3, R0, RZ ;  /* 0x00000000030b7223 */ /* 0x000fc800000000ff */
[----:B------:R-:W-:-:S04]  /*24480*/  FFMA R12, R11, -67, R3 ;  /* 0xc28600000b0c7823 */ /* 0x000fc80000000003 */
[----:B------:R-:W-:Y:S01]  /*24490*/  FFMA R11, R0, R12, R11 ;  /* 0x0000000c000b7223 */ /* 0x000fe2000000000b */
[----:B0-----:R-:W-:Y:S06]  /*244a0*/  @!P0 BRA `(.L_x_515) ;  /* 0x0000000000108947 */ /* 0x001fec0003800000 */
[----:B------:R-:W-:Y:S01]  /*244b0*/  HFMA2 R0, -RZ, RZ, 3.26171875, 0 ;  /* 0x42860000ff007431 */ /* 0x000fe200000001ff */
[----:B------:R-:W-:-:S07]  /*244c0*/  MOV R12, 0x244e0 ;  /* 0x000244e0000c7802 */ /* 0x000fce0000000f00 */
[----:B------:R-:W-:Y:S05]  /*244d0*/  CALL.REL.NOINC `($__internal_0_$__cuda_sm3x_div_rn_noftz_f32_slowpath) ;  /* 0x0000049800dc7944 */ /* 0x000fea0003c00000 */
[----:B------:R-:W-:-:S07]  /*244e0*/  IMAD.MOV.U32 R11, RZ, RZ, R0 ;  /* 0x000000ffff0b7224 */ /* 0x000fce00078e0000 */
.L_x_515:
[----:B------:R-:W-:Y:S05]  /*244f0*/  BSYNC.RECONVERGENT B2 ;  /* 0x0000000000027941 */ /* 0x000fea0003800200 */
.L_x_514:
        /* <DEDUP_REMOVED lines=20> */
.L_x_519:
        /* <DEDUP_REMOVED lines=66> */
.L_x_521:
[----:B------:R-:W-:Y:S05]  /*24a60*/  BSYNC.RECONVERGENT B1 ;  /* 0x0000000000017941 */ /* 0x000fea0003800200 */
.L_x_520:
        /* <DEDUP_REMOVED lines=19> */
.L_x_518:
[----:B------:R-:W-:Y:S01]  /*24ba0*/  FMUL R11, RZ, R0 ;  /* 0x00000000ff0b7220 */ /* 0x000fe20000400000 */
[----:B------:R-:W-:-:S07]  /*24bb0*/  IMAD.MOV.U32 R3, RZ, RZ, RZ ;  /* 0x000000ffff037224 */ /* 0x000fce00078e00ff */
.L_x_517:
[----:B------:R-:W-:Y:S05]  /*24bc0*/  BSYNC.RECONVERGENT B0 ;  /* 0x0000000000007941 */ /* 0x000fea0003800200 */
.L_x_516:
        /* <DEDUP_REMOVED lines=22> */
[----:B------:R-:W-:-:S03]  /*24d30*/  FFMA R0, R0, R11, 0.01470588240772485733 ;  /* 0x3c70f0f100007423 */ /* 0x000fc6000000000b */
        /* <DEDUP_REMOVED lines=9> */
.L_x_523:
[----:B------:R-:W-:Y:S05]  /*24dd0*/  BSYNC.RECONVERGENT B2 ;  /* 0x0000000000027941 */ /* 0x000fea0003800200 */
.L_x_522:
        /* <DEDUP_REMOVED lines=20> */
.L_x_527:
        /* <DEDUP_REMOVED lines=66> */
.L_x_529:
[----:B------:R-:W-:Y:S05]  /*25340*/  BSYNC.RECONVERGENT B1 ;  /* 0x0000000000017941 */ /* 0x000fea0003800200 */
.L_x_528:
        /* <DEDUP_REMOVED lines=19> */
.L_x_526:
[----:B------:R-:W-:Y:S01]  /*25480*/  FMUL R11, RZ, R0 ;  /* 0x00000000ff0b7220 */ /* 0x000fe20000400000 */
[----:B------:R-:W-:-:S07]  /*25490*/  IMAD.MOV.U32 R3, RZ, RZ, RZ ;  /* 0x000000ffff037224 */ /* 0x000fce00078e00ff */
.L_x_525:
[----:B------:R-:W-:Y:S05]  /*254a0*/  BSYNC.RECONVERGENT B0 ;  /* 0x0000000000007941 */ /* 0x000fea0003800200 */
.L_x_524:
[----:B------:R-:W-:Y:S01]  /*254b0*/  MOV R0, 0x37cbac00 ;  /* 0x37cbac0000007802 */ /* 0x000fe20000000f00 */
[----:B------:R-:W-:Y:S01]  /*254c0*/  FMUL R13, R11, R11 ;  /* 0x0000000b0b0d7220 */ /* 0x000fe20000400000 */
[----:B------:R-:W-:Y:S01]  /*254d0*/  LOP3.LUT R12, R3, 0x1, RZ, 0xc0, !PT ;  /* 0x00000001030c7812 */ /* 0x000fe200078ec0ff */
[----:B------:R-:W-:Y:S02]  /*254e0*/  IMAD.MOV.U32 R15, RZ, RZ, 0x3e2aaaa8 ;  /* 0x3e2aaaa8ff0f7424 */ /* 0x000fe400078e00ff */
[----:B------:R-:W-:Y:S02]  /*254f0*/  HFMA2 R16, -RZ, RZ, 3.26953125, 0 ;  /* 0x428a0000ff107431 */ /* 0x000fe400000001ff */
        /* <DEDUP_REMOVED lines=17> */
[----:B------:R-:W-:-:S03]  /*25610*/  FFMA R0, R0, R11, 0.014492753893136978149 ;  /* 0x3c6d730400007423 */ /* 0x000fc6000000000b */
        /* <DEDUP_REMOVED lines=9> */
.L_x_531:
[----:B------:R-:W-:Y:S05]  /*256b0*/  BSYNC.RECONVERGENT B2 ;  /* 0x0000000000027941 */ /* 0x000fea0003800200 */
.L_x_530:
        /* <DEDUP_REMOVED lines=20> */
.L_x_535:
        /* <DEDUP_REMOVED lines=66> */
.L_x_537:
[----:B------:R-:W-:Y:S05]  /*25c20*/  BSYNC.RECONVERGENT B1 ;  /* 0x0000000000017941 */ /* 0x000fea0003800200 */
.L_x_536:
        /* <DEDUP_REMOVED lines=19> */
.L_x_534:
[----:B------:R-:W-:Y:S01]  /*25d60*/  FMUL R11, RZ, R0 ;  /* 0x00000000ff0b7220 */ /* 0x000fe20000400000 */
[----:B------:R-:W-:-:S07]  /*25d70*/  IMAD.MOV.U32 R3, RZ, RZ, RZ ;  /* 0x000000ffff037224 */ /* 0x000fce00078e00ff */
.L_x_533:
[----:B------:R-:W-:Y:S05]  /*25d80*/  BSYNC.RECONVERGENT B0 ;  /* 0x0000000000007941 */ /* 0x000fea0003800200 */
.L_x_532:
        /* <DEDUP_REMOVED lines=22> */
[----:B------:R-:W-:-:S03]  /*25ef0*/  FFMA R0, R0, R11, 0.014285714365541934967 ;  /* 0x3c6a0ea100007423 */ /* 0x000fc6000000000b */
        /* <DEDUP_REMOVED lines=9> */
.L_x_539:
[----:B------:R-:W-:Y:S05]  /*25f90*/  BSYNC.RECONVERGENT B2 ;  /* 0x0000000000027941 */ /* 0x000fea0003800200 */
.L_x_538:
        /* <DEDUP_REMOVED lines=20> */
.L_x_543:
        /* <DEDUP_REMOVED lines=66> */
.L_x_545:
[----:B------:R-:W-:Y:S05]  /*26500*/  BSYNC.RECONVERGENT B1 ;  /* 0x0000000000017941 */ /* 0x000fea0003800200 */
.L_x_544:
        /* <DEDUP_REMOVED lines=19> */
.L_x_542:
[----:B------:R-:W-:Y:S01]  /*26640*/  FMUL R11, RZ, R0 ;  /* 0x00000000ff0b7220 */ /* 0x000fe20000400000 */
[----:B------:R-:W-:-:S07]  /*26650*/  MOV R3, RZ ;  /* 0x000000ff00037202 */ /* 0x000fce0000000f00 */
.L_x_541:
[----:B------:R-:W-:Y:S05]  /*26660*/  BSYNC.RECONVERGENT B0 ;  /* 0x0000000000007941 */ /* 0x000fea0003800200 */
.L_x_540:
        /* <DEDUP_REMOVED lines=16> */
[----:B------:R-:W-:Y:S02]  /*26770*/  HFMA2 R11, -RZ, RZ, 1.099609375, -3.3515625 ;  /* 0x3c66c2b4ff0b7431 */ /* 0x000fe400000001ff */
[C---:B------:R-:W-:Y:S02]  /*26780*/  FFMA R12, R13.reuse, R12, R15 ;  /* 0x0000000c0d0c7223 */ /* 0x040fe4000000000f */
[----:B------:R-:W-:-:S04]  /*26790*/  FFMA R3, R13, R0, RZ ;  /* 0x000000000d037223 */ /* 0x000fc800000000ff */
[----:B------:R-:W-:Y:S01]  /*267a0*/  FFMA R3, R3, R12, R0 ;  /* 0x0000000c03037223 */ /* 0x000fe20000000000 */
[----:B------:R-:W-:-:S03]  /*267b0*/  FFMA R0, R11, -R16, 1 ;  /* 0x3f8000000b007423 */ /* 0x000fc60000000810 */
[----:B------:R-:W-:Y:S01]  /*267c0*/  @P1 FADD R3, RZ, -R3 ;  /* 0x80000003ff031221 */ /* 0x000fe20000000000 */
[----:B------:R-:W-:-:S03]  /*267d0*/  FFMA R0, R0, R11, 0.014084506779909133911 ;  /* 0x3c66c2b400007423 */ /* 0x000fc6000000000b */
        /* <DEDUP_REMOVED lines=9> */
.L_x_547:
[----:B------:R-:W-:Y:S05]  /*26870*/  BSYNC.RECONVERGENT B2 ;  /* 0x0000000000027941 */ /* 0x000fea0003800200 */
.L_x_546:
        /* <DEDUP_REMOVED lines=20> */
.L_x_551:
        /* <DEDUP_REMOVED lines=66> */
.L_x_553:
[----:B------:R-:W-:Y:S05]  /*26de0*/  BSYNC.RECONVERGENT B1 ;  /* 0x0000000000017941 */ /* 0x000fea0003800200 */
.L_x_552:
        /* <DEDUP_REMOVED lines=19> */
.L_x_550:
[----:B------:R-:W-:Y:S01]  /*26f20*/  FMUL R11, RZ, R0 ;  /* 0x00000000ff0b7220 */ /* 0x000fe20000400000 */
[----:B------:R-:W-:-:S07]  /*26f30*/  IMAD.MOV.U32 R3, RZ, RZ, RZ ;  /* 0x000000ffff037224 */ /* 0x000fce00078e00ff */
.L_x_549:
[----:B------:R-:W-:Y:S05]  /*26f40*/  BSYNC.RECONVERGENT B0 ;  /* 0x0000000000007941 */ /* 0x000fea0003800200 */
.L_x_548:
        /* <DEDUP_REMOVED lines=22> */
[----:B------:R-:W-:-:S03]  /*270b0*/  FFMA R0, R0, R11, 0.013888888992369174957 ;  /* 0x3c638e3900007423 */ /* 0x000fc6000000000b */
[----:B------:R-:W0:Y:S01]  /*270c0*/  FCHK P0, R3, 72 ;  /* 0x4290000003007902 */ /* 0x000e220000000000 */
[----:B------:R-:W-:-:S04]  /*270d0*/  FFMA R11, R3, R0, RZ ;  /* 0x00000000030b7223 */ /* 0x000fc800000000ff */
[----:B------:R-:W-:-:S04]  /*270e0*/  FFMA R12, R11, -72, R3 ;  /* 0xc29000000b0c7823 */ /* 0x000fc80000000003 */
[----:B------:R-:W-:Y:S01]  /*270f0*/  FFMA R11, R0, R12, R11 ;  /* 0x0000000c000b7223 */ /* 0x000fe2000000000b */
[----:B0-----:R-:W-:Y:S06]  /*27100*/  @!P0 BRA `(.L_x_555) ;  /* 0x0000000000108947 */ /* 0x001fec0003800000 */
[----:B------:R-:W-:Y:S01]  /*27110*/  HFMA2 R0, -RZ, RZ, 3.28125, 0 ;  /* 0x42900000ff007431 */ /* 0x000fe200000001ff */
[----:B------:R-:W-:-:S07]  /*27120*/  MOV R12, 0x27140 ;  /* 0x00027140000c7802 */ /* 0x000fce0000000f00 */
[----:B------:R-:W-:Y:S05]  /*27130*/  CALL.REL.NOINC `($__internal_0_$__cuda_sm3x_div_rn_noftz_f32_slowpath) ;  /* 0x0000046c00c47944 */ /* 0x000fea0003c00000 */
[----:B------:R-:W-:-:S07]  /*27140*/  IMAD.MOV.U32 R11, RZ, RZ, R0 ;  /* 0x000000ffff0b7224 */ /* 0x000fce00078e0000 */
.L_x_555:
[----:B------:R-:W-:Y:S05]  /*27150*/  BSYNC.RECONVERGENT B2 ;  /* 0x0000000000027941 */ /* 0x000fea0003800200 */
.L_x_554:
        /* <DEDUP_REMOVED lines=20> */
.L_x_559:
        /* <DEDUP_REMOVED lines=66> */
.L_x_561:
[----:B------:R-:W-:Y:S05]  /*276c0*/  BSYNC.RECONVERGENT B1 ;  /* 0x0000000000017941 */ /* 0x000fea0003800200 */
.L_x_560:
        /* <DEDUP_REMOVED lines=19> */
.L_x_558:
[----:B------:R-:W-:Y:S01]  /*27800*/  FMUL R11, RZ, R0 ;  /* 0x00000000ff0b7220 */ /* 0x000fe20000400000 */
[----:B------:R-:W-:-:S07]  /*27810*/  IMAD.MOV.U32 R3, RZ, RZ, RZ ;  /* 0x000000ffff037224 */ /* 0x000fce00078e00ff */
.L_x_557:
[----:B------:R-:W-:Y:S05]  /*27820*/  BSYNC.RECONVERGENT B0 ;  /* 0x0000000000007941 */ /* 0x000fea0003800200 */
.L_x_556:
        /* <DEDUP_REMOVED lines=22> */
[----:B------:R-:W-:-:S03]  /*27990*/  FFMA R0, R0, R11, 0.013698630034923553467 ;  /* 0x3c60703800007423 */ /* 0x000fc6000000000b */
        /* <DEDUP_REMOVED lines=9> */
.L_x_563:
[----:B------:R-:W-:Y:S05]  /*27a30*/  BSYNC.RECONVERGENT B2 ;  /* 0x0000000000027941 */ /* 0x000fea0003800200 */
.L_x_562:
        /* <DEDUP_REMOVED lines=20> */
.L_x_567:
        /* <DEDUP_REMOVED lines=66> */
.L_x_569:
[----:B------:R-:W-:Y:S05]  /*27fa0*/  BSYNC.RECONVERGENT B1 ;  /* 0x0000000000017941 */ /* 0x000fea0003800200 */
.L_x_568:
        /* <DEDUP_REMOVED lines=19> */
.L_x_566:
[----:B------:R-:W-:Y:S01]  /*280e0*/  FMUL R11, RZ, R0 ;  /* 0x00000000ff0b7220 */ /* 0x000fe20000400000 */
[----:B------:R-:W-:-:S07]  /*280f0*/  IMAD.MOV.U32 R3, RZ, RZ, RZ ;  /* 0x000000ffff037224 */ /* 0x000fce00078e00ff */
.L_x_565:
[----:B------:R-:W-:Y:S05]  /*28100*/  BSYNC.RECONVERGENT B0 ;  /* 0x0000000000007941 */ /* 0x000fea0003800200 */
.L_x_564:
[----:B------:R-:W-:Y:S01]  /*28110*/  MOV R0, 0x37cbac00 ;  /* 0x37cbac0000007802 */ /* 0x000fe20000000f00 */
[----:B------:R-:W-:Y:S01]  /*28120*/  FMUL R13, R11, R11 ;  /* 0x0000000b0b0d7220 */ /* 0x000fe20000400000 */
[----:B------:R-:W-:Y:S01]  /*28130*/  LOP3.LUT R12, R3, 0x1, RZ, 0xc0, !PT ;  /* 0x00000001030c7812 */ /* 0x000fe200078ec0ff */
[----:B------:R-:W-:Y:S02]  /*28140*/  IMAD.MOV.U32 R15, RZ, RZ, 0x3e2aaaa8 ;  /* 0x3e2aaaa8ff0f7424 */ /* 0x000fe400078e00ff */
[----:B------:R-:W-:Y:S02]  /*28150*/  HFMA2 R16, -RZ, RZ, 3.2890625, 0 ;  /* 0x42940000ff107431 */ /* 0x000fe400000001ff */
        /* <DEDUP_REMOVED lines=17> */
[----:B------:R-:W-:-:S03]  /*28270*/  FFMA R0, R0, R11, 0.013513513840734958649 ;  /* 0x3c5d67c900007423 */ /* 0x000fc6000000000b */
        /* <DEDUP_REMOVED lines=9> */
.L_x_571:
[----:B------:R-:W-:Y:S05]  /*28310*/  BSYNC.RECONVERGENT B2 ;  /* 0x0000000000027941 */ /* 0x000fea0003800200 */
.L_x_570:
        /* <DEDUP_REMOVED lines=20> */
.L_x_575:
        /* <DEDUP_REMOVED lines=66> */
.L_x_577:
[----:B------:R-:W-:Y:S05]  /*28880*/  BSYNC.RECONVERGENT B1 ;  /* 0x0000000000017941 */ /* 0x000fea0003800200 */
.L_x_576:
        /* <DEDUP_REMOVED lines=19> */
.L_x_574:
[----:B------:R-:W-:Y:S01]  /*289c0*/  FMUL R11, RZ, R0 ;  /* 0x00000000ff0b7220 */ /* 0x000fe20000400000 */
[----:B------:R-:W-:-:S07]  /*289d0*/  IMAD.MOV.U32 R3, RZ, RZ, RZ ;  /* 0x000000ffff037224 */ /* 0x000fce00078e00ff */
.L_x_573:
[----:B------:R-:W-:Y:S05]  /*289e0*/  BSYNC.RECONVERGENT B0 ;  /* 0x0000000000007941 */ /* 0x000fea0003800200 */
.L_x_572:
        /* <DEDUP_REMOVED lines=22> */
[----:B------:R-:W-:-:S03]  /*28b50*/  FFMA R0, R0, R11, 0.013333333656191825867 ;  /* 0x3c5a740e00007423 */ /* 0x000fc6000000000b */
        /* <DEDUP_REMOVED lines=9> */
.L_x_579:
[----:B------:R-:W-:Y:S05]  /*28bf0*/  BSYNC.RECONVERGENT B2 ;  /* 0x0000000000027941 */ /* 0x000fea0003800200 */
.L_x_578:
        /* <DEDUP_REMOVED lines=20> */
.L_x_583:
        /* <DEDUP_REMOVED lines=66> */
.L_x_585:
[----:B------:R-:W-:Y:S05]  /*29160*/  BSYNC.RECONVERGENT B1 ;  /* 0x0000000000017941 */ /* 0x000fea0003800200 */
.L_x_584:
        /* <DEDUP_REMOVED lines=19> */
.L_x_582:
[----:B------:R-:W-:Y:S01]  /*292a0*/  FMUL R11, RZ, R0 ;  /* 0x00000000ff0b7220 */ /* 0x000fe20000400000 */
[----:B------:R-:W-:-:S07]  /*292b0*/  MOV R3, RZ ;  /* 0x000000ff00037202 */ /* 0x000fce0000000f00 */
.L_x_581:
[----:B------:R-:W-:Y:S05]  /*292c0*/  BSYNC.RECONVERGENT B0 ;  /* 0x0000000000007941 */ /* 0x000fea0003800200 */
.L_x_580:
        /* <DEDUP_REMOVED lines=16> */
[----:B------:R-:W-:Y:S02]  /*293d0*/  HFMA2 R11, -RZ, RZ, 1.0849609375, -0.0010280609130859375 ;  /* 0x3c579436ff0b7431 */ /* 0x000fe400000001ff */
[C---:B------:R-:W-:Y:S02]  /*293e0*/  FFMA R12, R13.reuse, R12, R15 ;  /* 0x0000000c0d0c7223 */ /* 0x040fe4000000000f */
[----:B------:R-:W-:-:S04]  /*293f0*/  FFMA R3, R13, R0, RZ ;  /* 0x000000000d037223 */ /* 0x000fc800000000ff */
[----:B------:R-:W-:Y:S01]  /*29400*/  FFMA R3, R3, R12, R0 ;  /* 0x0000000c03037223 */ /* 0x000fe20000000000 */
[----:B------:R-:W-:-:S03]  /*29410*/  FFMA R0, R11, -R16, 1 ;  /* 0x3f8000000b007423 */ /* 0x000fc60000000810 */
[----:B------:R-:W-:Y:S01]  /*29420*/  @P1 FADD R3, RZ, -R3 ;  /* 0x80000003ff031221 */ /* 0x000fe20000000000 */
[----:B------:R-:W-:-:S03]  /*29430*/  FFMA R0, R0, R11, 0.013157894834876060486 ;  /* 0x3c57943600007423 */ /* 0x000fc6000000000b */
        /* <DEDUP_REMOVED lines=9> */
.L_x_587:
[----:B------:R-:W-:Y:S05]  /*294d0*/  BSYNC.RECONVERGENT B2 ;  /* 0x0000000000027941 */ /* 0x000fea0003800200 */
.L_x_586:
        /* <DEDUP_REMOVED lines=20> */
.L_x_591:
        /* <DEDUP_REMOVED lines=66> */
.L_x_593:
[----:B------:R-:W-:Y:S05]  /*29a40*/  BSYNC.RECONVERGENT B1 ;  /* 0x0000000000017941 */ /* 0x000fea0003800200 */
.L_x_592:
        /* <DEDUP_REMOVED lines=19> */
.L_x_590:
[----:B------:R-:W-:Y:S01]  /*29b80*/  FMUL R11, RZ, R0 ;  /* 0x00000000ff0b7220 */ /* 0x000fe20000400000 */
[----:B------:R-:W-:-:S07]  /*29b90*/  IMAD.MOV.U32 R3, RZ, RZ, RZ ;  /* 0x000000ffff037224 */ /* 0x000fce00078e00ff */
.L_x_589:
[----:B------:R-:W-:Y:S05]  /*29ba0*/  BSYNC.RECONVERGENT B0 ;  /* 0x0000000000007941 */ /* 0x000fea0003800200 */
.L_x_588:
        /* <DEDUP_REMOVED lines=22> */
[----:B------:R-:W-:-:S03]  /*29d10*/  FFMA R0, R0, R11, 0.012987012974917888641 ;  /* 0x3c54c77b00007423 */ /* 0x000fc6000000000b */
[----:B------:R-:W0:Y:S01]  /*29d20*/  FCHK P0, R3, 77 ;  /* 0x429a000003007902 */ /* 0x000e220000000000 */
[----:B------:R-:W-:-:S04]  /*29d30*/  FFMA R11, R3, R0, RZ ;  /* 0x00000000030b7223 */ /* 0x000fc800000000ff */
[----:B------:R-:W-:-:S04]  /*29d40*/  FFMA R12, R11, -77, R3 ;  /* 0xc29a00000b0c7823 */ /* 0x000fc80000000003 */
[----:B------:R-:W-:Y:S01]  /*29d50*/  FFMA R11, R0, R12, R11 ;  /* 0x0000000c000b7223 */ /* 0x000fe2000000000b */
[----:B0-----:R-:W-:Y:S06]  /*29d60*/  @!P0 BRA `(.L_x_595) ;  /* 0x0000000000108947 */ /* 0x001fec0003800000 */
[----:B------:R-:W-:Y:S01]  /*29d70*/  HFMA2 R0, -RZ, RZ, 3.30078125, 0 ;  /* 0x429a0000ff007431 */ /* 0x000fe200000001ff */
[----:B------:R-:W-:-:S07]  /*29d80*/  MOV R12, 0x29da0 ;  /* 0x00029da0000c7802 */ /* 0x000fce0000000f00 */
[----:B------:R-:W-:Y:S05]  /*29d90*/  CALL.REL.NOINC `($__internal_0_$__cuda_sm3x_div_rn_noftz_f32_slowpath) ;  /* 0x0000044000ac7944 */ /* 0x000fea0003c00000 */
[----:B------:R-:W-:-:S07]  /*29da0*/  IMAD.MOV.U32 R11, RZ, RZ, R0 ;  /* 0x000000ffff0b7224 */ /* 0x000fce00078e0000 */
.L_x_595:
[----:B------:R-:W-:Y:S05]  /*29db0*/  BSYNC.RECONVERGENT B2 ;  /* 0x0000000000027941 */ /* 0x000fea0003800200 */
.L_x_594:
        /* <DEDUP_REMOVED lines=20> */
.L_x_599:
        /* <DEDUP_REMOVED lines=66> */
.L_x_601:
[----:B------:R-:W-:Y:S05]  /*2a320*/  BSYNC.RECONVERGENT B1 ;  /* 0x0000000000017941 */ /* 0x000fea0003800200 */
.L_x_600:
        /* <DEDUP_REMOVED lines=19> */
.L_x_598:
[----:B------:R-:W-:Y:S01]  /*2a460*/  FMUL R11, RZ, R0 ;  /* 0x00000000ff0b7220 */ /* 0x000fe20000400000 */
[----:B------:R-:W-:-:S07]  /*2a470*/  IMAD.MOV.U32 R3, RZ, RZ, RZ ;  /* 0x000000ffff037224 */ /* 0x000fce00078e00ff */
.L_x_597:
[----:B------:R-:W-:Y:S05]  /*2a480*/  BSYNC.RECONVERGENT B0 ;  /* 0x0000000000007941 */ /* 0x000fea0003800200 */
.L_x_596:
        /* <DEDUP_REMOVED lines=22> */
[----:B------:R-:W-:-:S03]  /*2a5f0*/  FFMA R0, R0, R11, 0.012820512987673282623 ;  /* 0x3c520d2100007423 */ /* 0x000fc6000000000b */
        /* <DEDUP_REMOVED lines=9> */
.L_x_603:
[----:B------:R-:W-:Y:S05]  /*2a690*/  BSYNC.RECONVERGENT B2 ;  /* 0x0000000000027941 */ /* 0x000fea0003800200 */
.L_x_602:
        /* <DEDUP_REMOVED lines=20> */
.L_x_607:
        /* <DEDUP_REMOVED lines=66> */
.L_x_609:
[----:B------:R-:W-:Y:S05]  /*2ac00*/  BSYNC.RECONVERGENT B1 ;  /* 0x0000000000017941 */ /* 0x000fea0003800200 */
.L_x_608:
        /* <DEDUP_REMOVED lines=19> */
.L_x_606:
[----:B------:R-:W-:Y:S01]  /*2ad40*/  FMUL R11, RZ, R0 ;  /* 0x00000000ff0b7220 */ /* 0x000fe20000400000 */
[----:B------:R-:W-:-:S07]  /*2ad50*/  IMAD.MOV.U32 R3, RZ, RZ, RZ ;  /* 0x000000ffff037224 */ /* 0x000fce00078e00ff */
.L_x_605:
[----:B------:R-:W-:Y:S05]  /*2ad60*/  BSYNC.RECONVERGENT B0 ;  /* 0x0000000000007941 */ /* 0x000fea0003800200 */
.L_x_604:
[----:B------:R-:W-:Y:S01]  /*2ad70*/  MOV R0, 0x37cbac00 ;  /* 0x37cbac0000007802 */ /* 0x000fe20000000f00 */
[----:B------:R-:W-:Y:S01]  /*2ad80*/  FMUL R13, R11, R11 ;  /* 0x0000000b0b0d7220 */ /* 0x000fe20000400000 */
[----:B------:R-:W-:Y:S01]  /*2ad90*/  LOP3.LUT R12, R3, 0x1, RZ, 0xc0, !PT ;  /* 0x00000001030c7812 */ /* 0x000fe200078ec0ff */
[----:B------:R-:W-:Y:S02]  /*2ada0*/  IMAD.MOV.U32 R15, RZ, RZ, 0x3e2aaaa8 ;  /* 0x3e2aaaa8ff0f7424 */ /* 0x000fe400078e00ff */
[----:B------:R-:W-:Y:S02]  /*2adb0*/  HFMA2 R16, -RZ, RZ, 3.30859375, 0 ;  /* 0x429e0000ff107431 */ /* 0x000fe400000001ff */
        /* <DEDUP_REMOVED lines=17> */
[----:B------:R-:W-:-:S03]  /*2aed0*/  FFMA R0, R0, R11, 0.012658228166401386261 ;  /* 0x3c4f647500007423 */ /* 0x000fc6000000000b */
        /* <DEDUP_REMOVED lines=9> */
.L_x_611:
[----:B------:R-:W-:Y:S05]  /*2af70*/  BSYNC.RECONVERGENT B2 ;  /* 0x0000000000027941 */ /* 0x000fea0003800200 */
.L_x_610:
        /* <DEDUP_REMOVED lines=20> */
.L_x_615:
        /* <DEDUP_REMOVED lines=66> */
.L_x_617:
[----:B------:R-:W-:Y:S05]  /*2b4e0*/  BSYNC.RECONVERGENT B1 ;  /* 0x0000000000017941 */ /* 0x000fea0003800200 */
.L_x_616:
        /* <DEDUP_REMOVED lines=19> */
.L_x_614:
[----:B------:R-:W-:Y:S01]  /*2b620*/  FMUL R11, RZ, R0 ;  /* 0x00000000ff0b7220 */ /* 0x000fe20000400000 */
[----:B------:R-:W-:-:S07]  /*2b630*/  IMAD.MOV.U32 R3, RZ, RZ, RZ ;  /* 0x000000ffff037224 */ /* 0x000fce00078e00ff */
.L_x_613:
[----:B------:R-:W-:Y:S05]  /*2b640*/  BSYNC.RECONVERGENT B0 ;  /* 0x0000000000007941 */ /* 0x000fea0003800200 */
.L_x_612:
        /* <DEDUP_REMOVED lines=22> */
[----:B------:R-:W-:-:S03]  /*2b7b0*/  FFMA R0, R0, R11, 0.012500000186264514923 ;  /* 0x3c4ccccd00007423 */ /* 0x000fc6000000000b */
        /* <DEDUP_REMOVED lines=9> */
.L_x_619:
[----:B------:R-:W-:Y:S05]  /*2b850*/  BSYNC.RECONVERGENT B2 ;  /* 0x0000000000027941 */ /* 0x000fea0003800200 */
.L_x_618:
        /* <DEDUP_REMOVED lines=20> */
.L_x_623:
        /* <DEDUP_REMOVED lines=66> */
.L_x_625:
[----:B------:R-:W-:Y:S05]  /*2bdc0*/  BSYNC.RECONVERGENT B1 ;  /* 0x0000000000017941 */ /* 0x000fea0003800200 */
.L_x_624:
        /* <DEDUP_REMOVED lines=19> */
.L_x_622:
[----:B------:R-:W-:Y:S01]  /*2bf00*/  FMUL R11, RZ, R0 ;  /* 0x00000000ff0b7220 */ /* 0x000fe20000400000 */
[----:B------:R-:W-:-:S07]  /*2bf10*/  MOV R3, RZ ;  /* 0x000000ff00037202 */ /* 0x000fce0000000f00 */
.L_x_621:
[----:B------:R-:W-:Y:S05]  /*2bf20*/  BSYNC.RECONVERGENT B0 ;  /* 0x0000000000007941 */ /* 0x000fea0003800200 */
.L_x_620:
        /* <DEDUP_REMOVED lines=16> */
[----:B------:R-:W-:Y:S02]  /*2c030*/  HFMA2 R11, -RZ, RZ, 1.072265625, 5.53125 ;  /* 0x3c4a4588ff0b7431 */ /* 0x000fe400000001ff */
[C---:B------:R-:W-:Y:S02]  /*2c040*/  FFMA R12, R13.reuse, R12, R15 ;  /* 0x0000000c0d0c7223 */ /* 0x040fe4000000000f */
[----:B------:R-:W-:-:S04]  /*2c050*/  FFMA R3, R13, R0, RZ ;  /* 0x000000000d037223 */ /* 0x000fc800000000ff */
[----:B------:R-:W-:Y:S01]  /*2c060*/  FFMA R3, R3, R12, R0 ;  /* 0x0000000c03037223 */ /* 0x000fe20000000000 */
[----:B------:R-:W-:-:S03]  /*2c070*/  FFMA R0, R11, -R16, 1 ;  /* 0x3f8000000b007423 */ /* 0x000fc60000000810 */
[----:B------:R-:W-:Y:S01]  /*2c080*/  @P1 FADD R3, RZ, -R3 ;  /* 0x80000003ff031221 */ /* 0x000fe20000000000 */
[----:B------:R-:W-:-:S03]  /*2c090*/  FFMA R0, R0, R11, 0.012345679104328155518 ;  /* 0x3c4a458800007423 */ /* 0x000fc6000000000b */
        /* <DEDUP_REMOVED lines=9> */
.L_x_627:
[----:B------:R-:W-:Y:S05]  /*2c130*/  BSYNC.RECONVERGENT B2 ;  /* 0x0000000000027941 */ /* 0x000fea0003800200 */
.L_x_626:
        /* <DEDUP_REMOVED lines=20> */
.L_x_631:
        /* <DEDUP_REMOVED lines=66> */
.L_x_633:
[----:B------:R-:W-:Y:S05]  /*2c6a0*/  BSYNC.RECONVERGENT B1 ;  /* 0x0000000000017941 */ /* 0x000fea0003800200 */
.L_x_632:
        /* <DEDUP_REMOVED lines=19> */
.L_x_630:
[----:B------:R-:W-:Y:S01]  /*2c7e0*/  FMUL R11, RZ, R0 ;  /* 0x00000000ff0b7220 */ /* 0x000fe20000400000 */
[----:B------:R-:W-:-:S07]  /*2c7f0*/  IMAD.MOV.U32 R3, RZ, RZ, RZ ;  /* 0x000000ffff037224 */ /* 0x000fce00078e00ff */
.L_x_629:
[----:B------:R-:W-:Y:S05]  /*2c800*/  BSYNC.RECONVERGENT B0 ;  /* 0x0000000000007941 */ /* 0x000fea0003800200 */
.L_x_628:
        /* <DEDUP_REMOVED lines=22> */
[----:B------:R-:W-:-:S03]  /*2c970*/  FFMA R0, R0, R11, 0.012195121496915817261 ;  /* 0x3c47ce0c00007423 */ /* 0x000fc6000000000b */
[----:B------:R-:W0:Y:S01]  /*2c980*/  FCHK P0, R3, 82 ;  /* 0x42a4000003007902 */ /* 0x000e220000000000 */
[----:B------:R-:W-:-:S04]  /*2c990*/  FFMA R11, R3, R0, RZ ;  /* 0x00000000030b7223 */ /* 0x000fc800000000ff */
[----:B------:R-:W-:-:S04]  /*2c9a0*/  FFMA R12, R11, -82, R3 ;  /* 0xc2a400000b0c7823 */ /* 0x000fc80000000003 */
[----:B------:R-:W-:Y:S01]  /*2c9b0*/  FFMA R11, R0, R12, R11 ;  /* 0x0000000c000b7223 */ /* 0x000fe2000000000b */
[----:B0-----:R-:W-:Y:S06]  /*2c9c0*/  @!P0 BRA `(.L_x_635) ;  /* 0x0000000000108947 */ /* 0x001fec0003800000 */
[----:B------:R-:W-:Y:S01]  /*2c9d0*/  HFMA2 R0, -RZ, RZ, 3.3203125, 0 ;  /* 0x42a40000ff007431 */ /* 0x000fe200000001ff */
[----:B------:R-:W-:-:S07]  /*2c9e0*/  MOV R12, 0x2ca00 ;  /* 0x0002ca00000c7802 */ /* 0x000fce0000000f00 */
[----:B------:R-:W-:Y:S05]  /*2c9f0*/  CALL.REL.NOINC `($__internal_0_$__cuda_sm3x_div_rn_noftz_f32_slowpath) ;  /* 0x0000041400947944 */ /* 0x000fea0003c00000 */
[----:B------:R-:W-:-:S07]  /*2ca00*/  IMAD.MOV.U32 R11, RZ, RZ, R0 ;  /* 0x000000ffff0b7224 */ /* 0x000fce00078e0000 */
.L_x_635:
[----:B------:R-:W-:Y:S05]  /*2ca10*/  BSYNC.RECONVERGENT B2 ;  /* 0x0000000000027941 */ /* 0x000fea0003800200 */
.L_x_634:
        /* <DEDUP_REMOVED lines=20> */
.L_x_639:
        /* <DEDUP_REMOVED lines=66> */
.L_x_641:
[----:B------:R-:W-:Y:S05]  /*2cf80*/  BSYNC.RECONVERGENT B1 ;  /* 0x0000000000017941 */ /* 0x000fea0003800200 */
.L_x_640:
        /* <DEDUP_REMOVED lines=19> */
.L_x_638:
[----:B------:R-:W-:Y:S01]  /*2d0c0*/  FMUL R11, RZ, R0 ;  /* 0x00000000ff0b7220 */ /* 0x000fe20000400000 */
[----:B------:R-:W-:-:S07]  /*2d0d0*/  IMAD.MOV.U32 R3, RZ, RZ, RZ ;  /* 0x000000ffff037224 */ /* 0x000fce00078e00ff */
.L_x_637:
[----:B------:R-:W-:Y:S05]  /*2d0e0*/  BSYNC.RECONVERGENT B0 ;  /* 0x0000000000007941 */ /* 0x000fea0003800200 */
.L_x_636:
        /* <DEDUP_REMOVED lines=22> */
[----:B------:R-:W-:-:S03]  /*2d250*/  FFMA R0, R0, R11, 0.012048192322254180908 ;  /* 0x3c4565c800007423 */ /* 0x000fc6000000000b */
        /* <DEDUP_REMOVED lines=9> */
.L_x_643:
[----:B------:R-:W-:Y:S05]  /*2d2f0*/  BSYNC.RECONVERGENT B2 ;  /* 0x0000000000027941 */ /* 0x000fea0003800200 */
.L_x_642:
        /* <DEDUP_REMOVED lines=20> */
.L_x_647:
        /* <DEDUP_REMOVED lines=66> */
.L_x_649:
[----:B------:R-:W-:Y:S05]  /*2d860*/  BSYNC.RECONVERGENT B1 ;  /* 0x0000000000017941 */ /* 0x000fea0003800200 */
.L_x_648:
        /* <DEDUP_REMOVED lines=19> */
.L_x_646:
[----:B------:R-:W-:Y:S01]  /*2d9a0*/  FMUL R11, RZ, R0 ;  /* 0x00000000ff0b7220 */ /* 0x000fe20000400000 */
[----:B------:R-:W-:-:S07]  /*2d9b0*/  IMAD.MOV.U32 R3, RZ, RZ, RZ ;  /* 0x000000ffff037224 */ /* 0x000fce00078e00ff */
.L_x_645:
[----:B------:R-:W-:Y:S05]  /*2d9c0*/  BSYNC.RECONVERGENT B0 ;  /* 0x0000000000007941 */ /* 0x000fea0003800200 */
.L_x_644:
[----:B------:R-:W-:Y:S01]  /*2d9d0*/  MOV R0, 0x37cbac00 ;  /* 0x37cbac0000007802 */ /* 0x000fe20000000f00 */
[----:B------:R-:W-:Y:S01]  /*2d9e0*/  FMUL R13, R11, R11 ;  /* 0x0000000b0b0d7220 */ /* 0x000fe20000400000 */
[----:B------:R-:W-:Y:S01]  /*2d9f0*/  LOP3.LUT R12, R3, 0x1, RZ, 0xc0, !PT ;  /* 0x00000001030c7812 */ /* 0x000fe200078ec0ff */
[----:B------:R-:W-:Y:S02]  /*2da00*/  IMAD.MOV.U32 R15, RZ, RZ, 0x3e2aaaa8 ;  /* 0x3e2aaaa8ff0f7424 */ /* 0x000fe400078e00ff */
[----:B------:R-:W-:Y:S02]  /*2da10*/  HFMA2 R16, -RZ, RZ, 3.328125, 0 ;  /* 0x42a80000ff107431 */ /* 0x000fe400000001ff */
        /* <DEDUP_REMOVED lines=17> */
[----:B------:R-:W-:-:S03]  /*2db30*/  FFMA R0, R0, R11, 0.011904762126505374908 ;  /* 0x3c430c3100007423 */ /* 0x000fc6000000000b */
        /* <DEDUP_REMOVED lines=9> */
.L_x_651:
[----:B------:R-:W-:Y:S05]  /*2dbd0*/  BSYNC.RECONVERGENT B2 ;  /* 0x0000000000027941 */ /* 0x000fea0003800200 */
.L_x_650:
        /* <DEDUP_REMOVED lines=20> */
.L_x_655:
        /* <DEDUP_REMOVED lines=66> */
.L_x_657:
[----:B------:R-:W-:Y:S05]  /*2e140*/  BSYNC.RECONVERGENT B1 ;  /* 0x0000000000017941 */ /* 0x000fea0003800200 */
.L_x_656:
        /* <DEDUP_REMOVED lines=19> */
.L_x_654:
[----:B------:R-:W-:Y:S01]  /*2e280*/  FMUL R11, RZ, R0 ;  /* 0x00000000ff0b7220 */ /* 0x000fe20000400000 */
[----:B------:R-:W-:-:S07]  /*2e290*/  IMAD.MOV.U32 R3, RZ, RZ, RZ ;  /* 0x000000ffff037224 */ /* 0x000fce00078e00ff */
.L_x_653:
[----:B------:R-:W-:Y:S05]  /*2e2a0*/  BSYNC.RECONVERGENT B0 ;  /* 0x0000000000007941 */ /* 0x000fea0003800200 */
.L_x_652:
        /* <DEDUP_REMOVED lines=22> */
[----:B------:R-:W-:-:S03]  /*2e410*/  FFMA R0, R0, R11, 0.011764706112444400787 ;  /* 0x3c40c0c100007423 */ /* 0x000fc6000000000b */
        /* <DEDUP_REMOVED lines=9> */
.L_x_659:
[----:B------:R-:W-:Y:S05]  /*2e4b0*/  BSYNC.RECONVERGENT B2 ;  /* 0x0000000000027941 */ /* 0x000fea0003800200 */
.L_x_658:
        /* <DEDUP_REMOVED lines=20> */
.L_x_663:
        /* <DEDUP_REMOVED lines=66> */
.L_x_665:
[----:B------:R-:W-:Y:S05]  /*2ea20*/  BSYNC.RECONVERGENT B1 ;  /* 0x0000000000017941 */ /* 0x000fea0003800200 */
.L_x_664:
        /* <DEDUP_REMOVED lines=19> */
.L_x_662:
[----:B------:R-:W-:Y:S01]  /*2eb60*/  FMUL R11, RZ, R0 ;  /* 0x00000000ff0b7220 */ /* 0x000fe20000400000 */
[----:B------:R-:W-:-:S07]  /*2eb70*/  MOV R3, RZ ;  /* 0x000000ff00037202 */ /* 0x000fce0000000f00 */
.L_x_661:
[----:B------:R-:W-:Y:S05]  /*2eb80*/  BSYNC.RECONVERGENT B0 ;  /* 0x0000000000007941 */ /* 0x000fea0003800200 */
.L_x_660:
        /* <DEDUP_REMOVED lines=16> */
[----:B------:R-:W-:Y:S02]  /*2ec90*/  HFMA2 R11, -RZ, RZ, 1.060546875, -4.541873931884765625e-05 ;  /* 0x3c3e82faff0b7431 */ /* 0x000fe400000001ff */
[C---:B------:R-:W-:Y:S02]  /*2eca0*/  FFMA R12, R13.reuse, R12, R15 ;  /* 0x0000000c0d0c7223 */ /* 0x040fe4000000000f */
[----:B------:R-:W-:-:S04]  /*2ecb0*/  FFMA R3, R13, R0, RZ ;  /* 0x000000000d037223 */ /* 0x000fc800000000ff */
[----:B------:R-:W-:Y:S01]  /*2ecc0*/  FFMA R3, R3, R12, R0 ;  /* 0x0000000c03037223 */ /* 0x000fe20000000000 */
[----:B------:R-:W-:-:S03]  /*2ecd0*/  FFMA R0, R11, -R16, 1 ;  /* 0x3f8000000b007423 */ /* 0x000fc60000000810 */
[----:B------:R-:W-:Y:S01]  /*2ece0*/  @P1 FADD R3, RZ, -R3 ;  /* 0x80000003ff031221 */ /* 0x000fe20000000000 */
[----:B------:R-:W-:-:S03]  /*2ecf0*/  FFMA R0, R0, R11, 0.011627906933426856995 ;  /* 0x3c3e82fa00007423 */ /* 0x000fc6000000000b */
        /* <DEDUP_REMOVED lines=9> */
.L_x_667:
[----:B------:R-:W-:Y:S05]  /*2ed90*/  BSYNC.RECONVERGENT B2 ;  /* 0x0000000000027941 */ /* 0x000fea0003800200 */
.L_x_666:
        /* <DEDUP_REMOVED lines=20> */
.L_x_671:
        /* <DEDUP_REMOVED lines=66> */
.L_x_673:
[----:B------:R-:W-:Y:S05]  /*2f300*/  BSYNC.RECONVERGENT B1 ;  /* 0x0000000000017941 */ /* 0x000fea0003800200 */
.L_x_672:
        /* <DEDUP_REMOVED lines=19> */
.L_x_670:
[----:B------:R-:W-:Y:S01]  /*2f440*/  FMUL R11, RZ, R0 ;  /* 0x00000000ff0b7220 */ /* 0x000fe20000400000 */
[----:B------:R-:W-:-:S07]  /*2f450*/  IMAD.MOV.U32 R3, RZ, RZ, RZ ;  /* 0x000000ffff037224 */ /* 0x000fce00078e00ff */
.L_x_669:
[----:B------:R-:W-:Y:S05]  /*2f460*/  BSYNC.RECONVERGENT B0 ;  /* 0x0000000000007941 */ /* 0x000fea0003800200 */
.L_x_668:
        /* <DEDUP_REMOVED lines=22> */
[----:B------:R-:W-:-:S03]  /*2f5d0*/  FFMA R0, R0, R11, 0.011494252830743789673 ;  /* 0x3c3c526400007423 */ /* 0x000fc6000000000b */
[----:B------:R-:W0:Y:S01]  /*2f5e0*/  FCHK P0, R3, 87 ;  /* 0x42ae000003007902 */ /* 0x000e220000000000 */
[----:B------:R-:W-:-:S04]  /*2f5f0*/  FFMA R11, R3, R0, RZ ;  /* 0x00000000030b7223 */ /* 0x000fc800000000ff */
[----:B------:R-:W-:-:S04]  /*2f600*/  FFMA R12, R11, -87, R3 ;  /* 0xc2ae00000b0c7823 */ /* 0x000fc80000000003 */
[----:B------:R-:W-:Y:S01]  /*2f610*/  FFMA R11, R0, R12, R11 ;  /* 0x0000000c000b7223 */ /* 0x000fe2000000000b */
[----:B0-----:R-:W-:Y:S06]  /*2f620*/  @!P0 BRA `(.L_x_675) ;  /* 0x0000000000108947 */ /* 0x001fec0003800000 */
[----:B------:R-:W-:Y:S01]  /*2f630*/  HFMA2 R0, -RZ, RZ, 3.33984375, 0 ;  /* 0x42ae0000ff007431 */ /* 0x000fe200000001ff */
[----:B------:R-:W-:-:S07]  /*2f640*/  MOV R12, 0x2f660 ;  /* 0x0002f660000c7802 */ /* 0x000fce0000000f00 */
[----:B------:R-:W-:Y:S05]  /*2f650*/  CALL.REL.NOINC `($__internal_0_$__cuda_sm3x_div_rn_noftz_f32_slowpath) ;  /* 0x000003e8007c7944 */ /* 0x000fea0003c00000 */
[----:B------:R-:W-:-:S07]  /*2f660*/  IMAD.MOV.U32 R11, RZ, RZ, R0 ;  /* 0x000000ffff0b7224 */ /* 0x000fce00078e0000 */
.L_x_675:
[----:B------:R-:W-:Y:S05]  /*2f670*/  BSYNC.RECONVERGENT B2 ;  /* 0x0000000000027941 */ /* 0x000fea0003800200 */
.L_x_674:
        /* <DEDUP_REMOVED lines=20> */
.L_x_679:
        /* <DEDUP_REMOVED lines=66> */
.L_x_681:
[----:B------:R-:W-:Y:S05]  /*2fbe0*/  BSYNC.RECONVERGENT B1 ;  /* 0x0000000000017941 */ /* 0x000fea0003800200 */
.L_x_680:
        /* <DEDUP_REMOVED lines=19> */
.L_x_678:
[----:B------:R-:W-:Y:S01]  /*2fd20*/  FMUL R11, RZ, R0 ;  /* 0x00000000ff0b7220 */ /* 0x000fe20000400000 */
[----:B------:R-:W-:-:S07]  /*2fd30*/  IMAD.MOV.U32 R3, RZ, RZ, RZ ;  /* 0x000000ffff037224 */ /* 0x000fce00078e00ff */
.L_x_677:
[----:B------:R-:W-:Y:S05]  /*2fd40*/  BSYNC.RECONVERGENT B0 ;  /* 0x0000000000007941 */ /* 0x000fea0003800200 */
.L_x_676:
        /* <DEDUP_REMOVED lines=22> */
[----:B------:R-:W-:-:S03]  /*2feb0*/  FFMA R0, R0, R11, 0.011363636702299118042 ;  /* 0x3c3a2e8c00007423 */ /* 0x000fc6000000000b */
        /* <DEDUP_REMOVED lines=9> */
.L_x_683:
[----:B------:R-:W-:Y:S05]  /*2ff50*/  BSYNC.RECONVERGENT B2 ;  /* 0x0000000000027941 */ /* 0x000fea0003800200 */
.L_x_682:
        /* <DEDUP_REMOVED lines=20> */
.L_x_687:
        /* <DEDUP_REMOVED lines=66> */
.L_x_689:
[----:B------:R-:W-:Y:S05]  /*304c0*/  BSYNC.RECONVERGENT B1 ;  /* 0x0000000000017941 */ /* 0x000fea0003800200 */
.L_x_688:
        /* <DEDUP_REMOVED lines=19> */
.L_x_686:
[----:B------:R-:W-:Y:S01]  /*30600*/  FMUL R11, RZ, R0 ;  /* 0x00000000ff0b7220 */ /* 0x000fe20000400000 */
[----:B------:R-:W-:-:S07]  /*30610*/  IMAD.MOV.U32 R3, RZ, RZ, RZ ;  /* 0x000000ffff037224 */ /* 0x000fce00078e00ff */
.L_x_685:
[----:B------:R-:W-:Y:S05]  /*30620*/  BSYNC.RECONVERGENT B0 ;  /* 0x0000000000007941 */ /* 0x000fea0003800200 */
.L_x_684:
[----:B------:R-:W-:Y:S01]  /*30630*/  MOV R0, 0x37cbac00 ;  /* 0x37cbac0000007802 */ /* 0x000fe20000000f00 */
[----:B------:R-:W-:Y:S01]  /*30640*/  FMUL R13, R11, R11 ;  /* 0x0000000b0b0d7220 */ /* 0x000fe20000400000 */
[----:B------:R-:W-:Y:S01]  /*30650*/  LOP3.LUT R12, R3, 0x1, RZ, 0xc0, !PT ;  /* 0x00000001030c7812 */ /* 0x000fe200078ec0ff */
[----:B------:R-:W-:Y:S02]  /*30660*/  IMAD.MOV.U32 R15, RZ, RZ, 0x3e2aaaa8 ;  /* 0x3e2aaaa8ff0f7424 */ /* 0x000fe400078e00ff */
[----:B------:R-:W-:Y:S02]  /*30670*/  HFMA2 R16, -RZ, RZ, 3.34765625, 0 ;  /* 0x42b20000ff107431 */ /* 0x000fe400000001ff */
        /* <DEDUP_REMOVED lines=17> */
[----:B------:R-:W-:-:S03]  /*30790*/  FFMA R0, R0, R11, 0.011235955171287059784 ;  /* 0x3c38170300007423 */ /* 0x000fc6000000000b */
        /* <DEDUP_REMOVED lines=9> */
.L_x_691:
[----:B------:R-:W-:Y:S05]  /*30830*/  BSYNC.RECONVERGENT B2 ;  /* 0x0000000000027941 */ /* 0x000fea0003800200 */
.L_x_690:
        /* <DEDUP_REMOVED lines=20> */
.L_x_695:
        /* <DEDUP_REMOVED lines=66> */
.L_x_697:
[----:B------:R-:W-:Y:S05]  /*30da0*/  BSYNC.RECONVERGENT B1 ;  /* 0x0000000000017941 */ /* 0x000fea0003800200 */
.L_x_696:
        /* <DEDUP_REMOVED lines=19> */
.L_x_694:
[----:B------:R-:W-:Y:S01]  /*30ee0*/  FMUL R11, RZ, R0 ;  /* 0x00000000ff0b7220 */ /* 0x000fe20000400000 */
[----:B------:R-:W-:-:S07]  /*30ef0*/  IMAD.MOV.U32 R3, RZ, RZ, RZ ;  /* 0x000000ffff037224 */ /* 0x000fce00078e00ff */
.L_x_693:
[----:B------:R-:W-:Y:S05]  /*30f00*/  BSYNC.RECONVERGENT B0 ;  /* 0x0000000000007941 */ /* 0x000fea0003800200 */
.L_x_692:
        /* <DEDUP_REMOVED lines=22> */
[----:B------:R-:W-:-:S03]  /*31070*/  FFMA R0, R0, R11, 0.011111111380159854889 ;  /* 0x3c360b6100007423 */ /* 0x000fc6000000000b */
        /* <DEDUP_REMOVED lines=9> */
.L_x_699:
[----:B------:R-:W-:Y:S05]  /*31110*/  BSYNC.RECONVERGENT B2 ;  /* 0x0000000000027941 */ /* 0x000fea0003800200 */
.L_x_698:
        /* <DEDUP_REMOVED lines=20> */
.L_x_703:
        /* <DEDUP_REMOVED lines=66> */
.L_x_705:
[----:B------:R-:W-:Y:S05]  /*31680*/  BSYNC.RECONVERGENT B1 ;  /* 0x0000000000017941 */ /* 0x000fea0003800200 */
.L_x_704:
        /* <DEDUP_REMOVED lines=19> */
.L_x_702:
[----:B------:R-:W-:Y:S01]  /*317c0*/  FMUL R11, RZ, R0 ;  /* 0x00000000ff0b7220 */ /* 0x000fe20000400000 */
[----:B------:R-:W-:-:S07]  /*317d0*/  MOV R3, RZ ;  /* 0x000000ff00037202 */ /* 0x000fce0000000f00 */
.L_x_701:
[----:B------:R-:W-:Y:S05]  /*317e0*/  BSYNC.RECONVERGENT B0 ;  /* 0x0000000000007941 */ /* 0x000fea0003800200 */
.L_x_700:
        /* <DEDUP_REMOVED lines=16> */
[----:B------:R-:W-:Y:S02]  /*318f0*/  HFMA2 R11, -RZ, RZ, 1.05078125, 0.00022137165069580078125 ;  /* 0x3c340b41ff0b7431 */ /* 0x000fe400000001ff */
[C---:B------:R-:W-:Y:S02]  /*31900*/  FFMA R12, R13.reuse, R12, R15 ;  /* 0x0000000c0d0c7223 */ /* 0x040fe4000000000f */
[----:B------:R-:W-:-:S04]  /*31910*/  FFMA R3, R13, R0, RZ ;  /* 0x000000000d037223 */ /* 0x000fc800000000ff */
[----:B------:R-:W-:Y:S01]  /*31920*/  FFMA R3, R3, R12, R0 ;  /* 0x0000000c03037223 */ /* 0x000fe20000000000 */
[----:B------:R-:W-:-:S03]  /*31930*/  FFMA R0, R11, -R16, 1 ;  /* 0x3f8000000b007423 */ /* 0x000fc60000000810 */
[----:B------:R-:W-:Y:S01]  /*31940*/  @P1 FADD R3, RZ, -R3 ;  /* 0x80000003ff031221 */ /* 0x000fe20000000000 */
[----:B------:R-:W-:-:S03]  /*31950*/  FFMA R0, R0, R11, 0.010989011265337467194 ;  /* 0x3c340b4100007423 */ /* 0x000fc6000000000b */
        /* <DEDUP_REMOVED lines=9> */
.L_x_707:
[----:B------:R-:W-:Y:S05]  /*319f0*/  BSYNC.RECONVERGENT B2 ;  /* 0x0000000000027941 */ /* 0x000fea0003800200 */
.L_x_706:
        /* <DEDUP_REMOVED lines=20> */
.L_x_711:
        /* <DEDUP_REMOVED lines=66> */
.L_x_713:
[----:B------:R-:W-:Y:S05]  /*31f60*/  BSYNC.RECONVERGENT B1 ;  /* 0x0000000000017941 */ /* 0x000fea0003800200 */
.L_x_712:
        /* <DEDUP_REMOVED lines=19> */
.L_x_710:
[----:B------:R-:W-:Y:S01]  /*320a0*/  FMUL R11, RZ, R0 ;  /* 0x00000000ff0b7220 */ /* 0x000fe20000400000 */
[----:B------:R-:W-:-:S07]  /*320b0*/  IMAD.MOV.U32 R3, RZ, RZ, RZ ;  /* 0x000000ffff037224 */ /* 0x000fce00078e00ff */
.L_x_709:
[----:B------:R-:W-:Y:S05]  /*320c0*/  BSYNC.RECONVERGENT B0 ;  /* 0x0000000000007941 */ /* 0x000fea0003800200 */
.L_x_708:
        /* <DEDUP_REMOVED lines=22> */
[----:B------:R-:W-:-:S03]  /*32230*/  FFMA R0, R0, R11, 0.010869565419852733612 ;  /* 0x3c32164300007423 */ /* 0x000fc6000000000b */
[----:B------:R-:W0:Y:S01]  /*32240*/  FCHK P0, R3, 92 ;  /* 0x42b8000003007902 */ /* 0x000e220000000000 */
[----:B------:R-:W-:-:S04]  /*32250*/  FFMA R11, R3, R0, RZ ;  /* 0x00000000030b7223 */ /* 0x000fc800000000ff */
[----:B------:R-:W-:-:S04]  /*32260*/  FFMA R12, R11, -92, R3 ;  /* 0xc2b800000b0c7823 */ /* 0x000fc80000000003 */
[----:B------:R-:W-:Y:S01]  /*32270*/  FFMA R11, R0, R12, R11 ;  /* 0x0000000c000b7223 */ /* 0x000fe2000000000b */
[----:B0-----:R-:W-:Y:S06]  /*32280*/  @!P0 BRA `(.L_x_715) ;  /* 0x0000000000108947 */ /* 0x001fec0003800000 */
[----:B------:R-:W-:Y:S01]  /*32290*/  HFMA2 R0, -RZ, RZ, 3.359375, 0 ;  /* 0x42b80000ff007431 */ /* 0x000fe200000001ff */
[----:B------:R-:W-:-:S07]  /*322a0*/  MOV R12, 0x322c0 ;  /* 0x000322c0000c7802 */ /* 0x000fce0000000f00 */
[----:B------:R-:W-:Y:S05]  /*322b0*/  CALL.REL.NOINC `($__internal_0_$__cuda_sm3x_div_rn_noftz_f32_slowpath) ;  /* 0x000003bc00647944 */ /* 0x000fea0003c00000 */
[----:B------:R-:W-:-:S07]  /*322c0*/  IMAD.MOV.U32 R11, RZ, RZ, R0 ;  /* 0x000000ffff0b7224 */ /* 0x000fce00078e0000 */
.L_x_715:
[----:B------:R-:W-:Y:S05]  /*322d0*/  BSYNC.RECONVERGENT B2 ;  /* 0x0000000000027941 */ /* 0x000fea0003800200 */
.L_x_714:
        /* <DEDUP_REMOVED lines=20> */
.L_x_719:
        /* <DEDUP_REMOVED lines=66> */
.L_x_721:
[----:B------:R-:W-:Y:S05]  /*32840*/  BSYNC.RECONVERGENT B1 ;  /* 0x0000000000017941 */ /* 0x000fea0003800200 */
.L_x_720:
        /* <DEDUP_REMOVED lines=19> */
.L_x_718:
[----:B------:R-:W-:Y:S01]  /*32980*/  FMUL R11, RZ, R0 ;  /* 0x00000000ff0b7220 */ /* 0x000fe20000400000 */
[----:B------:R-:W-:-:S07]  /*32990*/  IMAD.MOV.U32 R3, RZ, RZ, RZ ;  /* 0x000000ffff037224 */ /* 0x000fce00078e00ff */
.L_x_717:
[----:B------:R-:W-:Y:S05]  /*329a0*/  BSYNC.RECONVERGENT B0 ;  /* 0x0000000000007941 */ /* 0x000fea0003800200 */
.L_x_716:
        /* <DEDUP_REMOVED lines=22> */
[----:B------:R-:W-:-:S03]  /*32b10*/  FFMA R0, R0, R11, 0.01075268816202878952 ;  /* 0x3c302c0b00007423 */ /* 0x000fc6000000000b */
        /* <DEDUP_REMOVED lines=9> */
.L_x_723:
[----:B------:R-:W-:Y:S05]  /*32bb0*/  BSYNC.RECONVERGENT B2 ;  /* 0x0000000000027941 */ /* 0x000fea0003800200 */
.L_x_722:
        /* <DEDUP_REMOVED lines=20> */
.L_x_727:
        /* <DEDUP_REMOVED lines=66> */
.L_x_729:
[----:B------:R-:W-:Y:S05]  /*33120*/  BSYNC.RECONVERGENT B1 ;  /* 0x0000000000017941 */ /* 0x000fea0003800200 */
.L_x_728:
        /* <DEDUP_REMOVED lines=19> */
.L_x_726:
[----:B------:R-:W-:Y:S01]  /*33260*/  FMUL R11, RZ, R0 ;  /* 0x00000000ff0b7220 */ /* 0x000fe20000400000 */
[----:B------:R-:W-:-:S07]  /*33270*/  IMAD.MOV.U32 R3, RZ, RZ, RZ ;  /* 0x000000ffff037224 */ /* 0x000fce00078e00ff */
.L_x_725:
[----:B------:R-:W-:Y:S05]  /*33280*/  BSYNC.RECONVERGENT B0 ;  /* 0x0000000000007941 */ /* 0x000fea0003800200 */
.L_x_724:
[----:B------:R-:W-:Y:S01]  /*33290*/  MOV R0, 0x37cbac00 ;  /* 0x37cbac0000007802 */ /* 0x000fe20000000f00 */
[----:B------:R-:W-:Y:S01]  /*332a0*/  FMUL R13, R11, R11 ;  /* 0x0000000b0b0d7220 */ /* 0x000fe20000400000 */
[----:B------:R-:W-:Y:S01]  /*332b0*/  LOP3.LUT R12, R3, 0x1, RZ, 0xc0, !PT ;  /* 0x00000001030c7812 */ /* 0x000fe200078ec0ff */
[----:B------:R-:W-:Y:S02]  /*332c0*/  IMAD.MOV.U32 R15, RZ, RZ, 0x3e2aaaa8 ;  /* 0x3e2aaaa8ff0f7424 */ /* 0x000fe400078e00ff */
[----:B------:R-:W-:Y:S02]  /*332d0*/  HFMA2 R16, -RZ, RZ, 3.3671875, 0 ;  /* 0x42bc0000ff107431 */ /* 0x000fe400000001ff */
        /* <DEDUP_REMOVED lines=17> */
[----:B------:R-:W-:-:S03]  /*333f0*/  FFMA R0, R0, R11, 0.010638297535479068756 ;  /* 0x3c2e4c4100007423 */ /* 0x000fc6000000000b */
        /* <DEDUP_REMOVED lines=9> */
.L_x_731:
[----:B------:R-:W-:Y:S05]  /*33490*/  BSYNC.RECONVERGENT B2 ;  /* 0x0000000000027941 */ /* 0x000fea0003800200 */
.L_x_730:
        /* <DEDUP_REMOVED lines=20> */
.L_x_735:
        /* <DEDUP_REMOVED lines=66> */
.L_x_737:
[----:B------:R-:W-:Y:S05]  /*33a00*/  BSYNC.RECONVERGENT B1 ;  /* 0x0000000000017941 */ /* 0x000fea0003800200 */
.L_x_736:
        /* <DEDUP_REMOVED lines=19> */
.L_x_734:
[----:B------:R-:W-:Y:S01]  /*33b40*/  FMUL R11, RZ, R0 ;  /* 0x00000000ff0b7220 */ /* 0x000fe20000400000 */
[----:B------:R-:W-:-:S07]  /*33b50*/  IMAD.MOV.U32 R3, RZ, RZ, RZ ;  /* 0x000000ffff037224 */ /* 0x000fce00078e00ff */
.L_x_733:
[----:B------:R-:W-:Y:S05]  /*33b60*/  BSYNC.RECONVERGENT B0 ;  /* 0x0000000000007941 */ /* 0x000fea0003800200 */
.L_x_732:
        /* <DEDUP_REMOVED lines=22> */
[----:B------:R-:W-:-:S03]  /*33cd0*/  FFMA R0, R0, R11, 0.010526316240429878235 ;  /* 0x3c2c769200007423 */ /* 0x000fc6000000000b */
        /* <DEDUP_REMOVED lines=9> */
.L_x_739:
[----:B------:R-:W-:Y:S05]  /*33d70*/  BSYNC.RECONVERGENT B2 ;  /* 0x0000000000027941 */ /* 0x000fea0003800200 */
.L_x_738:
        /* <DEDUP_REMOVED lines=20> */
.L_x_743:
        /* <DEDUP_REMOVED lines=66> */
.L_x_745:
[----:B------:R-:W-:Y:S05]  /*342e0*/  BSYNC.RECONVERGENT B1 ;  /* 0x0000000000017941 */ /* 0x000fea0003800200 */
.L_x_744:
        /* <DEDUP_REMOVED lines=19> */
.L_x_742:
[----:B------:R-:W-:Y:S01]  /*34420*/  FMUL R11, RZ, R0 ;  /* 0x00000000ff0b7220 */ /* 0x000fe20000400000 */
[----:B------:R-:W-:-:S07]  /*34430*/  MOV R3, RZ ;  /* 0x000000ff00037202 */ /* 0x000fce0000000f00 */
.L_x_741:
[----:B------:R-:W-:Y:S05]  /*34440*/  BSYNC.RECONVERGENT B0 ;  /* 0x0000000000007941 */ /* 0x000fea0003800200 */
.L_x_740:
        /* <DEDUP_REMOVED lines=16> */
[----:B------:R-:W-:Y:S02]  /*34550*/  HFMA2 R11, -RZ, RZ, 1.041015625, -0.052093505859375 ;  /* 0x3c2aaaabff0b7431 */ /* 0x000fe400000001ff */
[C---:B------:R-:W-:Y:S02]  /*34560*/  FFMA R12, R13.reuse, R12, R15 ;  /* 0x0000000c0d0c7223 */ /* 0x040fe4000000000f */
[----:B------:R-:W-:-:S04]  /*34570*/  FFMA R3, R13, R0, RZ ;  /* 0x000000000d037223 */ /* 0x000fc800000000ff */
[----:B------:R-:W-:Y:S01]  /*34580*/  FFMA R3, R3, R12, R0 ;  /* 0x0000000c03037223 */ /* 0x000fe20000000000 */
[----:B------:R-:W-:-:S03]  /*34590*/  FFMA R0, R11, -R16, 1 ;  /* 0x3f8000000b007423 */ /* 0x000fc60000000810 */
[----:B------:R-:W-:Y:S01]  /*345a0*/  @P1 FADD R3, RZ, -R3 ;  /* 0x80000003ff031221 */ /* 0x000fe20000000000 */
[----:B------:R-:W-:-:S03]  /*345b0*/  FFMA R0, R0, R11, 0.010416666977107524872 ;  /* 0x3c2aaaab00007423 */ /* 0x000fc6000000000b */
        /* <DEDUP_REMOVED lines=9> */
.L_x_747:
[----:B------:R-:W-:Y:S05]  /*34650*/  BSYNC.RECONVERGENT B2 ;  /* 0x0000000000027941 */ /* 0x000fea0003800200 */
.L_x_746:
        /* <DEDUP_REMOVED lines=20> */
.L_x_751:
        /* <DEDUP_REMOVED lines=66> */
.L_x_753:
[----:B------:R-:W-:Y:S05]  /*34bc0*/  BSYNC.RECONVERGENT B1 ;  /* 0x0000000000017941 */ /* 0x000fea0003800200 */
.L_x_752:
        /* <DEDUP_REMOVED lines=19> */
.L_x_750:
[----:B------:R-:W-:Y:S01]  /*34d00*/  FMUL R11, RZ, R0 ;  /* 0x00000000ff0b7220 */ /* 0x000fe20000400000 */
[----:B------:R-:W-:-:S07]  /*34d10*/  IMAD.MOV.U32 R3, RZ, RZ, RZ ;  /* 0x000000ffff037224 */ /* 0x000fce00078e00ff */
.L_x_749:
[----:B------:R-:W-:Y:S05]  /*34d20*/  BSYNC.RECONVERGENT B0 ;  /* 0x0000000000007941 */ /* 0x000fea0003800200 */
.L_x_748:
        /* <DEDUP_REMOVED lines=22> */
[----:B------:R-:W-:-:S03]  /*34e90*/  FFMA R0, R0, R11, 0.010309278033673763275 ;  /* 0x3c28e83f00007423 */ /* 0x000fc6000000000b */
[----:B------:R-:W0:Y:S01]  /*34ea0*/  FCHK P0, R3, 97 ;  /* 0x42c2000003007902 */ /* 0x000e220000000000 */
[----:B------:R-:W-:-:S04]  /*34eb0*/  FFMA R11, R3, R0, RZ ;  /* 0x00000000030b7223 */ /* 0x000fc800000000ff */
[----:B------:R-:W-:-:S04]  /*34ec0*/  FFMA R12, R11, -97, R3 ;  /* 0xc2c200000b0c7823 */ /* 0x000fc80000000003 */
[----:B------:R-:W-:Y:S01]  /*34ed0*/  FFMA R11, R0, R12, R11 ;  /* 0x0000000c000b7223 */ /* 0x000fe2000000000b */
[----:B0-----:R-:W-:Y:S06]  /*34ee0*/  @!P0 BRA `(.L_x_755) ;  /* 0x0000000000108947 */ /* 0x001fec0003800000 */
[----:B------:R-:W-:Y:S01]  /*34ef0*/  HFMA2 R0, -RZ, RZ, 3.37890625, 0 ;  /* 0x42c20000ff007431 */ /* 0x000fe200000001ff */
[----:B------:R-:W-:-:S07]  /*34f00*/  MOV R12, 0x34f20 ;  /* 0x00034f20000c7802 */ /* 0x000fce0000000f00 */
[----:B------:R-:W-:Y:S05]  /*34f10*/  CALL.REL.NOINC `($__internal_0_$__cuda_sm3x_div_rn_noftz_f32_slowpath) ;  /* 0x00000390004c7944 */ /* 0x000fea0003c00000 */
[----:B------:R-:W-:-:S07]  /*34f20*/  IMAD.MOV.U32 R11, RZ, RZ, R0 ;  /* 0x000000ffff0b7224 */ /* 0x000fce00078e0000 */
.L_x_755:
[----:B------:R-:W-:Y:S05]  /*34f30*/  BSYNC.RECONVERGENT B2 ;  /* 0x0000000000027941 */ /* 0x000fea0003800200 */
.L_x_754:
        /* <DEDUP_REMOVED lines=20> */
.L_x_759:
        /* <DEDUP_REMOVED lines=66> */
.L_x_761:
[----:B------:R-:W-:Y:S05]  /*354a0*/  BSYNC.RECONVERGENT B1 ;  /* 0x0000000000017941 */ /* 0x000fea0003800200 */
.L_x_760:
        /* <DEDUP_REMOVED lines=19> */
.L_x_758:
[----:B------:R-:W-:Y:S01]  /*355e0*/  FMUL R11, RZ, R0 ;  /* 0x00000000ff0b7220 */ /* 0x000fe20000400000 */
[----:B------:R-:W-:-:S07]  /*355f0*/  IMAD.MOV.U32 R3, RZ, RZ, RZ ;  /* 0x000000ffff037224 */ /* 0x000fce00078e00ff */
.L_x_757:
[----:B------:R-:W-:Y:S05]  /*35600*/  BSYNC.RECONVERGENT B0 ;  /* 0x0000000000007941 */ /* 0x000fea0003800200 */
.L_x_756:
        /* <DEDUP_REMOVED lines=22> */
[----:B------:R-:W-:-:S03]  /*35770*/  FFMA R0, R0, R11, 0.010204081423580646515 ;  /* 0x3c272f0500007423 */ /* 0x000fc6000000000b */
        /* <DEDUP_REMOVED lines=9> */
.L_x_763:
[----:B------:R-:W-:Y:S05]  /*35810*/  BSYNC.RECONVERGENT B2 ;  /* 0x0000000000027941 */ /* 0x000fea0003800200 */
.L_x_762:
        /* <DEDUP_REMOVED lines=20> */
.L_x_767:
        /* <DEDUP_REMOVED lines=66> */
.L_x_769:
[----:B------:R-:W-:Y:S05]  /*35d80*/  BSYNC.RECONVERGENT B1 ;  /* 0x0000000000017941 */ /* 0x000fea0003800200 */
.L_x_768:
        /* <DEDUP_REMOVED lines=19> */
.L_x_766:
[----:B------:R-:W-:Y:S01]  /*35ec0*/  FMUL R11, RZ, R0 ;  /* 0x00000000ff0b7220 */ /* 0x000fe20000400000 */
[----:B------:R-:W-:-:S07]  /*35ed0*/  IMAD.MOV.U32 R3, RZ, RZ, RZ ;  /* 0x000000ffff037224 */ /* 0x000fce00078e00ff */
.L_x_765:
[----:B------:R-:W-:Y:S05]  /*35ee0*/  BSYNC.RECONVERGENT B0 ;  /* 0x0000000000007941 */ /* 0x000fea0003800200 */
.L_x_764:
[----:B------:R-:W-:Y:S01]  /*35ef0*/  MOV R0, 0x37cbac00 ;  /* 0x37cbac0000007802 */ /* 0x000fe20000000f00 */
[----:B------:R-:W-:Y:S01]  /*35f00*/  FMUL R13, R11, R11 ;  /* 0x0000000b0b0d7220 */ /* 0x000fe20000400000 */
[----:B------:R-:W-:Y:S01]  /*35f10*/  LOP3.LUT R12, R3, 0x1, RZ, 0xc0, !PT ;  /* 0x00000001030c7812 */ /* 0x000fe200078ec0ff */
[----:B------:R-:W-:Y:S02]  /*35f20*/  IMAD.MOV.U32 R15, RZ, RZ, 0x3e2aaaa8 ;  /* 0x3e2aaaa8ff0f7424 */ /* 0x000fe400078e00ff */
[----:B------:R-:W-:Y:S02]  /*35f30*/  HFMA2 R16, -RZ, RZ, 3.38671875, 0 ;  /* 0x42c60000ff107431 */ /* 0x000fe400000001ff */
        /* <DEDUP_REMOVED lines=17> */
[----:B------:R-:W-:-:S03]  /*36050*/  FFMA R0, R0, R11, 0.010101010091602802277 ;  /* 0x3c257eb500007423 */ /* 0x000fc6000000000b */
        /* <DEDUP_REMOVED lines=9> */
.L_x_771:
[----:B------:R-:W-:Y:S05]  /*360f0*/  BSYNC.RECONVERGENT B2 ;  /* 0x0000000000027941 */ /* 0x000fea0003800200 */
.L_x_770:
        /* <DEDUP_REMOVED lines=20> */
.L_x_775:
        /* <DEDUP_REMOVED lines=42> */
[----:B------:R-:W-:Y:S01]  /*364e0*/  @P2 IMAD.MOV.U32 R12, RZ, RZ, R6 ;  /* 0x000000ffff0c2224 */ /* 0x000fe200078e0006 */
[----:B------:R-:W-:Y:S01]  /*364f0*/  @P2 MOV R13, R7 ;  /* 0x00000007000d2202 */ /* 0x000fe20000000f00 */
[----:B------:R-:W-:Y:S02]  /*36500*/  @P1 IMAD.MOV.U32 R12, RZ, RZ, R5 ;  /* 0x000000ffff0c1224 */ /* 0x000fe400078e0005 */
[----:B------:R-:W-:-:S02]  /*36510*/  @P0 IMAD.MOV.U32 R12, RZ, RZ, R4 ;  /* 0x000000ffff0c0224 */ /* 0x000fc400078e0004 */
[----:B------:R-:W-:Y:S01]  /*36520*/  @P1 IMAD.MOV.U32 R13, RZ, RZ, R6 ;  /* 0x000000ffff0d1224 */ /* 0x000fe200078e0006 */
[----:B------:R-:W-:Y:S01]  /*36530*/  @P0 MOV R13, R5 ;  /* 0x00000005000d0202 */ /* 0x000fe20000000f00 */
[----:B------:R-:W-:Y:S02]  /*36540*/  @P3 IMAD.MOV.U32 R12, RZ, RZ, R2 ;  /* 0x000000ffff0c3224 */ /* 0x000fe400078e0002 */
[--C-:B------:R-:W-:Y:S02]  /*36550*/  @P5 IMAD.MOV.U32 R12, RZ, RZ, R3.reuse ;  /* 0x000000ffff0c5224 */ /* 0x100fe400078e0003 */
[----:B------:R-:W-:Y:S01]  /*36560*/  @P3 IMAD.MOV.U32 R13, RZ, RZ, R4 ;  /* 0x000000ffff0d3224 */ /* 0x000fe200078e0004 */
[----:B------:R-:W-:Y:S01]  /*36570*/  @P5 MOV R13, R2 ;  /* 0x00000002000d5202 */ /* 0x000fe20000000f00 */
[----:B------:R-:W-:Y:S02]  /*36580*/  @P4 IMAD.MOV.U32 R13, RZ, RZ, R3 ;  /* 0x000000ffff0d4224 */ /* 0x000fe400078e0003 */
        /* <DEDUP_REMOVED lines=13> */
.L_x_777:
[----:B------:R-:W-:Y:S05]  /*36660*/  BSYNC.RECONVERGENT B1 ;  /* 0x0000000000017941 */ /* 0x000fea0003800200 */
.L_x_776:
        /* <DEDUP_REMOVED lines=19> */
.L_x_774:
[----:B------:R-:W-:Y:S01]  /*367a0*/  FMUL R11, RZ, R0 ;  /* 0x00000000ff0b7220 */ /* 0x000fe20000400000 */
[----:B------:R-:W-:-:S07]  /*367b0*/  IMAD.MOV.U32 R3, RZ, RZ, RZ ;  /* 0x000000ffff037224 */ /* 0x000fce00078e00ff */
.L_x_773:
[----:B------:R-:W-:Y:S05]  /*367c0*/  BSYNC.RECONVERGENT B0 ;  /* 0x0000000000007941 */ /* 0x000fea0003800200 */
.L_x_772:
[----:B------:R-:W-:Y:S02]  /*367d0*/  IMAD.MOV.U32 R0, RZ, RZ, 0x37cbac00 ;  /* 0x37cbac00ff007424 */ /* 0x000fe400078e00ff */
[----:B------:R-:W-:Y:S01]  /*367e0*/  FMUL R13, R11, R11 ;  /* 0x0000000b0b0d7220 */ /* 0x000fe20000400000 */
[----:B------:R-:W-:Y:S01]  /*367f0*/  LOP3.LUT R12, R3, 0x1, RZ, 0xc0, !PT ;  /* 0x00000001030c7812 */ /* 0x000fe200078ec0ff */
[----:B------:R-:W-:Y:S02]  /*36800*/  IMAD.MOV.U32 R15, RZ, RZ, 0x3e2aaaa8 ;  /* 0x3e2aaaa8ff0f7424 */ /* 0x000fe400078e00ff */
[----:B------:R-:W-:Y:S02]  /*36810*/  HFMA2 R16, -RZ, RZ, 3.390625, 0 ;  /* 0x42c80000ff107431 */ /* 0x000fe400000001ff */
[----:B------:R-:W-:Y:S01]  /*36820*/  FFMA R0, R13, R0, -0.0013887860113754868507 ;  /* 0xbab607ed0d007423 */ /* 0x000fe20000000000 */
[----:B------:R-:W-:Y:S01]  /*36830*/  ISETP.NE.U32.AND P0, PT, R12, 0x1, PT ;  /* 0x000000010c00780c */ /* 0x000fe20003f05070 */
[----:B------:R-:W-:Y:S01]  /*36840*/  VIADD R3, R3, 0x1 ;  /* 0x0000000103037836 */ /* 0x000fe20000000000 */
[----:B------:R-:W-:Y:S01]  /*36850*/  MOV R12, 0x3c0885e4 ;  /* 0x3c0885e4000c7802 */ /* 0x000fe20000000f00 */
[----:B------:R-:W-:Y:S01]  /*36860*/  BSSY.RECONVERGENT B2, `(.L_x_778) ;  /* 0x0000017000027945 */ /* 0x000fe20003800200 */
        /* <DEDUP_REMOVED lines=12> */
[----:B------:R-:W-:-:S03]  /*36930*/  FFMA R0, R0, R11, 0.0099999997764825820923 ;  /* 0x3c23d70a00007423 */ /* 0x000fc6000000000b */
        /* <DEDUP_REMOVED lines=9> */
.L_x_779:
[----:B------:R-:W-:Y:S05]  /*369d0*/  BSYNC.RECONVERGENT B2 ;  /* 0x0000000000027941 */ /* 0x000fea0003800200 */
.L_x_778:
        /* <DEDUP_REMOVED lines=20> */
.L_x_783:
        /* <DEDUP_REMOVED lines=66> */
.L_x_785:
[----:B------:R-:W-:Y:S05]  /*36f40*/  BSYNC.RECONVERGENT B1 ;  /* 0x0000000000017941 */ /* 0x000fea0003800200 */
.L_x_784:
        /* <DEDUP_REMOVED lines=19> */
.L_x_782:
[----:B------:R-:W-:Y:S01]  /*37080*/  FMUL R11, RZ, R0 ;  /* 0x00000000ff0b7220 */ /* 0x000fe20000400000 */
[----:B------:R-:W-:-:S07]  /*37090*/  IMAD.MOV.U32 R3, RZ, RZ, RZ ;  /* 0x000000ffff037224 */ /* 0x000fce00078e00ff */
.L_x_781:
[----:B------:R-:W-:Y:S05]  /*370a0*/  BSYNC.RECONVERGENT B0 ;  /* 0x0000000000007941 */ /* 0x000fea0003800200 */
.L_x_780:
[----:B------:R-:W-:Y:S02]  /*370b0*/  IMAD.MOV.U32 R0, RZ, RZ, 0x37cbac00 ;  /* 0x37cbac00ff007424 */ /* 0x000fe400078e00ff */
[----:B------:R-:W-:Y:S01]  /*370c0*/  FMUL R13, R11, R11 ;  /* 0x0000000b0b0d7220 */ /* 0x000fe20000400000 */
[----:B------:R-:W-:Y:S01]  /*370d0*/  LOP3.LUT R12, R3, 0x1, RZ, 0xc0, !PT ;  /* 0x00000001030c7812 */ /* 0x000fe200078ec0ff */
[----:B------:R-:W-:Y:S02]  /*370e0*/  IMAD.MOV.U32 R15, RZ, RZ, 0x3e2aaaa8 ;  /* 0x3e2aaaa8ff0f7424 */ /* 0x000fe400078e00ff */
[----:B------:R-:W-:Y:S02]  /*370f0*/  HFMA2 R16, -RZ, RZ, 3.39453125, 0 ;  /* 0x42ca0000ff107431 */ /* 0x000fe400000001ff */
        /* <DEDUP_REMOVED lines=17> */
[----:B------:R-:W-:-:S03]  /*37210*/  FFMA R0, R0, R11, 0.0099009899422526359558 ;  /* 0x3c2237c300007423 */ /* 0x000fc6000000000b */
        /* <DEDUP_REMOVED lines=9> */
.L_x_787:
[----:B------:R-:W-:Y:S05]  /*372b0*/  BSYNC.RECONVERGENT B2 ;  /* 0x0000000000027941 */ /* 0x000fea0003800200 */
.L_x_786:
        /* <DEDUP_REMOVED lines=20> */
.L_x_791:
        /* <DEDUP_REMOVED lines=66> */
.L_x_793:
[----:B------:R-:W-:Y:S05]  /*37820*/  BSYNC.RECONVERGENT B1 ;  /* 0x0000000000017941 */ /* 0x000fea0003800200 */
.L_x_792:
        /* <DEDUP_REMOVED lines=19> */
.L_x_790:
[----:B------:R-:W-:Y:S01]  /*37960*/  FMUL R11, RZ, R0 ;  /* 0x00000000ff0b7220 */ /* 0x000fe20000400000 */
[----:B------:R-:W-:-:S07]  /*37970*/  IMAD.MOV.U32 R3, RZ, RZ, RZ ;  /* 0x000000ffff037224 */ /* 0x000fce00078e00ff */
.L_x_789:
[----:B------:R-:W-:Y:S05]  /*37980*/  BSYNC.RECONVERGENT B0 ;  /* 0x0000000000007941 */ /* 0x000fea0003800200 */
.L_x_788:
[----:B------:R-:W-:Y:S02]  /*37990*/  IMAD.MOV.U32 R0, RZ, RZ, 0x37cbac00 ;  /* 0x37cbac00ff007424 */ /* 0x000fe400078e00ff */
[----:B------:R-:W-:Y:S01]  /*379a0*/  FMUL R13, R11, R11 ;  /* 0x0000000b0b0d7220 */ /* 0x000fe20000400000 */
[----:B------:R-:W-:Y:S01]  /*379b0*/  LOP3.LUT R12, R3, 0x1, RZ, 0xc0, !PT ;  /* 0x00000001030c7812 */ /* 0x000fe200078ec0ff */
[----:B------:R-:W-:Y:S02]  /*379c0*/  IMAD.MOV.U32 R15, RZ, RZ, 0x3e2aaaa8 ;  /* 0x3e2aaaa8ff0f7424 */ /* 0x000fe400078e00ff */
[----:B------:R-:W-:Y:S02]  /*379d0*/  HFMA2 R16, -RZ, RZ, 3.3984375, 0 ;  /* 0x42cc0000ff107431 */ /* 0x000fe400000001ff */
        /* <DEDUP_REMOVED lines=17> */
[----:B------:R-:W-:-:S03]  /*37af0*/  FFMA R0, R0, R11, 0.009803921915590763092 ;  /* 0x3c20a0a100007423 */ /* 0x000fc6000000000b */
        /* <DEDUP_REMOVED lines=9> */
.L_x_795:
[----:B------:R-:W-:Y:S05]  /*37b90*/  BSYNC.RECONVERGENT B2 ;  /* 0x0000000000027941 */ /* 0x000fea0003800200 */
.L_x_794:
        /* <DEDUP_REMOVED lines=20> */
.L_x_799:
        /* <DEDUP_REMOVED lines=66> */
.L_x_801:
[----:B------:R-:W-:Y:S05]  /*38100*/  BSYNC.RECONVERGENT B1 ;  /* 0x0000000000017941 */ /* 0x000fea0003800200 */
.L_x_800:
        /* <DEDUP_REMOVED lines=19> */
.L_x_798:
[----:B------:R-:W-:Y:S01]  /*38240*/  FMUL R11, RZ, R0 ;  /* 0x00000000ff0b7220 */ /* 0x000fe20000400000 */
[----:B------:R-:W-:-:S07]  /*38250*/  IMAD.MOV.U32 R3, RZ, RZ, RZ ;  /* 0x000000ffff037224 */ /* 0x000fce00078e00ff */
.L_x_797:
[----:B------:R-:W-:Y:S05]  /*38260*/  BSYNC.RECONVERGENT B0 ;  /* 0x0000000000007941 */ /* 0x000fea0003800200 */
.L_x_796:
[----:B------:R-:W-:Y:S02]  /*38270*/  IMAD.MOV.U32 R0, RZ, RZ, 0x37cbac00 ;  /* 0x37cbac00ff007424 */ /* 0x000fe400078e00ff */
[----:B------:R-:W-:Y:S01]  /*38280*/  FMUL R13, R11, R11 ;  /* 0x0000000b0b0d7220 */ /* 0x000fe20000400000 */
[----:B------:R-:W-:Y:S01]  /*38290*/  LOP3.LUT R12, R3, 0x1, RZ, 0xc0, !PT ;  /* 0x00000001030c7812 */ /* 0x000fe200078ec0ff */
[----:B------:R-:W-:Y:S02]  /*382a0*/  IMAD.MOV.U32 R15, RZ, RZ, 0x3e2aaaa8 ;  /* 0x3e2aaaa8ff0f7424 */ /* 0x000fe400078e00ff */
[----:B------:R-:W-:Y:S02]  /*382b0*/  HFMA2 R16, -RZ, RZ, 3.40234375, 0 ;  /* 0x42ce0000ff107431 */ /* 0x000fe400000001ff */
        /* <DEDUP_REMOVED lines=17> */
[----:B------:R-:W-:-:S03]  /*383d0*/  FFMA R0, R0, R11, 0.0097087379544973373413 ;  /* 0x3c1f116600007423 */ /* 0x000fc6000000000b */
        /* <DEDUP_REMOVED lines=9> */
.L_x_803:
[----:B------:R-:W-:Y:S05]  /*38470*/  BSYNC.RECONVERGENT B2 ;  /* 0x0000000000027941 */ /* 0x000fea0003800200 */
.L_x_802:
        /* <DEDUP_REMOVED lines=20> */
.L_x_807:
        /* <DEDUP_REMOVED lines=66> */
.L_x_809:
[----:B------:R-:W-:Y:S05]  /*389e0*/  BSYNC.RECONVERGENT B1 ;  /* 0x0000000000017941 */ /* 0x000fea0003800200 */
.L_x_808:
        /* <DEDUP_REMOVED lines=19> */
.L_x_806:
[----:B------:R-:W-:Y:S01]  /*38b20*/  FMUL R11, RZ, R0 ;  /* 0x00000000ff0b7220 */ /* 0x000fe20000400000 */
[----:B------:R-:W-:-:S07]  /*38b30*/  IMAD.MOV.U32 R3, RZ, RZ, RZ ;  /* 0x000000ffff037224 */ /* 0x000fce00078e00ff */
.L_x_805:
[----:B------:R-:W-:Y:S05]  /*38b40*/  BSYNC.RECONVERGENT B0 ;  /* 0x0000000000007941 */ /* 0x000fea0003800200 */
.L_x_804:
[----:B------:R-:W-:Y:S02]  /*38b50*/  IMAD.MOV.U32 R0, RZ, RZ, 0x37cbac00 ;  /* 0x37cbac00ff007424 */ /* 0x000fe400078e00ff */
[----:B------:R-:W-:Y:S01]  /*38b60*/  FMUL R13, R11, R11 ;  /* 0x0000000b0b0d7220 */ /* 0x000fe20000400000 */
[----:B------:R-:W-:Y:S01]  /*38b70*/  LOP3.LUT R12, R3, 0x1, RZ, 0xc0, !PT ;  /* 0x00000001030c7812 */ /* 0x000fe200078ec0ff */
[----:B------:R-:W-:Y:S02]  /*38b80*/  IMAD.MOV.U32 R15, RZ, RZ, 0x3e2aaaa8 ;  /* 0x3e2aaaa8ff0f7424 */ /* 0x000fe400078e00ff */
[----:B------:R-:W-:Y:S02]  /*38b90*/  HFMA2 R16, -RZ, RZ, 3.40625, 0 ;  /* 0x42d00000ff107431 */ /* 0x000fe400000001ff */
        /* <DEDUP_REMOVED lines=17> */
[----:B------:R-:W-:-:S03]  /*38cb0*/  FFMA R0, R0, R11, 0.0096153849735856056213 ;  /* 0x3c1d89d900007423 */ /* 0x000fc6000000000b */
        /* <DEDUP_REMOVED lines=9> */
.L_x_811:
[----:B------:R-:W-:Y:S05]  /*38d50*/  BSYNC.RECONVERGENT B2 ;  /* 0x0000000000027941 */ /* 0x000fea0003800200 */
.L_x_810:
        /* <DEDUP_REMOVED lines=20> */
.L_x_815:
        /* <DEDUP_REMOVED lines=66> */
.L_x_817:
[----:B------:R-:W-:Y:S05]  /*392c0*/  BSYNC.RECONVERGENT B1 ;  /* 0x0000000000017941 */ /* 0x000fea0003800200 */
.L_x_816:
        /* <DEDUP_REMOVED lines=19> */
.L_x_814:
[----:B------:R-:W-:Y:S01]  /*39400*/  FMUL R11, RZ, R0 ;  /* 0x00000000ff0b7220 */ /* 0x000fe20000400000 */
[----:B------:R-:W-:-:S07]  /*39410*/  IMAD.MOV.U32 R3, RZ, RZ, RZ ;  /* 0x000000ffff037224 */ /* 0x000fce00078e00ff */
.L_x_813:
[----:B------:R-:W-:Y:S05]  /*39420*/  BSYNC.RECONVERGENT B0 ;  /* 0x0000000000007941 */ /* 0x000fea0003800200 */
.L_x_812:
[----:B------:R-:W-:Y:S02]  /*39430*/  IMAD.MOV.U32 R0, RZ, RZ, 0x37cbac00 ;  /* 0x37cbac00ff007424 */ /* 0x000fe400078e00ff */
[----:B------:R-:W-:Y:S01]  /*39440*/  FMUL R13, R11, R11 ;  /* 0x0000000b0b0d7220 */ /* 0x000fe20000400000 */
[----:B------:R-:W-:Y:S01]  /*39450*/  LOP3.LUT R12, R3, 0x1, RZ, 0xc0, !PT ;  /* 0x00000001030c7812 */ /* 0x000fe200078ec0ff */
[----:B------:R-:W-:Y:S02]  /*39460*/  IMAD.MOV.U32 R15, RZ, RZ, 0x3e2aaaa8 ;  /* 0x3e2aaaa8ff0f7424 */ /* 0x000fe400078e00ff */
[----:B------:R-:W-:Y:S02]  /*39470*/  HFMA2 R16, -RZ, RZ, 3.41015625, 0 ;  /* 0x42d20000ff107431 */ /* 0x000fe400000001ff */
        /* <DEDUP_REMOVED lines=17> */
[----:B------:R-:W-:-:S03]  /*39590*/  FFMA R0, R0, R11, 0.0095238098874688148499 ;  /* 0x3c1c09c100007423 */ /* 0x000fc6000000000b */
        /* <DEDUP_REMOVED lines=9> */
.L_x_819:
[----:B------:R-:W-:Y:S05]  /*39630*/  BSYNC.RECONVERGENT B2 ;  /* 0x0000000000027941 */ /* 0x000fea0003800200 */
.L_x_818:
        /* <DEDUP_REMOVED lines=20> */
.L_x_823:
        /* <DEDUP_REMOVED lines=66> */
.L_x_825:
[----:B------:R-:W-:Y:S05]  /*39ba0*/  BSYNC.RECONVERGENT B1 ;  /* 0x0000000000017941 */ /* 0x000fea0003800200 */
.L_x_824:
        /* <DEDUP_REMOVED lines=19> */
.L_x_822:
[----:B------:R-:W-:Y:S01]  /*39ce0*/  FMUL R11, RZ, R0 ;  /* 0x00000000ff0b7220 */ /* 0x000fe20000400000 */
[----:B------:R-:W-:-:S07]  /*39cf0*/  IMAD.MOV.U32 R3, RZ, RZ, RZ ;  /* 0x000000ffff037224 */ /* 0x000fce00078e00ff */
.L_x_821:
[----:B------:R-:W-:Y:S05]  /*39d00*/  BSYNC.RECONVERGENT B0 ;  /* 0x0000000000007941 */ /* 0x000fea0003800200 */
.L_x_820:
[----:B------:R-:W-:Y:S02]  /*39d10*/  IMAD.MOV.U32 R0, RZ, RZ, 0x37cbac00 ;  /* 0x37cbac00ff007424 */ /* 0x000fe400078e00ff */
[----:B------:R-:W-:Y:S01]  /*39d20*/  FMUL R13, R11, R11 ;  /* 0x0000000b0b0d7220 */ /* 0x000fe20000400000 */
[----:B------:R-:W-:Y:S01]  /*39d30*/  LOP3.LUT R12, R3, 0x1, RZ, 0xc0, !PT ;  /* 0x00000001030c7812 */ /* 0x000fe200078ec0ff */
[----:B------:R-:W-:Y:S02]  /*39d40*/  IMAD.MOV.U32 R15, RZ, RZ, 0x3e2aaaa8 ;  /* 0x3e2aaaa8ff0f7424 */ /* 0x000fe400078e00ff */
[----:B------:R-:W-:Y:S02]  /*39d50*/  HFMA2 R16, -RZ, RZ, 3.4140625, 0 ;  /* 0x42d40000ff107431 */ /* 0x000fe400000001ff */
        /* <DEDUP_REMOVED lines=17> */
[----:B------:R-:W-:-:S03]  /*39e70*/  FFMA R0, R0, R11, 0.009433962404727935791 ;  /* 0x3c1a90e800007423 */ /* 0x000fc6000000000b */
        /* <DEDUP_REMOVED lines=9> */
.L_x_827:
[----:B------:R-:W-:Y:S05]  /*39f10*/  BSYNC.RECONVERGENT B2 ;  /* 0x0000000000027941 */ /* 0x000fea0003800200 */
.L_x_826:
        /* <DEDUP_REMOVED lines=20> */
.L_x_831:
        /* <DEDUP_REMOVED lines=66> */
.L_x_833:
[----:B------:R-:W-:Y:S05]  /*3a480*/  BSYNC.RECONVERGENT B1 ;  /* 0x0000000000017941 */ /* 0x000fea0003800200 */
.L_x_832:
        /* <DEDUP_REMOVED lines=19> */
.L_x_830:
[----:B------:R-:W-:Y:S01]  /*3a5c0*/  FMUL R11, RZ, R0 ;  /* 0x00000000ff0b7220 */ /* 0x000fe20000400000 */
[----:B------:R-:W-:-:S07]  /*3a5d0*/  IMAD.MOV.U32 R3, RZ, RZ, RZ ;  /* 0x000000ffff037224 */ /* 0x000fce00078e00ff */
.L_x_829:
[----:B------:R-:W-:Y:S05]  /*3a5e0*/  BSYNC.RECONVERGENT B0 ;  /* 0x0000000000007941 */ /* 0x000fea0003800200 */
.L_x_828:
[----:B------:R-:W-:Y:S02]  /*3a5f0*/  IMAD.MOV.U32 R0, RZ, RZ, 0x37cbac00 ;  /* 0x37cbac00ff007424 */ /* 0x000fe400078e00ff */
[----:B------:R-:W-:Y:S01]  /*3a600*/  FMUL R13, R11, R11 ;  /* 0x0000000b0b0d7220 */ /* 0x000fe20000400000 */
[----:B------:R-:W-:Y:S01]  /*3a610*/  LOP3.LUT R12, R3, 0x1, RZ, 0xc0, !PT ;  /* 0x00000001030c7812 */ /* 0x000fe200078ec0ff */
[----:B------:R-:W-:Y:S02]  /*3a620*/  IMAD.MOV.U32 R15, RZ, RZ, 0x3e2aaaa8 ;  /* 0x3e2aaaa8ff0f7424 */ /* 0x000fe400078e00ff */
[----:B------:R-:W-:Y:S02]  /*3a630*/  HFMA2 R16, -RZ, RZ, 3.41796875, 0 ;  /* 0x42d60000ff107431 */ /* 0x000fe400000001ff */
        /* <DEDUP_REMOVED lines=17> */
[----:B------:R-:W-:-:S03]  /*3a750*/  FFMA R0, R0, R11, 0.0093457940965890884399 ;  /* 0x3c191f1a00007423 */ /* 0x000fc6000000000b */
        /* <DEDUP_REMOVED lines=9> */
.L_x_835:
[----:B------:R-:W-:Y:S05]  /*3a7f0*/  BSYNC.RECONVERGENT B2 ;  /* 0x0000000000027941 */ /* 0x000fea0003800200 */
.L_x_834:
        /* <DEDUP_REMOVED lines=20> */
.L_x_839:
        /* <DEDUP_REMOVED lines=66> */
.L_x_841:
[----:B------:R-:W-:Y:S05]  /*3ad60*/  BSYNC.RECONVERGENT B1 ;  /* 0x0000000000017941 */ /* 0x000fea0003800200 */
.L_x_840:
        /* <DEDUP_REMOVED lines=19> */
.L_x_838:
[----:B------:R-:W-:Y:S01]  /*3aea0*/  FMUL R11, RZ, R0 ;  /* 0x00000000ff0b7220 */ /* 0x000fe20000400000 */
[----:B------:R-:W-:-:S07]  /*3aeb0*/  IMAD.MOV.U32 R3, RZ, RZ, RZ ;  /* 0x000000ffff037224 */ /* 0x000fce00078e00ff */
.L_x_837:
[----:B------:R-:W-:Y:S05]  /*3aec0*/  BSYNC.RECONVERGENT B0 ;  /* 0x0000000000007941 */ /* 0x000fea0003800200 */
.L_x_836:
[----:B------:R-:W-:Y:S02]  /*3aed0*/  IMAD.MOV.U32 R0, RZ, RZ, 0x37cbac00 ;  /* 0x37cbac00ff007424 */ /* 0x000fe400078e00ff */
[----:B------:R-:W-:Y:S01]  /*3aee0*/  FMUL R13, R11, R11 ;  /* 0x0000000b0b0d7220 */ /* 0x000fe20000400000 */
[----:B------:R-:W-:Y:S01]  /*3aef0*/  LOP3.LUT R12, R3, 0x1, RZ, 0xc0, !PT ;  /* 0x00000001030c7812 */ /* 0x000fe200078ec0ff */
[----:B------:R-:W-:Y:S02]  /*3af00*/  IMAD.MOV.U32 R15, RZ, RZ, 0x3e2aaaa8 ;  /* 0x3e2aaaa8ff0f7424 */ /* 0x000fe400078e00ff */
[----:B------:R-:W-:Y:S02]  /*3af10*/  HFMA2 R16, -RZ, RZ, 3.421875, 0 ;  /* 0x42d80000ff107431 */ /* 0x000fe400000001ff */
        /* <DEDUP_REMOVED lines=17> */
[----:B------:R-:W-:-:S03]  /*3b030*/  FFMA R0, R0, R11, 0.0092592593282461166382 ;  /* 0x3c17b42600007423 */ /* 0x000fc6000000000b */
        /* <DEDUP_REMOVED lines=9> */
.L_x_843:
[----:B------:R-:W-:Y:S05]  /*3b0d0*/  BSYNC.RECONVERGENT B2 ;  /* 0x0000000000027941 */ /* 0x000fea0003800200 */
.L_x_842:
        /* <DEDUP_REMOVED lines=20> */
.L_x_847:
        /* <DEDUP_REMOVED lines=66> */
.L_x_849:
[----:B------:R-:W-:Y:S05]  /*3b640*/  BSYNC.RECONVERGENT B1 ;  /* 0x0000000000017941 */ /* 0x000fea0003800200 */
.L_x_848:
        /* <DEDUP_REMOVED lines=19> */
.L_x_846:
[----:B------:R-:W-:Y:S01]  /*3b780*/  FMUL R11, RZ, R0 ;  /* 0x00000000ff0b7220 */ /* 0x000fe20000400000 */
[----:B------:R-:W-:-:S07]  /*3b790*/  IMAD.MOV.U32 R3, RZ, RZ, RZ ;  /* 0x000000ffff037224 */ /* 0x000fce00078e00ff */
.L_x_845:
[----:B------:R-:W-:Y:S05]  /*3b7a0*/  BSYNC.RECONVERGENT B0 ;  /* 0x0000000000007941 */ /* 0x000fea0003800200 */
.L_x_844:
[----:B------:R-:W-:Y:S02]  /*3b7b0*/  IMAD.MOV.U32 R0, RZ, RZ, 0x37cbac00 ;  /* 0x37cbac00ff007424 */ /* 0x000fe400078e00ff */
[----:B------:R-:W-:Y:S01]  /*3b7c0*/  FMUL R13, R11, R11 ;  /* 0x0000000b0b0d7220 */ /* 0x000fe20000400000 */
[----:B------:R-:W-:Y:S01]  /*3b7d0*/  LOP3.LUT R12, R3, 0x1, RZ, 0xc0, !PT ;  /* 0x00000001030c7812 */ /* 0x000fe200078ec0ff */
[----:B------:R-:W-:Y:S02]  /*3b7e0*/  IMAD.MOV.U32 R15, RZ, RZ, 0x3e2aaaa8 ;  /* 0x3e2aaaa8ff0f7424 */ /* 0x000fe400078e00ff */
[----:B------:R-:W-:Y:S02]  /*3b7f0*/  HFMA2 R16, -RZ, RZ, 3.42578125, 0 ;  /* 0x42da0000ff107431 */ /* 0x000fe400000001ff */
        /* <DEDUP_REMOVED lines=17> */
[----:B------:R-:W-:-:S03]  /*3b910*/  FFMA R0, R0, R11, 0.0091743115335702896118 ;  /* 0x3c164fda00007423 */ /* 0x000fc6000000000b */
        /* <DEDUP_REMOVED lines=9> */
.L_x_851:
[----:B------:R-:W-:Y:S05]  /*3b9b0*/  BSYNC.RECONVERGENT B2 ;  /* 0x0000000000027941 */ /* 0x000fea0003800200 */
.L_x_850:
        /* <DEDUP_REMOVED lines=20> */
.L_x_855:
        /* <DEDUP_REMOVED lines=66> */
.L_x_857:
[----:B------:R-:W-:Y:S05]  /*3bf20*/  BSYNC.RECONVERGENT B1 ;  /* 0x0000000000017941 */ /* 0x000fea0003800200 */
.L_x_856:
        /* <DEDUP_REMOVED lines=19> */
.L_x_854:
[----:B------:R-:W-:Y:S01]  /*3c060*/  FMUL R11, RZ, R0 ;  /* 0x00000000ff0b7220 */ /* 0x000fe20000400000 */
[----:B------:R-:W-:-:S07]  /*3c070*/  IMAD.MOV.U32 R3, RZ, RZ, RZ ;  /* 0x000000ffff037224 */ /* 0x000fce00078e00ff */
.L_x_853:
[----:B------:R-:W-:Y:S05]  /*3c080*/  BSYNC.RECONVERGENT B0 ;  /* 0x0000000000007941 */ /* 0x000fea0003800200 */
.L_x_852:
[----:B------:R-:W-:Y:S02]  /*3c090*/  IMAD.MOV.U32 R0, RZ, RZ, 0x37cbac00 ;  /* 0x37cbac00ff007424 */ /* 0x000fe400078e00ff */
[----:B------:R-:W-:Y:S01]  /*3c0a0*/  FMUL R13, R11, R11 ;  /* 0x0000000b0b0d7220 */ /* 0x000fe20000400000 */
[----:B------:R-:W-:Y:S01]  /*3c0b0*/  LOP3.LUT R12, R3, 0x1, RZ, 0xc0, !PT ;  /* 0x00000001030c7812 */ /* 0x000fe200078ec0ff */
[----:B------:R-:W-:Y:S02]  /*3c0c0*/  IMAD.MOV.U32 R15, RZ, RZ, 0x3e2aaaa8 ;  /* 0x3e2aaaa8ff0f7424 */ /* 0x000fe400078e00ff */
[----:B------:R-:W-:Y:S02]  /*3c0d0*/  HFMA2 R16, -RZ, RZ, 3.4296875, 0 ;  /* 0x42dc0000ff107431 */ /* 0x000fe400000001ff */
        /* <DEDUP_REMOVED lines=17> */
[----:B------:R-:W-:-:S03]  /*3c1f0*/  FFMA R0, R0, R11, 0.0090909088030457496643 ;  /* 0x3c14f20900007423 */ /* 0x000fc6000000000b */
        /* <DEDUP_REMOVED lines=9> */
.L_x_859:
[----:B------:R-:W-:Y:S05]  /*3c290*/  BSYNC.RECONVERGENT B2 ;  /* 0x0000000000027941 */ /* 0x000fea0003800200 */
.L_x_858:
        /* <DEDUP_REMOVED lines=20> */
.L_x_863:
        /* <DEDUP_REMOVED lines=66> */
.L_x_865:
[----:B------:R-:W-:Y:S05]  /*3c800*/  BSYNC.RECONVERGENT B1 ;  /* 0x0000000000017941 */ /* 0x000fea0003800200 */
.L_x_864:
        /* <DEDUP_REMOVED lines=19> */
.L_x_862:
[----:B------:R-:W-:Y:S01]  /*3c940*/  FMUL R11, RZ, R0 ;  /* 0x00000000ff0b7220 */ /* 0x000fe20000400000 */
[----:B------:R-:W-:-:S07]  /*3c950*/  IMAD.MOV.U32 R3, RZ, RZ, RZ ;  /* 0x000000ffff037224 */ /* 0x000fce00078e00ff */
.L_x_861:
[----:B------:R-:W-:Y:S05]  /*3c960*/  BSYNC.RECONVERGENT B0 ;  /* 0x0000000000007941 */ /* 0x000fea0003800200 */
.L_x_860:
[----:B------:R-:W-:Y:S02]  /*3c970*/  IMAD.MOV.U32 R0, RZ, RZ, 0x37cbac00 ;  /* 0x37cbac00ff007424 */ /* 0x000fe400078e00ff */
[----:B------:R-:W-:Y:S01]  /*3c980*/  FMUL R13, R11, R11 ;  /* 0x0000000b0b0d7220 */ /* 0x000fe20000400000 */
[----:B------:R-:W-:Y:S01]  /*3c990*/  LOP3.LUT R12, R3, 0x1, RZ, 0xc0, !PT ;  /* 0x00000001030c7812 */ /* 0x000fe200078ec0ff */
[----:B------:R-:W-:Y:S02]  /*3c9a0*/  IMAD.MOV.U32 R15, RZ, RZ, 0x3e2aaaa8 ;  /* 0x3e2aaaa8ff0f7424 */ /* 0x000fe400078e00ff */
[----:B------:R-:W-:Y:S02]  /*3c9b0*/  HFMA2 R16, -RZ, RZ, 3.43359375, 0 ;  /* 0x42de0000ff107431 */ /* 0x000fe400000001ff */
        /* <DEDUP_REMOVED lines=17> */
[----:B------:R-:W-:-:S03]  /*3cad0*/  FFMA R0, R0, R11, 0.0090090092271566390991 ;  /* 0x3c139a8600007423 */ /* 0x000fc6000000000b */
        /* <DEDUP_REMOVED lines=9> */
.L_x_867:
[----:B------:R-:W-:Y:S05]  /*3cb70*/  BSYNC.RECONVERGENT B2 ;  /* 0x0000000000027941 */ /* 0x000fea0003800200 */
.L_x_866:
        /* <DEDUP_REMOVED lines=20> */
.L_x_871:
        /* <DEDUP_REMOVED lines=66> */
.L_x_873:
[----:B------:R-:W-:Y:S05]  /*3d0e0*/  BSYNC.RECONVERGENT B1 ;  /* 0x0000000000017941 */ /* 0x000fea0003800200 */
.L_x_872:
        /* <DEDUP_REMOVED lines=19> */
.L_x_870:
[----:B------:R-:W-:Y:S01]  /*3d220*/  FMUL R11, RZ, R0 ;  /* 0x00000000ff0b7220 */ /* 0x000fe20000400000 */
[----:B------:R-:W-:-:S07]  /*3d230*/  IMAD.MOV.U32 R3, RZ, RZ, RZ ;  /* 0x000000ffff037224 */ /* 0x000fce00078e00ff */
.L_x_869:
[----:B------:R-:W-:Y:S05]  /*3d240*/  BSYNC.RECONVERGENT B0 ;  /* 0x0000000000007941 */ /* 0x000fea0003800200 */
.L_x_868:
[----:B------:R-:W-:Y:S02]  /*3d250*/  IMAD.MOV.U32 R0, RZ, RZ, 0x37cbac00 ;  /* 0x37cbac00ff007424 */ /* 0x000fe400078e00ff */
[----:B------:R-:W-:Y:S01]  /*3d260*/  FMUL R13, R11, R11 ;  /* 0x0000000b0b0d7220 */ /* 0x000fe20000400000 */
[----:B------:R-:W-:Y:S01]  /*3d270*/  LOP3.LUT R12, R3, 0x1, RZ, 0xc0, !PT ;  /* 0x00000001030c7812 */ /* 0x000fe200078ec0ff */
[----:B------:R-:W-:Y:S02]  /*3d280*/  IMAD.MOV.U32 R15, RZ, RZ, 0x3e2aaaa8 ;  /* 0x3e2aaaa8ff0f7424 */ /* 0x000fe400078e00ff */
[----:B------:R-:W-:Y:S02]  /*3d290*/  HFMA2 R16, -RZ, RZ, 3.4375, 0 ;  /* 0x42e00000ff107431 */ /* 0x000fe400000001ff */
        /* <DEDUP_REMOVED lines=17> */
[----:B------:R-:W-:-:S03]  /*3d3b0*/  FFMA R0, R0, R11, 0.0089285718277096748352 ;  /* 0x3c12492500007423 */ /* 0x000fc6000000000b */
        /* <DEDUP_REMOVED lines=9> */
.L_x_875:
[----:B------:R-:W-:Y:S05]  /*3d450*/  BSYNC.RECONVERGENT B2 ;  /* 0x0000000000027941 */ /* 0x000fea0003800200 */
.L_x_874:
        /* <DEDUP_REMOVED lines=20> */
.L_x_879:
        /* <DEDUP_REMOVED lines=66> */
.L_x_881:
[----:B------:R-:W-:Y:S05]  /*3d9c0*/  BSYNC.RECONVERGENT B1 ;  /* 0x0000000000017941 */ /* 0x000fea0003800200 */
.L_x_880:
        /* <DEDUP_REMOVED lines=19> */
.L_x_878:
[----:B------:R-:W-:Y:S01]  /*3db00*/  FMUL R11, RZ, R0 ;  /* 0x00000000ff0b7220 */ /* 0x000fe20000400000 */
[----:B------:R-:W-:-:S07]  /*3db10*/  IMAD.MOV.U32 R3, RZ, RZ, RZ ;  /* 0x000000ffff037224 */ /* 0x000fce00078e00ff */
.L_x_877:
[----:B------:R-:W-:Y:S05]  /*3db20*/  BSYNC.RECONVERGENT B0 ;  /* 0x0000000000007941 */ /* 0x000fea0003800200 */
.L_x_876:
[----:B------:R-:W-:Y:S02]  /*3db30*/  IMAD.MOV.U32 R0, RZ, RZ, 0x37cbac00 ;  /* 0x37cbac00ff007424 */ /* 0x000fe400078e00ff */
[----:B------:R-:W-:Y:S01]  /*3db40*/  FMUL R13, R11, R11 ;  /* 0x0000000b0b0d7220 */ /* 0x000fe20000400000 */
[----:B------:R-:W-:Y:S01]  /*3db50*/  LOP3.LUT R12, R3, 0x1, RZ, 0xc0, !PT ;  /* 0x00000001030c7812 */ /* 0x000fe200078ec0ff */
[----:B------:R-:W-:Y:S02]  /*3db60*/  IMAD.MOV.U32 R15, RZ, RZ, 0x3e2aaaa8 ;  /* 0x3e2aaaa8ff0f7424 */ /* 0x000fe400078e00ff */
[----:B------:R-:W-:Y:S02]  /*3db70*/  HFMA2 R16, -RZ, RZ, 3.44140625, 0 ;  /* 0x42e20000ff107431 */ /* 0x000fe400000001ff */
        /* <DEDUP_REMOVED lines=17> */
[----:B------:R-:W-:-:S03]  /*3dc90*/  FFMA R0, R0, R11, 0.0088495574891567230225 ;  /* 0x3c10fdbc00007423 */ /* 0x000fc6000000000b */
        /* <DEDUP_REMOVED lines=9> */
.L_x_883:
[----:B------:R-:W-:Y:S05]  /*3dd30*/  BSYNC.RECONVERGENT B2 ;  /* 0x0000000000027941 */ /* 0x000fea0003800200 */
.L_x_882:
        /* <DEDUP_REMOVED lines=20> */
.L_x_887:
        /* <DEDUP_REMOVED lines=66> */
.L_x_889:
[----:B------:R-:W-:Y:S05]  /*3e2a0*/  BSYNC.RECONVERGENT B1 ;  /* 0x0000000000017941 */ /* 0x000fea0003800200 */
.L_x_888:
        /* <DEDUP_REMOVED lines=19> */
.L_x_886:
[----:B------:R-:W-:Y:S01]  /*3e3e0*/  FMUL R11, RZ, R0 ;  /* 0x00000000ff0b7220 */ /* 0x000fe20000400000 */
[----:B------:R-:W-:-:S07]  /*3e3f0*/  IMAD.MOV.U32 R3, RZ, RZ, RZ ;  /* 0x000000ffff037224 */ /* 0x000fce00078e00ff */
.L_x_885:
[----:B------:R-:W-:Y:S05]  /*3e400*/  BSYNC.RECONVERGENT B0 ;  /* 0x0000000000007941 */ /* 0x000fea0003800200 */
.L_x_884:
[----:B------:R-:W-:Y:S02]  /*3e410*/  IMAD.MOV.U32 R0, RZ, RZ, 0x37cbac00 ;  /* 0x37cbac00ff007424 */ /* 0x000fe400078e00ff */
[----:B------:R-:W-:Y:S01]  /*3e420*/  FMUL R13, R11, R11 ;  /* 0x0000000b0b0d7220 */ /* 0x000fe20000400000 */
[----:B------:R-:W-:Y:S01]  /*3e430*/  LOP3.LUT R12, R3, 0x1, RZ, 0xc0, !PT ;  /* 0x00000001030c7812 */ /* 0x000fe200078ec0ff */
[----:B------:R-:W-:Y:S02]  /*3e440*/  IMAD.MOV.U32 R15, RZ, RZ, 0x3e2aaaa8 ;  /* 0x3e2aaaa8ff0f7424 */ /* 0x000fe400078e00ff */
[----:B------:R-:W-:Y:S02]  /*3e450*/  HFMA2 R16, -RZ, RZ, 3.4453125, 0 ;  /* 0x42e40000ff107431 */ /* 0x000fe400000001ff */
        /* <DEDUP_REMOVED lines=17> */
[----:B------:R-:W-:-:S03]  /*3e570*/  FFMA R0, R0, R11, 0.0087719298899173736572 ;  /* 0x3c0fb82400007423 */ /* 0x000fc6000000000b */
        /* <DEDUP_REMOVED lines=9> */
.L_x_891:
[----:B------:R-:W-:Y:S05]  /*3e610*/  BSYNC.RECONVERGENT B2 ;  /* 0x0000000000027941 */ /* 0x000fea0003800200 */
.L_x_890:
        /* <DEDUP_REMOVED lines=20> */
.L_x_895:
        /* <DEDUP_REMOVED lines=66> */
.L_x_897:
[----:B------:R-:W-:Y:S05]  /*3eb80*/  BSYNC.RECONVERGENT B1 ;  /* 0x0000000000017941 */ /* 0x000fea0003800200 */
.L_x_896:
        /* <DEDUP_REMOVED lines=19> */
.L_x_894:
[----:B------:R-:W-:Y:S01]  /*3ecc0*/  FMUL R11, RZ, R0 ;  /* 0x00000000ff0b7220 */ /* 0x000fe20000400000 */
[----:B------:R-:W-:-:S07]  /*3ecd0*/  IMAD.MOV.U32 R3, RZ, RZ, RZ ;  /* 0x000000ffff037224 */ /* 0x000fce00078e00ff */
.L_x_893:
[----:B------:R-:W-:Y:S05]  /*3ece0*/  BSYNC.RECONVERGENT B0 ;  /* 0x0000000000007941 */ /* 0x000fea0003800200 */
.L_x_892:
[----:B------:R-:W-:Y:S02]  /*3ecf0*/  IMAD.MOV.U32 R0, RZ, RZ, 0x37cbac00 ;  /* 0x37cbac00ff007424 */ /* 0x000fe400078e00ff */
[----:B------:R-:W-:Y:S01]  /*3ed00*/  FMUL R13, R11, R11 ;  /* 0x0000000b0b0d7220 */ /* 0x000fe20000400000 */
[----:B------:R-:W-:Y:S01]  /*3ed10*/  LOP3.LUT R12, R3, 0x1, RZ, 0xc0, !PT ;  /* 0x00000001030c7812 */ /* 0x000fe200078ec0ff */
[----:B------:R-:W-:Y:S02]  /*3ed20*/  IMAD.MOV.U32 R15, RZ, RZ, 0x3e2aaaa8 ;  /* 0x3e2aaaa8ff0f7424 */ /* 0x000fe400078e00ff */
[----:B------:R-:W-:Y:S02]  /*3ed30*/  HFMA2 R16, -RZ, RZ, 3.44921875, 0 ;  /* 0x42e60000ff107431 */ /* 0x000fe400000001ff */
        /* <DEDUP_REMOVED lines=17> */
[----:B------:R-:W-:-:S03]  /*3ee50*/  FFMA R0, R0, R11, 0.0086956517770886421204 ;  /* 0x3c0e783500007423 */ /* 0x000fc6000000000b */
        /* <DEDUP_REMOVED lines=9> */
.L_x_899:
[----:B------:R-:W-:Y:S05]  /*3eef0*/  BSYNC.RECONVERGENT B2 ;  /* 0x0000000000027941 */ /* 0x000fea0003800200 */
.L_x_898:
        /* <DEDUP_REMOVED lines=20> */
.L_x_903:
        /* <DEDUP_REMOVED lines=66> */
.L_x_905:
[----:B------:R-:W-:Y:S05]  /*3f460*/  BSYNC.RECONVERGENT B1 ;  /* 0x0000000000017941 */ /* 0x000fea0003800200 */
.L_x_904:
        /* <DEDUP_REMOVED lines=19> */
.L_x_902:
[----:B------:R-:W-:Y:S01]  /*3f5a0*/  FMUL R11, RZ, R0 ;  /* 0x00000000ff0b7220 */ /* 0x000fe20000400000 */
[----:B------:R-:W-:-:S07]  /*3f5b0*/  IMAD.MOV.U32 R3, RZ, RZ, RZ ;  /* 0x000000ffff037224 */ /* 0x000fce00078e00ff */
.L_x_901:
[----:B------:R-:W-:Y:S05]  /*3f5c0*/  BSYNC.RECONVERGENT B0 ;  /* 0x0000000000007941 */ /* 0x000fea0003800200 */
.L_x_900:
[----:B------:R-:W-:Y:S02]  /*3f5d0*/  IMAD.MOV.U32 R0, RZ, RZ, 0x37cbac00 ;  /* 0x37cbac00ff007424 */ /* 0x000fe400078e00ff */
[----:B------:R-:W-:Y:S01]  /*3f5e0*/  FMUL R13, R11, R11 ;  /* 0x0000000b0b0d7220 */ /* 0x000fe20000400000 */
[----:B------:R-:W-:Y:S01]  /*3f5f0*/  LOP3.LUT R12, R3, 0x1, RZ, 0xc0, !PT ;  /* 0x00000001030c7812 */ /* 0x000fe200078ec0ff */
[----:B------:R-:W-:Y:S02]  /*3f600*/  IMAD.MOV.U32 R15, RZ, RZ, 0x3e2aaaa8 ;  /* 0x3e2aaaa8ff0f7424 */ /* 0x000fe400078e00ff */
[----:B------:R-:W-:Y:S02]  /*3f610*/  HFMA2 R16, -RZ, RZ, 3.453125, 0 ;  /* 0x42e80000ff107431 */ /* 0x000fe400000001ff */
        /* <DEDUP_REMOVED lines=17> */
[----:B------:R-:W-:-:S03]  /*3f730*/  FFMA R0, R0, R11, 0.0086206896230578422546 ;  /* 0x3c0d3dcb00007423 */ /* 0x000fc6000000000b */
        /* <DEDUP_REMOVED lines=9> */
.L_x_907:
[----:B------:R-:W-:Y:S05]  /*3f7d0*/  BSYNC.RECONVERGENT B2 ;  /* 0x0000000000027941 */ /* 0x000fea0003800200 */
.L_x_906:
        /* <DEDUP_REMOVED lines=20> */
.L_x_911:
        /* <DEDUP_REMOVED lines=66> */
.L_x_913:
[----:B------:R-:W-:Y:S05]  /*3fd40*/  BSYNC.RECONVERGENT B1 ;  /* 0x0000000000017941 */ /* 0x000fea0003800200 */
.L_x_912:
        /* <DEDUP_REMOVED lines=19> */
.L_x_910:
[----:B------:R-:W-:Y:S01]  /*3fe80*/  FMUL R11, RZ, R0 ;  /* 0x00000000ff0b7220 */ /* 0x000fe20000400000 */
[----:B------:R-:W-:-:S07]  /*3fe90*/  IMAD.MOV.U32 R3, RZ, RZ, RZ ;  /* 0x000000ffff037224 */ /* 0x000fce00078e00ff */
.L_x_909:
[----:B------:R-:W-:Y:S05]  /*3fea0*/  BSYNC.RECONVERGENT B0 ;  /* 0x0000000000007941 */ /* 0x000fea0003800200 */
.L_x_908:
[----:B------:R-:W-:Y:S02]  /*3feb0*/  IMAD.MOV.U32 R0, RZ, RZ, 0x37cbac00 ;  /* 0x37cbac00ff007424 */ /* 0x000fe400078e00ff */
[----:B------:R-:W-:Y:S01]  /*3fec0*/  FMUL R13, R11, R11 ;  /* 0x0000000b0b0d7220 */ /* 0x000fe20000400000 */
[----:B------:R-:W-:Y:S01]  /*3fed0*/  LOP3.LUT R12, R3, 0x1, RZ, 0xc0, !PT ;  /* 0x00000001030c7812 */ /* 0x000fe200078ec0ff */
[----:B------:R-:W-:Y:S02]  /*3fee0*/  IMAD.MOV.U32 R15, RZ, RZ, 0x3e2aaaa8 ;  /* 0x3e2aaaa8ff0f7424 */ /* 0x000fe400078e00ff */
[----:B------:R-:W-:Y:S02]  /*3fef0*/  HFMA2 R16, -RZ, RZ, 3.45703125, 0 ;  /* 0x42ea0000ff107431 */ /* 0x000fe400000001ff */
        /* <DEDUP_REMOVED lines=17> */
[----:B------:R-:W-:-:S03]  /*40010*/  FFMA R0, R0, R11, 0.0085470089688897132874 ;  /* 0x3c0c08c100007423 */ /* 0x000fc6000000000b */
        /* <DEDUP_REMOVED lines=9> */
.L_x_915:
[----:B------:R-:W-:Y:S05]  /*400b0*/  BSYNC.RECONVERGENT B2 ;  /* 0x0000000000027941 */ /* 0x000fea0003800200 */
.L_x_914:
        /* <DEDUP_REMOVED lines=20> */
.L_x_919:
        /* <DEDUP_REMOVED lines=66> */
.L_x_921:
[----:B------:R-:W-:Y:S05]  /*40620*/  BSYNC.RECONVERGENT B1 ;  /* 0x0000000000017941 */ /* 0x000fea0003800200 */
.L_x_920:
        /* <DEDUP_REMOVED lines=19> */
.L_x_918:
[----:B------:R-:W-:Y:S01]  /*40760*/  FMUL R11, RZ, R0 ;  /* 0x00000000ff0b7220 */ /* 0x000fe20000400000 */
[----:B------:R-:W-:-:S07]  /*40770*/  IMAD.MOV.U32 R3, RZ, RZ, RZ ;  /* 0x000000ffff037224 */ /* 0x000fce00078e00ff */
.L_x_917:
[----:B------:R-:W-:Y:S05]  /*40780*/  BSYNC.RECONVERGENT B0 ;  /* 0x0000000000007941 */ /* 0x000fea0003800200 */
.L_x_916:
[----:B------:R-:W-:Y:S02]  /*40790*/  IMAD.MOV.U32 R0, RZ, RZ, 0x37cbac00 ;  /* 0x37cbac00ff007424 */ /* 0x000fe400078e00ff */
[----:B------:R-:W-:Y:S01]  /*407a0*/  FMUL R13, R11, R11 ;  /* 0x0000000b0b0d7220 */ /* 0x000fe20000400000 */
[----:B------:R-:W-:Y:S01]  /*407b0*/  LOP3.LUT R12, R3, 0x1, RZ, 0xc0, !PT ;  /* 0x00000001030c7812 */ /* 0x000fe200078ec0ff */
[----:B------:R-:W-:Y:S02]  /*407c0*/  IMAD.MOV.U32 R15, RZ, RZ, 0x3e2aaaa8 ;  /* 0x3e2aaaa8ff0f7424 */ /* 0x000fe400078e00ff */
[----:B------:R-:W-:Y:S02]  /*407d0*/  HFMA2 R16, -RZ, RZ, 3.4609375, 0 ;  /* 0x42ec0000ff107431 */ /* 0x000fe400000001ff */
        /* <DEDUP_REMOVED lines=17> */
[----:B------:R-:W-:-:S03]  /*408f0*/  FFMA R0, R0, R11, 0.0084745762869715690613 ;  /* 0x3c0ad8f300007423 */ /* 0x000fc6000000000b */
        /* <DEDUP_REMOVED lines=9> */
.L_x_923:
[----:B------:R-:W-:Y:S05]  /*40990*/  BSYNC.RECONVERGENT B2 ;  /* 0x0000000000027941 */ /* 0x000fea0003800200 */
.L_x_922:
        /* <DEDUP_REMOVED lines=20> */
.L_x_927:
        /* <DEDUP_REMOVED lines=66> */
.L_x_929:
[----:B------:R-:W-:Y:S05]  /*40f00*/  BSYNC.RECONVERGENT B1 ;  /* 0x0000000000017941 */ /* 0x000fea0003800200 */
.L_x_928:
        /* <DEDUP_REMOVED lines=19> */
.L_x_926:
[----:B------:R-:W-:Y:S01]  /*41040*/  FMUL R11, RZ, R0 ;  /* 0x00000000ff0b7220 */ /* 0x000fe20000400000 */
[----:B------:R-:W-:-:S07]  /*41050*/  IMAD.MOV.U32 R3, RZ, RZ, RZ ;  /* 0x000000ffff037224 */ /* 0x000fce00078e00ff */
.L_x_925:
[----:B------:R-:W-:Y:S05]  /*41060*/  BSYNC.RECONVERGENT B0 ;  /* 0x0000000000007941 */ /* 0x000fea0003800200 */
.L_x_924:
[----:B------:R-:W-:Y:S02]  /*41070*/  IMAD.MOV.U32 R0, RZ, RZ, 0x37cbac00 ;  /* 0x37cbac00ff007424 */ /* 0x000fe400078e00ff */
[----:B------:R-:W-:Y:S01]  /*41080*/  FMUL R13, R11, R11 ;  /* 0x0000000b0b0d7220 */ /* 0x000fe20000400000 */
[----:B------:R-:W-:Y:S01]  /*41090*/  LOP3.LUT R12, R3, 0x1, RZ, 0xc0, !PT ;  /* 0x00000001030c7812 */ /* 0x000fe200078ec0ff */
[----:B------:R-:W-:Y:S02]  /*410a0*/  IMAD.MOV.U32 R15, RZ, RZ, 0x3e2aaaa8 ;  /* 0x3e2aaaa8ff0f7424 */ /* 0x000fe400078e00ff */
[----:B------:R-:W-:Y:S02]  /*410b0*/  HFMA2 R16, -RZ, RZ, 3.46484375, 0 ;  /* 0x42ee0000ff107431 */ /* 0x000fe400000001ff */
        /* <DEDUP_REMOVED lines=17> */
[----:B------:R-:W-:-:S03]  /*411d0*/  FFMA R0, R0, R11, 0.0084033617749810218811 ;  /* 0x3c09ae4100007423 */ /* 0x000fc6000000000b */
        /* <DEDUP_REMOVED lines=9> */
.L_x_931:
[----:B------:R-:W-:Y:S05]  /*41270*/  BSYNC.RECONVERGENT B2 ;  /* 0x0000000000027941 */ /* 0x000fea0003800200 */
.L_x_930:
        /* <DEDUP_REMOVED lines=20> */
.L_x_935:
        /* <DEDUP_REMOVED lines=66> */
.L_x_937:
[----:B------:R-:W-:Y:S05]  /*417e0*/  BSYNC.RECONVERGENT B1 ;  /* 0x0000000000017941 */ /* 0x000fea0003800200 */
.L_x_936:
        /* <DEDUP_REMOVED lines=19> */
.L_x_934:
[----:B------:R-:W-:Y:S01]  /*41920*/  FMUL R11, RZ, R0 ;  /* 0x00000000ff0b7220 */ /* 0x000fe20000400000 */
[----:B------:R-:W-:-:S07]  /*41930*/  IMAD.MOV.U32 R3, RZ, RZ, RZ ;  /* 0x000000ffff037224 */ /* 0x000fce00078e00ff */
.L_x_933:
[----:B------:R-:W-:Y:S05]  /*41940*/  BSYNC.RECONVERGENT B0 ;  /* 0x0000000000007941 */ /* 0x000fea0003800200 */
.L_x_932:
[----:B------:R-:W-:Y:S02]  /*41950*/  IMAD.MOV.U32 R0, RZ, RZ, 0x37cbac00 ;  /* 0x37cbac00ff007424 */ /* 0x000fe400078e00ff */
[----:B------:R-:W-:Y:S01]  /*41960*/  FMUL R13, R11, R11 ;  /* 0x0000000b0b0d7220 */ /* 0x000fe20000400000 */
[----:B------:R-:W-:Y:S01]  /*41970*/  LOP3.LUT R12, R3, 0x1, RZ, 0xc0, !PT ;  /* 0x00000001030c7812 */ /* 0x000fe200078ec0ff */
[----:B------:R-:W-:Y:S02]  /*41980*/  IMAD.MOV.U32 R15, RZ, RZ, 0x3e2aaaa8 ;  /* 0x3e2aaaa8ff0f7424 */ /* 0x000fe400078e00ff */
[----:B------:R-:W-:Y:S02]  /*41990*/  HFMA2 R16, -RZ, RZ, 3.46875, 0 ;  /* 0x42f00000ff107431 */ /* 0x000fe400000001ff */
        /* <DEDUP_REMOVED lines=17> */
[----:B------:R-:W-:-:S03]  /*41ab0*/  FFMA R0, R0, R11, 0.0083333337679505348206 ;  /* 0x3c08888900007423 */ /* 0x000fc6000000000b */
        /* <DEDUP_REMOVED lines=9> */
.L_x_939:
[----:B------:R-:W-:Y:S05]  /*41b50*/  BSYNC.RECONVERGENT B2 ;  /* 0x0000000000027941 */ /* 0x000fea0003800200 */
.L_x_938:
        /* <DEDUP_REMOVED lines=20> */
.L_x_943:
        /* <DEDUP_REMOVED lines=66> */
.L_x_945:
[----:B------:R-:W-:Y:S05]  /*420c0*/  BSYNC.RECONVERGENT B1 ;  /* 0x0000000000017941 */ /* 0x000fea0003800200 */
.L_x_944:
        /* <DEDUP_REMOVED lines=19> */
.L_x_942:
[----:B------:R-:W-:Y:S01]  /*42200*/  FMUL R11, RZ, R0 ;  /* 0x00000000ff0b7220 */ /* 0x000fe20000400000 */
[----:B------:R-:W-:-:S07]  /*42210*/  IMAD.MOV.U32 R3, RZ, RZ, RZ ;  /* 0x000000ffff037224 */ /* 0x000fce00078e00ff */
.L_x_941:
[----:B------:R-:W-:Y:S05]  /*42220*/  BSYNC.RECONVERGENT B0 ;  /* 0x0000000000007941 */ /* 0x000fea0003800200 */
.L_x_940:
[----:B------:R-:W-:Y:S02]  /*42230*/  IMAD.MOV.U32 R0, RZ, RZ, 0x37cbac00 ;  /* 0x37cbac00ff007424 */ /* 0x000fe400078e00ff */
[----:B------:R-:W-:Y:S01]  /*42240*/  FMUL R13, R11, R11 ;  /* 0x0000000b0b0d7220 */ /* 0x000fe20000400000 */
[----:B------:R-:W-:Y:S01]  /*42250*/  LOP3.LUT R12, R3, 0x1, RZ, 0xc0, !PT ;  /* 0x00000001030c7812 */ /* 0x000fe200078ec0ff */
[----:B------:R-:W-:Y:S02]  /*42260*/  IMAD.MOV.U32 R15, RZ, RZ, 0x3e2aaaa8 ;  /* 0x3e2aaaa8ff0f7424 */ /* 0x000fe400078e00ff */
[----:B------:R-:W-:Y:S02]  /*42270*/  HFMA2 R16, -RZ, RZ, 3.47265625, 0 ;  /* 0x42f20000ff107431 */ /* 0x000fe400000001ff */
        /* <DEDUP_REMOVED lines=17> */
[----:B------:R-:W-:-:S03]  /*42390*/  FFMA R0, R0, R11, 0.0082644624635577201843 ;  /* 0x3c0767ab00007423 */ /* 0x000fc6000000000b */
        /* <DEDUP_REMOVED lines=9> */
.L_x_947:
[----:B------:R-:W-:Y:S05]  /*42430*/  BSYNC.RECONVERGENT B2 ;  /* 0x0000000000027941 */ /* 0x000fea0003800200 */
.L_x_946:
        /* <DEDUP_REMOVED lines=20> */
.L_x_951:
        /* <DEDUP_REMOVED lines=66> */
.L_x_953:
[----:B------:R-:W-:Y:S05]  /*429a0*/  BSYNC.RECONVERGENT B1 ;  /* 0x0000000000017941 */ /* 0x000fea0003800200 */
.L_x_952:
        /* <DEDUP_REMOVED lines=19> */
.L_x_950:
[----:B------:R-:W-:Y:S01]  /*42ae0*/  FMUL R11, RZ, R0 ;  /* 0x00000000ff0b7220 */ /* 0x000fe20000400000 */
[----:B------:R-:W-:-:S07]  /*42af0*/  IMAD.MOV.U32 R3, RZ, RZ, RZ ;  /* 0x000000ffff037224 */ /* 0x000fce00078e00ff */
.L_x_949:
[----:B------:R-:W-:Y:S05]  /*42b00*/  BSYNC.RECONVERGENT B0 ;  /* 0x0000000000007941 */ /* 0x000fea0003800200 */
.L_x_948:
[----:B------:R-:W-:Y:S02]  /*42b10*/  IMAD.MOV.U32 R0, RZ, RZ, 0x37cbac00 ;  /* 0x37cbac00ff007424 */ /* 0x000fe400078e00ff */
[----:B------:R-:W-:Y:S01]  /*42b20*/  FMUL R13, R11, R11 ;  /* 0x0000000b0b0d7220 */ /* 0x000fe20000400000 */
[----:B------:R-:W-:Y:S01]  /*42b30*/  LOP3.LUT R12, R3, 0x1, RZ, 0xc0, !PT ;  /* 0x00000001030c7812 */ /* 0x000fe200078ec0ff */
[----:B------:R-:W-:Y:S02]  /*42b40*/  IMAD.MOV.U32 R15, RZ, RZ, 0x3e2aaaa8 ;  /* 0x3e2aaaa8ff0f7424 */ /* 0x000fe400078e00ff */
[----:B------:R-:W-:Y:S02]  /*42b50*/  HFMA2 R16, -RZ, RZ, 3.4765625, 0 ;  /* 0x42f40000ff107431 */ /* 0x000fe400000001ff */
        /* <DEDUP_REMOVED lines=17> */
[----:B------:R-:W-:-:S03]  /*42c70*/  FFMA R0, R0, R11, 0.0081967208534479141235 ;  /* 0x3c064b8a00007423 */ /* 0x000fc6000000000b */
        /* <DEDUP_REMOVED lines=9> */
.L_x_955:
[----:B------:R-:W-:Y:S05]  /*42d10*/  BSYNC.RECONVERGENT B2 ;  /* 0x0000000000027941 */ /* 0x000fea0003800200 */
.L_x_954:
        /* <DEDUP_REMOVED lines=20> */
.L_x_959:
        /* <DEDUP_REMOVED lines=66> */
.L_x_961:
[----:B------:R-:W-:Y:S05]  /*43280*/  BSYNC.RECONVERGENT B1 ;  /* 0x0000000000017941 */ /* 0x000fea0003800200 */
.L_x_960:
        /* <DEDUP_REMOVED lines=19> */
.L_x_958:
[----:B------:R-:W-:Y:S01]  /*433c0*/  FMUL R11, RZ, R0 ;  /* 0x00000000ff0b7220 */ /* 0x000fe20000400000 */
[----:B------:R-:W-:-:S07]  /*433d0*/  IMAD.MOV.U32 R3, RZ, RZ, RZ ;  /* 0x000000ffff037224 */ /* 0x000fce00078e00ff */
.L_x_957:
[----:B------:R-:W-:Y:S05]  /*433e0*/  BSYNC.RECONVERGENT B0 ;  /* 0x0000000000007941 */ /* 0x000fea0003800200 */
.L_x_956:
[----:B------:R-:W-:Y:S02]  /*433f0*/  IMAD.MOV.U32 R0, RZ, RZ, 0x37cbac00 ;  /* 0x37cbac00ff007424 */ /* 0x000fe400078e00ff */
[----:B------:R-:W-:Y:S01]  /*43400*/  FMUL R13, R11, R11 ;  /* 0x0000000b0b0d7220 */ /* 0x000fe20000400000 */
[----:B------:R-:W-:Y:S01]  /*43410*/  LOP3.LUT R12, R3, 0x1, RZ, 0xc0, !PT ;  /* 0x00000001030c7812 */ /* 0x000fe200078ec0ff */
[----:B------:R-:W-:Y:S02]  /*43420*/  IMAD.MOV.U32 R15, RZ, RZ, 0x3e2aaaa8 ;  /* 0x3e2aaaa8ff0f7424 */ /* 0x000fe400078e00ff */
[----:B------:R-:W-:Y:S02]  /*43430*/  HFMA2 R16, -RZ, RZ, 3.48046875, 0 ;  /* 0x42f60000ff107431 */ /* 0x000fe400000001ff */
        /* <DEDUP_REMOVED lines=17> */
[----:B------:R-:W-:-:S03]  /*43550*/  FFMA R0, R0, R11, 0.0081300809979438781738 ;  /* 0x3c05340800007423 */ /* 0x000fc6000000000b */
        /* <DEDUP_REMOVED lines=9> */
.L_x_963:
[----:B------:R-:W-:Y:S05]  /*435f0*/  BSYNC.RECONVERGENT B2 ;  /* 0x0000000000027941 */ /* 0x000fea0003800200 */
.L_x_962:
        /* <DEDUP_REMOVED lines=20> */
.L_x_967:
        /* <DEDUP_REMOVED lines=66> */
.L_x_969:
[----:B------:R-:W-:Y:S05]  /*43b60*/  BSYNC.RECONVERGENT B1 ;  /* 0x0000000000017941 */ /* 0x000fea0003800200 */
.L_x_968:
        /* <DEDUP_REMOVED lines=19> */
.L_x_966:
[----:B------:R-:W-:Y:S01]  /*43ca0*/  FMUL R11, RZ, R0 ;  /* 0x00000000ff0b7220 */ /* 0x000fe20000400000 */
[----:B------:R-:W-:-:S07]  /*43cb0*/  IMAD.MOV.U32 R3, RZ, RZ, RZ ;  /* 0x000000ffff037224 */ /* 0x000fce00078e00ff */
.L_x_965:
[----:B------:R-:W-:Y:S05]  /*43cc0*/  BSYNC.RECONVERGENT B0 ;  /* 0x0000000000007941 */ /* 0x000fea0003800200 */
.L_x_964:
[----:B------:R-:W-:Y:S02]  /*43cd0*/  IMAD.MOV.U32 R0, RZ, RZ, 0x37cbac00 ;  /* 0x37cbac00ff007424 */ /* 0x000fe400078e00ff */
[----:B------:R-:W-:Y:S01]  /*43ce0*/  FMUL R13, R11, R11 ;  /* 0x0000000b0b0d7220 */ /* 0x000fe20000400000 */
[----:B------:R-:W-:Y:S01]  /*43cf0*/  LOP3.LUT R12, R3, 0x1, RZ, 0xc0, !PT ;  /* 0x00000001030c7812 */ /* 0x000fe200078ec0ff */
[----:B------:R-:W-:Y:S02]  /*43d00*/  IMAD.MOV.U32 R15, RZ, RZ, 0x3e2aaaa8 ;  /* 0x3e2aaaa8ff0f7424 */ /* 0x000fe400078e00ff */
[----:B------:R-:W-:Y:S02]  /*43d10*/  HFMA2 R16, -RZ, RZ, 3.484375, 0 ;  /* 0x42f80000ff107431 */ /* 0x000fe400000001ff */
        /* <DEDUP_REMOVED lines=17> */
[----:B------:R-:W-:-:S03]  /*43e30*/  FFMA R0, R0, R11, 0.0080645158886909484863 ;  /* 0x3c04210800007423 */ /* 0x000fc6000000000b */
        /* <DEDUP_REMOVED lines=9> */
.L_x_971:
[----:B------:R-:W-:Y:S05]  /*43ed0*/  BSYNC.RECONVERGENT B2 ;  /* 0x0000000000027941 */ /* 0x000fea0003800200 */
.L_x_970:
        /* <DEDUP_REMOVED lines=20> */
.L_x_975:
        /* <DEDUP_REMOVED lines=66> */
.L_x_977:
[----:B------:R-:W-:Y:S05]  /*44440*/  BSYNC.RECONVERGENT B1 ;  /* 0x0000000000017941 */ /* 0x000fea0003800200 */
.L_x_976:
        /* <DEDUP_REMOVED lines=19> */
.L_x_974:
[----:B------:R-:W-:Y:S01]  /*44580*/  FMUL R11, RZ, R0 ;  /* 0x00000000ff0b7220 */ /* 0x000fe20000400000 */
[----:B------:R-:W-:-:S07]  /*44590*/  IMAD.MOV.U32 R3, RZ, RZ, RZ ;  /* 0x000000ffff037224 */ /* 0x000fce00078e00ff */
.L_x_973:
[----:B------:R-:W-:Y:S05]  /*445a0*/  BSYNC.RECONVERGENT B0 ;  /* 0x0000000000007941 */ /* 0x000fea0003800200 */
.L_x_972:
[----:B------:R-:W-:Y:S02]  /*445b0*/  IMAD.MOV.U32 R0, RZ, RZ, 0x37cbac00 ;  /* 0x37cbac00ff007424 */ /* 0x000fe400078e00ff */
[----:B------:R-:W-:Y:S01]  /*445c0*/  FMUL R13, R11, R11 ;  /* 0x0000000b0b0d7220 */ /* 0x000fe20000400000 */
[----:B------:R-:W-:Y:S01]  /*445d0*/  LOP3.LUT R12, R3, 0x1, RZ, 0xc0, !PT ;  /* 0x00000001030c7812 */ /* 0x000fe200078ec0ff */
[----:B------:R-:W-:Y:S02]  /*445e0*/  IMAD.MOV.U32 R15, RZ, RZ, 0x3e2aaaa8 ;  /* 0x3e2aaaa8ff0f7424 */ /* 0x000fe400078e00ff */
[----:B------:R-:W-:Y:S02]  /*445f0*/  HFMA2 R16, -RZ, RZ, 3.48828125, 0 ;  /* 0x42fa0000ff107431 */ /* 0x000fe400000001ff */
        /* <DEDUP_REMOVED lines=17> */
[----:B------:R-:W-:-:S03]  /*44710*/  FFMA R0, R0, R11, 0.0080000003799796104431 ;  /* 0x3c03126f00007423 */ /* 0x000fc6000000000b */
        /* <DEDUP_REMOVED lines=9> */
.L_x_979:
[----:B------:R-:W-:Y:S05]  /*447b0*/  BSYNC.RECONVERGENT B2 ;  /* 0x0000000000027941 */ /* 0x000fea0003800200 */
.L_x_978:
        /* <DEDUP_REMOVED lines=20> */
.L_x_983:
        /* <DEDUP_REMOVED lines=66> */
.L_x_985:
[----:B------:R-:W-:Y:S05]  /*44d20*/  BSYNC.RECONVERGENT B1 ;  /* 0x0000000000017941 */ /* 0x000fea0003800200 */
.L_x_984:
        /* <DEDUP_REMOVED lines=19> */
.L_x_982:
[----:B------:R-:W-:Y:S01]  /*44e60*/  FMUL R11, RZ, R0 ;  /* 0x00000000ff0b7220 */ /* 0x000fe20000400000 */
[----:B------:R-:W-:-:S07]  /*44e70*/  IMAD.MOV.U32 R3, RZ, RZ, RZ ;  /* 0x000000ffff037224 */ /* 0x000fce00078e00ff */
.L_x_981:
[----:B------:R-:W-:Y:S05]  /*44e80*/  BSYNC.RECONVERGENT B0 ;  /* 0x0000000000007941 */ /* 0x000fea0003800200 */
.L_x_980:
[----:B------:R-:W-:Y:S02]  /*44e90*/  IMAD.MOV.U32 R0, RZ, RZ, 0x37cbac00 ;  /* 0x37cbac00ff007424 */ /* 0x000fe400078e00ff */
[----:B------:R-:W-:Y:S01]  /*44ea0*/  FMUL R13, R11, R11 ;  /* 0x0000000b0b0d7220 */ /* 0x000fe20000400000 */
[----:B------:R-:W-:Y:S01]  /*44eb0*/  LOP3.LUT R12, R3, 0x1, RZ, 0xc0, !PT ;  /* 0x00000001030c7812 */ /* 0x000fe200078ec0ff */
[----:B------:R-:W-:Y:S02]  /*44ec0*/  IMAD.MOV.U32 R15, RZ, RZ, 0x3e2aaaa8 ;  /* 0x3e2aaaa8ff0f7424 */ /* 0x000fe400078e00ff */
[----:B------:R-:W-:Y:S02]  /*44ed0*/  HFMA2 R16, -RZ, RZ, 3.4921875, 0 ;  /* 0x42fc0000ff107431 */ /* 0x000fe400000001ff */
        /* <DEDUP_REMOVED lines=17> */
[----:B------:R-:W-:-:S03]  /*44ff0*/  FFMA R0, R0, R11, 0.0079365083947777748108 ;  /* 0x3c02082100007423 */ /* 0x000fc6000000000b */
        /* <DEDUP_REMOVED lines=9> */
.L_x_987:
[----:B------:R-:W-:Y:S05]  /*45090*/  BSYNC.RECONVERGENT B2 ;  /* 0x0000000000027941 */ /* 0x000fea0003800200 */
.L_x_986:
        /* <DEDUP_REMOVED lines=20> */
.L_x_991:
        /* <DEDUP_REMOVED lines=66> */
.L_x_993:
[----:B------:R-:W-:Y:S05]  /*45600*/  BSYNC.RECONVERGENT B1 ;  /* 0x0000000000017941 */ /* 0x000fea0003800200 */
.L_x_992:
        /* <DEDUP_REMOVED lines=19> */
.L_x_990:
[----:B------:R-:W-:Y:S01]  /*45740*/  FMUL R11, RZ, R0 ;  /* 0x00000000ff0b7220 */ /* 0x000fe20000400000 */
[----:B------:R-:W-:-:S07]  /*45750*/  IMAD.MOV.U32 R3, RZ, RZ, RZ ;  /* 0x000000ffff037224 */ /* 0x000fce00078e00ff */
.L_x_989:
[----:B------:R-:W-:Y:S05]  /*45760*/  BSYNC.RECONVERGENT B0 ;  /* 0x0000000000007941 */ /* 0x000fea0003800200 */
.L_x_988:
[----:B------:R-:W-:Y:S02]  /*45770*/  IMAD.MOV.U32 R0, RZ, RZ, 0x37cbac00 ;  /* 0x37cbac00ff007424 */ /* 0x000fe400078e00ff */
[----:B------:R-:W-:Y:S01]  /*45780*/  FMUL R13, R11, R11 ;  /* 0x0000000b0b0d7220 */ /* 0x000fe20000400000 */
[----:B------:R-:W-:Y:S01]  /*45790*/  LOP3.LUT R12, R3, 0x1, RZ, 0xc0, !PT ;  /* 0x00000001030c7812 */ /* 0x000fe200078ec0ff */
[----:B------:R-:W-:Y:S02]  /*457a0*/  IMAD.MOV.U32 R15, RZ, RZ, 0x3e2aaaa8 ;  /* 0x3e2aaaa8ff0f7424 */ /* 0x000fe400078e00ff */
[----:B------:R-:W-:Y:S02]  /*457b0*/  HFMA2 R16, -RZ, RZ, 3.49609375, 0 ;  /* 0x42fe0000ff107431 */ /* 0x000fe400000001ff */
        /* <DEDUP_REMOVED lines=17> */
[----:B------:R-:W-:-:S03]  /*458d0*/  FFMA R0, R0, R11, 0.0078740157186985015869 ;  /* 0x3c01020400007423 */ /* 0x000fc6000000000b */
        /* <DEDUP_REMOVED lines=9> */
.L_x_995:
[----:B------:R-:W-:Y:S05]  /*45970*/  BSYNC.RECONVERGENT B2 ;  /* 0x0000000000027941 */ /* 0x000fea0003800200 */
.L_x_994:
        /* <DEDUP_REMOVED lines=20> */
.L_x_999:
        /* <DEDUP_REMOVED lines=66> */
.L_x_1001:
[----:B------:R-:W-:Y:S05]  /*45ee0*/  BSYNC.RECONVERGENT B1 ;  /* 0x0000000000017941 */ /* 0x000fea0003800200 */
.L_x_1000:
        /* <DEDUP_REMOVED lines=19> */
.L_x_998:
[----:B------:R-:W-:Y:S01]  /*46020*/  FMUL R16, RZ, R0 ;  /* 0x00000000ff107220 */ /* 0x000fe20000400000 */
[----:B------:R-:W-:-:S07]  /*46030*/  IMAD.MOV.U32 R18, RZ, RZ, RZ ;  /* 0x000000ffff127224 */ /* 0x000fce00078e00ff */
.L_x_997:
[----:B------:R-:W-:Y:S05]  /*46040*/  BSYNC.RECONVERGENT B0 ;  /* 0x0000000000007941 */ /* 0x000fea0003800200 */
.L_x_996:
[----:B------:R-:W-:Y:S01]  /*46050*/  FMUL R3, R9, 128 ;  /* 0x4300000009037820 */ /* 0x000fe20000400000 */
[----:B------:R-:W-:Y:S02]  /*46060*/  IMAD.MOV.U32 R11, RZ, RZ, 0x37cbac00 ;  /* 0x37cbac00ff0b7424 */ /* 0x000fe400078e00ff */
[----:B------:R-:W-:Y:S01]  /*46070*/  FMUL R12, R16, R16 ;  /* 0x00000010100c7220 */ /* 0x000fe20000400000 */
[----:B------:R-:W-:Y:S01]  /*46080*/  LOP3.LUT R0, R18, 0x1, RZ, 0xc0, !PT ;  /* 0x0000000112007812 */ /* 0x000fe200078ec0ff */
[----:B------:R-:W-:Y:S01]  /*46090*/  FMUL R19, R3, 0.63661974668502807617 ;  /* 0x3f22f98303137820 */ /* 0x000fe20000400000 */
[----:B------:R-:W-:Y:S01]  /*460a0*/  MOV R15, 0x3c0885e4 ;  /* 0x3c0885e4000f7802 */ /* 0x000fe20000000f00 */
        /* <DEDUP_REMOVED lines=21> */
[----:B------:R-:W-:Y:S01]  /*46200*/  FFMA R14, R13, 0.0078125, R14 ;  /* 0x3c0000000d0e7823 */ /* 0x000fe2000000000e */
        /* <DEDUP_REMOVED lines=10> */
.L_x_1005:
        /* <DEDUP_REMOVED lines=47> */
[--C-:B------:R-:W-:Y:S02]  /*465a0*/  @P0 IMAD.MOV.U32 R0, RZ, RZ, R4.reuse ;  /* 0x000000ffff000224 */ /* 0x100fe400078e0004 */
[----:B------:R-:W-:Y:S01]  /*465b0*/  @P3 IMAD.MOV.U32 R13, RZ, RZ, R4 ;  /* 0x000000ffff0d3224 */ /* 0x000fe200078e0004 */
[----:B------:R-:W-:Y:S01]  /*465c0*/  @P5 MOV R13, R2 ;  /* 0x00000002000d5202 */ /* 0x000fe20000000f00 */
[----:B------:R-:W-:Y:S02]  /*465d0*/  @P3 IMAD.MOV.U32 R0, RZ, RZ, R2 ;  /* 0x000000ffff003224 */ /* 0x000fe400078e0002 */
[--C-:B------:R-:W-:Y:S02]  /*465e0*/  @P4 IMAD.MOV.U32 R13, RZ, RZ, R19.reuse ;  /* 0x000000ffff0d4224 */ /* 0x100fe400078e0013 */
        /* <DEDUP_REMOVED lines=14> */
.L_x_1007:
[----:B------:R-:W-:Y:S05]  /*466d0*/  BSYNC.RECONVERGENT B1 ;  /* 0x0000000000017941 */ /* 0x000fea0003800200 */
.L_x_1006:
        /* <DEDUP_REMOVED lines=19> */
.L_x_1004:
[----:B------:R-:W-:Y:S01]  /*46810*/  FMUL R0, RZ, R3 ;  /* 0x00000003ff007220 */ /* 0x000fe20000400000 */
[----:B------:R-:W-:-:S07]  /*46820*/  IMAD.MOV.U32 R19, RZ, RZ, RZ ;  /* 0x000000ffff137224 */ /* 0x000fce00078e00ff */
.L_x_1003:
[----:B------:R-:W-:Y:S05]  /*46830*/  BSYNC.RECONVERGENT B0 ;  /* 0x0000000000007941 */ /* 0x000fea0003800200 */
.L_x_1002:
        /* <DEDUP_REMOVED lines=19> */
[----:B------:R-:W-:-:S03]  /*46970*/  FFMA R0, R0, R13, 0.0077519379556179046631 ;  /* 0x3bfe03f800007423 */ /* 0x000fc6000000000d */
        /* <DEDUP_REMOVED lines=9> */
.L_x_1009:
[----:B------:R-:W-:Y:S05]  /*46a10*/  BSYNC.RECONVERGENT B2 ;  /* 0x0000000000027941 */ /* 0x000fea0003800200 */
.L_x_1008:
        /* <DEDUP_REMOVED lines=20> */
.L_x_1013:
        /* <DEDUP_REMOVED lines=48> */
[----:B------:R-:W-:Y:S01]  /*46e60*/  @P3 MOV R12, R2 ;  /* 0x00000002000c3202 */ /* 0x000fe20000000f00 */
[--C-:B------:R-:W-:Y:S02]  /*46e70*/  @P5 IMAD.MOV.U32 R12, RZ, RZ, R3.reuse ;  /* 0x000000ffff0c5224 */ /* 0x100fe400078e0003 */
[----:B------:R-:W-:Y:S02]  /*46e80*/  @P3 IMAD.MOV.U32 R13, RZ, RZ, R4 ;  /* 0x000000ffff0d3224 */ /* 0x000fe400078e0004 */
        /* <DEDUP_REMOVED lines=15> */
.L_x_1015:
[----:B------:R-:W-:Y:S05]  /*46f80*/  BSYNC.RECONVERGENT B1 ;  /* 0x0000000000017941 */ /* 0x000fea0003800200 */
.L_x_1014:
        /* <DEDUP_REMOVED lines=19> */
.L_x_1012:
[----:B------:R-:W-:Y:S01]  /*470c0*/  FMUL R11, RZ, R0 ;  /* 0x00000000ff0b7220 */ /* 0x000fe20000400000 */
[----:B------:R-:W-:-:S07]  /*470d0*/  IMAD.MOV.U32 R3, RZ, RZ, RZ ;  /* 0x000000ffff037224 */ /* 0x000fce00078e00ff */
.L_x_1011:
[----:B------:R-:W-:Y:S05]  /*470e0*/  BSYNC.RECONVERGENT B0 ;  /* 0x0000000000007941 */ /* 0x000fea0003800200 */
.L_x_1010:
[----:B------:R-:W-:Y:S01]  /*470f0*/  MOV R0, 0x37cbac00 ;  /* 0x37cbac0000007802 */ /* 0x000fe20000000f00 */
[----:B------:R-:W-:Y:S01]  /*47100*/  FMUL R13, R11, R11 ;  /* 0x0000000b0b0d7220 */ /* 0x000fe20000400000 */
[----:B------:R-:W-:Y:S01]  /*47110*/  LOP3.LUT R12, R3, 0x1, RZ, 0xc0, !PT ;  /* 0x00000001030c7812 */ /* 0x000fe200078ec0ff */
[----:B------:R-:W-:Y:S01]  /*47120*/  IMAD.MOV.U32 R15, RZ, RZ, 0x3e2aaaa8 ;  /* 0x3e2aaaa8ff0f7424 */ /* 0x000fe200078e00ff */
[----:B------:R-:W-:Y:S01]  /*47130*/  BSSY.RECONVERGENT B2, `(.L_x_1016) ;  /* 0x000001c000027945 */ /* 0x000fe20003800200 */
[----:B------:R-:W-:Y:S01]  /*47140*/  FFMA R0, R13, R0, -0.0013887860113754868507 ;  /* 0xbab607ed0d007423 */ /* 0x000fe20000000000 */
[----:B------:R-:W-:Y:S01]  /*47150*/  ISETP.NE.U32.AND P0, PT, R12, 0x1, PT ;  /* 0x000000010c00780c */ /* 0x000fe20003f05070 */
[----:B------:R-:W-:Y:S02]  /*47160*/  IMAD.MOV.U32 R12, RZ, RZ, 0x3c0885e4 ;  /* 0x3c0885e4ff0c7424 */ /* 0x000fe400078e00ff */
[----:B------:R-:W-:Y:S01]  /*47170*/  VIADD R3, R3, 0x1 ;  /* 0x0000000103037836 */ /* 0x000fe20000000000 */
[----:B------:R-:W-:Y:S01]  /*47180*/  FSEL R0, R0, -0.00019574658654164522886, P0 ;  /* 0xb94d415300007808 */ /* 0x000fe20000000000 */
[----:B------:R-:W-:Y:S01]  /*47190*/  IMAD.MOV.U32 R16, RZ, RZ, 0x43020000 ;  /* 0x43020000ff107424 */ /* 0x000fe200078e00ff */
[----:B------:R-:W-:-:S02]  /*471a0*/  FSEL R12, R12, 0.041666727513074874878, !P0 ;  /* 0x3d2aaabb0c0c7808 */ /* 0x000fc40004000000 */
[----:B------:R-:W-:Y:S02]  /*471b0*/  FSEL R15, -R15, -0.4999999701976776123, !P0 ;  /* 0xbeffffff0f0f7808 */ /* 0x000fe40004000100 */
[----:B------:R-:W-:Y:S01]  /*471c0*/  LOP3.LUT P1, RZ, R3, 0x2, RZ, 0xc0, !PT ;  /* 0x0000000203ff7812 */ /* 0x000fe2000782c0ff */
[----:B------:R-:W-:Y:S01]  /*471d0*/  FFMA R12, R13, R0, R12 ;  /* 0x000000000d0c7223 */ /* 0x000fe2000000000c */
[----:B------:R-:W-:Y:S01]  /*471e0*/  FSEL R0, R11, 1, !P0 ;  /* 0x3f8000000b007808 */ /* 0x000fe20004000000 */
[----:B------:R-:W-:Y:S02]  /*471f0*/  HFMA2 R11, -RZ, RZ, 0.998046875, 0.0004732608795166015625 ;  /* 0x3bfc0fc1ff0b7431 */ /* 0x000fe400000001ff */
[C---:B------:R-:W-:Y:S02]  /*47200*/  FFMA R12, R13.reuse, R12, R15 ;  /* 0x0000000c0d0c7223 */ /* 0x040fe4000000000f */
[----:B------:R-:W-:-:S04]  /*47210*/  FFMA R3, R13, R0, RZ ;  /* 0x000000000d037223 */ /* 0x000fc800000000ff */
[----:B------:R-:W-:Y:S01]  /*47220*/  FFMA R3, R3, R12, R0 ;  /* 0x0000000c03037223 */ /* 0x000fe20000000000 */
[----:B------:R-:W-:-:S03]  /*47230*/  FFMA R0, R11, -R16, 1 ;  /* 0x3f8000000b007423 */ /* 0x000fc60000000810 */
[----:B------:R-:W-:Y:S01]  /*47240*/  @P1 FADD R3, RZ, -R3 ;  /* 0x80000003ff031221 */ /* 0x000fe20000000000 */
[----:B------:R-:W-:-:S03]  /*47250*/  FFMA R0, R0, R11, 0.0076923076994717121124 ;  /* 0x3bfc0fc100007423 */ /* 0x000fc6000000000b */
        /* <DEDUP_REMOVED lines=9> */
.L_x_1017:
[----:B------:R-:W-:Y:S05]  /*472f0*/  BSYNC.RECONVERGENT B2 ;  /* 0x0000000000027941 */ /* 0x000fea0003800200 */
.L_x_1016:
        /* <DEDUP_REMOVED lines=20> */
.L_x_1021:
        /* <DEDUP_REMOVED lines=66> */
.L_x_1023:
[----:B------:R-:W-:Y:S05]  /*47860*/  BSYNC.RECONVERGENT B1 ;  /* 0x0000000000017941 */ /* 0x000fea0003800200 */
.L_x_1022:
        /* <DEDUP_REMOVED lines=19> */
.L_x_1020:
[----:B------:R-:W-:Y:S01]  /*479a0*/  FMUL R11, RZ, R0 ;  /* 0x00000000ff0b7220 */ /* 0x000fe20000400000 */
[----:B------:R-:W-:-:S07]  /*479b0*/  IMAD.MOV.U32 R3, RZ, RZ, RZ ;  /* 0x000000ffff037224 */ /* 0x000fce00078e00ff */
.L_x_1019:
[----:B------:R-:W-:Y:S05]  /*479c0*/  BSYNC.RECONVERGENT B0 ;  /* 0x0000000000007941 */ /* 0x000fea0003800200 */
.L_x_1018:
        /* <DEDUP_REMOVED lines=16> */
[----:B------:R-:W-:Y:S02]  /*47ad0*/  HFMA2 R11, -RZ, RZ, 0.9970703125, 0.01401519775390625 ;  /* 0x3bfa232dff0b7431 */ /* 0x000fe400000001ff */
[C---:B------:R-:W-:Y:S02]  /*47ae0*/  FFMA R12, R13.reuse, R12, R15 ;  /* 0x0000000c0d0c7223 */ /* 0x040fe4000000000f */
[----:B------:R-:W-:-:S04]  /*47af0*/  FFMA R3, R13, R0, RZ ;  /* 0x000000000d037223 */ /* 0x000fc800000000ff */
[----:B------:R-:W-:Y:S01]  /*47b00*/  FFMA R3, R3, R12, R0 ;  /* 0x0000000c03037223 */ /* 0x000fe20000000000 */
[----:B------:R-:W-:-:S03]  /*47b10*/  FFMA R0, R11, -R16, 1 ;  /* 0x3f8000000b007423 */ /* 0x000fc60000000810 */
[----:B------:R-:W-:Y:S01]  /*47b20*/  @P1 FADD R3, RZ, -R3 ;  /* 0x80000003ff031221 */ /* 0x000fe20000000000 */
[----:B------:R-:W-:-:S03]  /*47b30*/  FFMA R0, R0, R11, 0.007633587811142206192 ;  /* 0x3bfa232d00007423 */ /* 0x000fc6000000000b */
        /* <DEDUP_REMOVED lines=9> */
.L_x_1025:
[----:B------:R-:W-:Y:S05]  /*47bd0*/  BSYNC.RECONVERGENT B2 ;  /* 0x0000000000027941 */ /* 0x000fea0003800200 */
.L_x_1024:
        /* <DEDUP_REMOVED lines=20> */
.L_x_1029:
        /* <DEDUP_REMOVED lines=66> */
.L_x_1031:
[----:B------:R-:W-:Y:S05]  /*48140*/  BSYNC.RECONVERGENT B1 ;  /* 0x0000000000017941 */ /* 0x000fea0003800200 */
.L_x_1030:
        /* <DEDUP_REMOVED lines=19> */
.L_x_1028:
[----:B------:R-:W-:Y:S01]  /*48280*/  FMUL R11, RZ, R0 ;  /* 0x00000000ff0b7220 */ /* 0x000fe20000400000 */
[----:B------:R-:W-:-:S07]  /*48290*/  IMAD.MOV.U32 R3, RZ, RZ, RZ ;  /* 0x000000ffff037224 */ /* 0x000fce00078e00ff */
.L_x_1027:
[----:B------:R-:W-:Y:S05]  /*482a0*/  BSYNC.RECONVERGENT B0 ;  /* 0x0000000000007941 */ /* 0x000fea0003800200 */
.L_x_1026:
        /* <DEDUP_REMOVED lines=16> */
[----:B------:R-:W-:Y:S02]  /*483b0*/  HFMA2 R11, -RZ, RZ, 0.99609375, 1.515625 ;  /* 0x3bf83e10ff0b7431 */ /* 0x000fe400000001ff */
[C---:B------:R-:W-:Y:S02]  /*483c0*/  FFMA R12, R13.reuse, R12, R15 ;  /* 0x0000000c0d0c7223 */ /* 0x040fe4000000000f */
[----:B------:R-:W-:-:S04]  /*483d0*/  FFMA R3, R13, R0, RZ ;  /* 0x000000000d037223 */ /* 0x000fc800000000ff */
[----:B------:R-:W-:Y:S01]  /*483e0*/  FFMA R3, R3, R12, R0 ;  /* 0x0000000c03037223 */ /* 0x000fe20000000000 */
[----:B------:R-:W-:-:S03]  /*483f0*/  FFMA R0, R11, -R16, 1 ;  /* 0x3f8000000b007423 */ /* 0x000fc60000000810 */
[----:B------:R-:W-:Y:S01]  /*48400*/  @P1 FADD R3, RZ, -R3 ;  /* 0x80000003ff031221 */ /* 0x000fe20000000000 */
[----:B------:R-:W-:-:S03]  /*48410*/  FFMA R0, R0, R11, 0.0075757578015327453613 ;  /* 0x3bf83e1000007423 */ /* 0x000fc6000000000b */
        /* <DEDUP_REMOVED lines=9> */
.L_x_1033:
[----:B------:R-:W-:Y:S05]  /*484b0*/  BSYNC.RECONVERGENT B2 ;  /* 0x0000000000027941 */ /* 0x000fea0003800200 */
.L_x_1032:
        /* <DEDUP_REMOVED lines=20> */
.L_x_1037:
        /* <DEDUP_REMOVED lines=66> */
.L_x_1039:
[----:B------:R-:W-:Y:S05]  /*48a20*/  BSYNC.RECONVERGENT B1 ;  /* 0x0000000000017941 */ /* 0x000fea0003800200 */
.L_x_1038:
        /* <DEDUP_REMOVED lines=19> */
.L_x_1036:
[----:B------:R-:W-:Y:S01]  /*48b60*/  FMUL R11, RZ, R0 ;  /* 0x00000000ff0b7220 */ /* 0x000fe20000400000 */
[----:B------:R-:W-:-:S07]  /*48b70*/  IMAD.MOV.U32 R3, RZ, RZ, RZ ;  /* 0x000000ffff037224 */ /* 0x000fce00078e00ff */
.L_x_1035:
[----:B------:R-:W-:Y:S05]  /*48b80*/  BSYNC.RECONVERGENT B0 ;  /* 0x0000000000007941 */ /* 0x000fea0003800200 */
.L_x_1034:
        /* <DEDUP_REMOVED lines=16> */
[----:B------:R-:W-:Y:S02]  /*48c90*/  HFMA2 R11, -RZ, RZ, 0.9951171875, 543 ;  /* 0x3bf6603eff0b7431 */ /* 0x000fe400000001ff */
[C---:B------:R-:W-:Y:S02]  /*48ca0*/  FFMA R12, R13.reuse, R12, R15 ;  /* 0x0000000c0d0c7223 */ /* 0x040fe4000000000f */
[----:B------:R-:W-:-:S04]  /*48cb0*/  FFMA R3, R13, R0, RZ ;  /* 0x000000000d037223 */ /* 0x000fc800000000ff */
[----:B------:R-:W-:Y:S01]  /*48cc0*/  FFMA R3, R3, R12, R0 ;  /* 0x0000000c03037223 */ /* 0x000fe20000000000 */
[----:B------:R-:W-:-:S03]  /*48cd0*/  FFMA R0, R11, -R16, 1 ;  /* 0x3f8000000b007423 */ /* 0x000fc60000000810 */
[----:B------:R-:W-:Y:S01]  /*48ce0*/  @P1 FADD R3, RZ, -R3 ;  /* 0x80000003ff031221 */ /* 0x000fe20000000000 */
[----:B------:R-:W-:-:S03]  /*48cf0*/  FFMA R0, R0, R11, 0.0075187971815466880798 ;  /* 0x3bf6603e00007423 */ /* 0x000fc6000000000b */
        /* <DEDUP_REMOVED lines=9> */
.L_x_1041:
[----:B------:R-:W-:Y:S05]  /*48d90*/  BSYNC.RECONVERGENT B2 ;  /* 0x0000000000027941 */ /* 0x000fea0003800200 */
.L_x_1040:
        /* <DEDUP_REMOVED lines=20> */
.L_x_1045:
        /* <DEDUP_REMOVED lines=66> */
.L_x_1047:
[----:B------:R-:W-:Y:S05]  /*49300*/  BSYNC.RECONVERGENT B1 ;  /* 0x0000000000017941 */ /* 0x000fea0003800200 */
.L_x_1046:
        /* <DEDUP_REMOVED lines=19> */
.L_x_1044:
[----:B------:R-:W-:Y:S01]  /*49440*/  FMUL R11, RZ, R0 ;  /* 0x00000000ff0b7220 */ /* 0x000fe20000400000 */
[----:B------:R-:W-:-:S07]  /*49450*/  IMAD.MOV.U32 R3, RZ, RZ, RZ ;  /* 0x000000ffff037224 */ /* 0x000fce00078e00ff */
.L_x_1043:
[----:B------:R-:W-:Y:S05]  /*49460*/  BSYNC.RECONVERGENT B0 ;  /* 0x0000000000007941 */ /* 0x000fea0003800200 */
.L_x_1042:
        /* <DEDUP_REMOVED lines=16> */
[----:B------:R-:W-:Y:S02]  /*49570*/  HFMA2 R11, -RZ, RZ, 0.994140625, -0.00016939640045166015625 ;  /* 0x3bf4898dff0b7431 */ /* 0x000fe400000001ff */
[C---:B------:R-:W-:Y:S02]  /*49580*/  FFMA R12, R13.reuse, R12, R15 ;  /* 0x0000000c0d0c7223 */ /* 0x040fe4000000000f */
[----:B------:R-:W-:-:S04]  /*49590*/  FFMA R3, R13, R0, RZ ;  /* 0x000000000d037223 */ /* 0x000fc800000000ff */
[----:B------:R-:W-:Y:S01]  /*495a0*/  FFMA R3, R3, R12, R0 ;  /* 0x0000000c03037223 */ /* 0x000fe20000000000 */
[----:B------:R-:W-:-:S03]  /*495b0*/  FFMA R0, R11, -R16, 1 ;  /* 0x3f8000000b007423 */ /* 0x000fc60000000810 */
[----:B------:R-:W-:Y:S01]  /*495c0*/  @P1 FADD R3, RZ, -R3 ;  /* 0x80000003ff031221 */ /* 0x000fe20000000000 */
[----:B------:R-:W-:-:S03]  /*495d0*/  FFMA R0, R0, R11, 0.0074626863934099674225 ;  /* 0x3bf4898d00007423 */ /* 0x000fc6000000000b */
        /* <DEDUP_REMOVED lines=9> */
.L_x_1049:
[----:B------:R-:W-:Y:S05]  /*49670*/  BSYNC.RECONVERGENT B2 ;  /* 0x0000000000027941 */ /* 0x000fea0003800200 */
.L_x_1048:
        /* <DEDUP_REMOVED lines=20> */
.L_x_1053:
        /* <DEDUP_REMOVED lines=66> */
.L_x_1055:
[----:B------:R-:W-:Y:S05]  /*49be0*/  BSYNC.RECONVERGENT B1 ;  /* 0x0000000000017941 */ /* 0x000fea0003800200 */
.L_x_1054:
        /* <DEDUP_REMOVED lines=19> */
.L_x_1052:
[----:B------:R-:W-:Y:S01]  /*49d20*/  FMUL R11, RZ, R0 ;  /* 0x00000000ff0b7220 */ /* 0x000fe20000400000 */
[----:B------:R-:W-:-:S07]  /*49d30*/  IMAD.MOV.U32 R3, RZ, RZ, RZ ;  /* 0x000000ffff037224 */ /* 0x000fce00078e00ff */
.L_x_1051:
[----:B------:R-:W-:Y:S05]  /*49d40*/  BSYNC.RECONVERGENT B0 ;  /* 0x0000000000007941 */ /* 0x000fea0003800200 */
.L_x_1050:
        /* <DEDUP_REMOVED lines=16> */
[----:B------:R-:W-:Y:S02]  /*49e50*/  HFMA2 R11, -RZ, RZ, 0.9931640625, -0.7294921875 ;  /* 0x3bf2b9d6ff0b7431 */ /* 0x000fe400000001ff */
[C---:B------:R-:W-:Y:S02]  /*49e60*/  FFMA R12, R13.reuse, R12, R15 ;  /* 0x0000000c0d0c7223 */ /* 0x040fe4000000000f */
[----:B------:R-:W-:-:S04]  /*49e70*/  FFMA R3, R13, R0, RZ ;  /* 0x000000000d037223 */ /* 0x000fc800000000ff */
[----:B------:R-:W-:Y:S01]  /*49e80*/  FFMA R3, R3, R12, R0 ;  /* 0x0000000c03037223 */ /* 0x000fe20000000000 */
[----:B------:R-:W-:-:S03]  /*49e90*/  FFMA R0, R11, -R16, 1 ;  /* 0x3f8000000b007423 */ /* 0x000fc60000000810 */
[----:B------:R-:W-:Y:S01]  /*49ea0*/  @P1 FADD R3, RZ, -R3 ;  /* 0x80000003ff031221 */ /* 0x000fe20000000000 */
[----:B------:R-:W-:-:S03]  /*49eb0*/  FFMA R0, R0, R11, 0.0074074072763323783875 ;  /* 0x3bf2b9d600007423 */ /* 0x000fc6000000000b */
        /* <DEDUP_REMOVED lines=9> */
.L_x_1057:
[----:B------:R-:W-:Y:S05]  /*49f50*/  BSYNC.RECONVERGENT B2 ;  /* 0x0000000000027941 */ /* 0x000fea0003800200 */
.L_x_1056:
        /* <DEDUP_REMOVED lines=20> */
.L_x_1061:
        /* <DEDUP_REMOVED lines=66> */
.L_x_1063:
[----:B------:R-:W-:Y:S05]  /*4a4c0*/  BSYNC.RECONVERGENT B1 ;  /* 0x0000000000017941 */ /* 0x000fea0003800200 */
.L_x_1062:
        /* <DEDUP_REMOVED lines=19> */
.L_x_1060:
[----:B------:R-:W-:Y:S01]  /*4a600*/  FMUL R11, RZ, R0 ;  /* 0x00000000ff0b7220 */ /* 0x000fe20000400000 */
[----:B------:R-:W-:-:S07]  /*4a610*/  IMAD.MOV.U32 R3, RZ, RZ, RZ ;  /* 0x000000ffff037224 */ /* 0x000fce00078e00ff */
.L_x_1059:
[----:B------:R-:W-:Y:S05]  /*4a620*/  BSYNC.RECONVERGENT B0 ;  /* 0x0000000000007941 */ /* 0x000fea0003800200 */
.L_x_1058:
        /* <DEDUP_REMOVED lines=16> */
[----:B------:R-:W-:Y:S02]  /*4a730*/  HFMA2 R11, -RZ, RZ, 0.9921875, -10120 ;  /* 0x3bf0f0f1ff0b7431 */ /* 0x000fe400000001ff */
[C---:B------:R-:W-:Y:S02]  /*4a740*/  FFMA R12, R13.reuse, R12, R15 ;  /* 0x0000000c0d0c7223 */ /* 0x040fe4000000000f */
[----:B------:R-:W-:-:S04]  /*4a750*/  FFMA R3, R13, R0, RZ ;  /* 0x000000000d037223 */ /* 0x000fc800000000ff */
[----:B------:R-:W-:Y:S01]  /*4a760*/  FFMA R3, R3, R12, R0 ;  /* 0x0000000c03037223 */ /* 0x000fe20000000000 */
[----:B------:R-:W-:-:S03]  /*4a770*/  FFMA R0, R11, -R16, 1 ;  /* 0x3f8000000b007423 */ /* 0x000fc60000000810 */
[----:B------:R-:W-:Y:S01]  /*4a780*/  @P1 FADD R3, RZ, -R3 ;  /* 0x80000003ff031221 */ /* 0x000fe20000000000 */
[----:B------:R-:W-:-:S03]  /*4a790*/  FFMA R0, R0, R11, 0.0073529412038624286652 ;  /* 0x3bf0f0f100007423 */ /* 0x000fc6000000000b */
        /* <DEDUP_REMOVED lines=9> */
.L_x_1065:
[----:B------:R-:W-:Y:S05]  /*4a830*/  BSYNC.RECONVERGENT B2 ;  /* 0x0000000000027941 */ /* 0x000fea0003800200 */
.L_x_1064:
        /* <DEDUP_REMOVED lines=20> */
.L_x_1069:
        /* <DEDUP_REMOVED lines=66> */
.L_x_1071:
[----:B------:R-:W-:Y:S05]  /*4ada0*/  BSYNC.RECONVERGENT B1 ;  /* 0x0000000000017941 */ /* 0x000fea0003800200 */
.L_x_1070:
        /* <DEDUP_REMOVED lines=19> */
.L_x_1068:
[----:B------:R-:W-:Y:S01]  /*4aee0*/  FMUL R11, RZ, R0 ;  /* 0x00000000ff0b7220 */ /* 0x000fe20000400000 */
[----:B------:R-:W-:-:S07]  /*4aef0*/  IMAD.MOV.U32 R3, RZ, RZ, RZ ;  /* 0x000000ffff037224 */ /* 0x000fce00078e00ff */
.L_x_1067:
[----:B------:R-:W-:Y:S05]  /*4af00*/  BSYNC.RECONVERGENT B0 ;  /* 0x0000000000007941 */ /* 0x000fea0003800200 */
.L_x_1066:
        /* <DEDUP_REMOVED lines=16> */
[----:B------:R-:W-:Y:S02]  /*4b010*/  HFMA2 R11, -RZ, RZ, 0.99169921875, 0.10491943359375 ;  /* 0x3bef2eb7ff0b7431 */ /* 0x000fe400000001ff */
[C---:B------:R-:W-:Y:S02]  /*4b020*/  FFMA R12, R13.reuse, R12, R15 ;  /* 0x0000000c0d0c7223 */ /* 0x040fe4000000000f */
[----:B------:R-:W-:-:S04]  /*4b030*/  FFMA R3, R13, R0, RZ ;  /* 0x000000000d037223 */ /* 0x000fc800000000ff */
[----:B------:R-:W-:Y:S01]  /*4b040*/  FFMA R3, R3, R12, R0 ;  /* 0x0000000c03037223 */ /* 0x000fe20000000000 */
[----:B------:R-:W-:-:S03]  /*4b050*/  FFMA R0, R11, -R16, 1 ;  /* 0x3f8000000b007423 */ /* 0x000fc60000000810 */
[----:B------:R-:W-:Y:S01]  /*4b060*/  @P1 FADD R3, RZ, -R3 ;  /* 0x80000003ff031221 */ /* 0x000fe20000000000 */
[----:B------:R-:W-:-:S03]  /*4b070*/  FFMA R0, R0, R11, 0.0072992700152099132538 ;  /* 0x3bef2eb700007423 */ /* 0x000fc6000000000b */
        /* <DEDUP_REMOVED lines=9> */
.L_x_1073:
[----:B------:R-:W-:Y:S05]  /*4b110*/  BSYNC.RECONVERGENT B2 ;  /* 0x0000000000027941 */ /* 0x000fea0003800200 */
.L_x_1072:
        /* <DEDUP_REMOVED lines=20> */
.L_x_1077:
        /* <DEDUP_REMOVED lines=66> */
.L_x_1079:
[----:B------:R-:W-:Y:S05]  /*4b680*/  BSYNC.RECONVERGENT B1 ;  /* 0x0000000000017941 */ /* 0x000fea0003800200 */
.L_x_1078:
        /* <DEDUP_REMOVED lines=19> */
.L_x_1076:
[----:B------:R-:W-:Y:S01]  /*4b7c0*/  FMUL R11, RZ, R0 ;  /* 0x00000000ff0b7220 */ /* 0x000fe20000400000 */
[----:B------:R-:W-:-:S07]  /*4b7d0*/  IMAD.MOV.U32 R3, RZ, RZ, RZ ;  /* 0x000000ffff037224 */ /* 0x000fce00078e00ff */
.L_x_1075:
[----:B------:R-:W-:Y:S05]  /*4b7e0*/  BSYNC.RECONVERGENT B0 ;  /* 0x0000000000007941 */ /* 0x000fea0003800200 */
.L_x_1074:
        /* <DEDUP_REMOVED lines=16> */
[----:B------:R-:W-:Y:S02]  /*4b8f0*/  HFMA2 R11, -RZ, RZ, 0.99072265625, 14368 ;  /* 0x3bed7304ff0b7431 */ /* 0x000fe400000001ff */
[C---:B------:R-:W-:Y:S02]  /*4b900*/  FFMA R12, R13.reuse, R12, R15 ;  /* 0x0000000c0d0c7223 */ /* 0x040fe4000000000f */
[----:B------:R-:W-:-:S04]  /*4b910*/  FFMA R3, R13, R0, RZ ;  /* 0x000000000d037223 */ /* 0x000fc800000000ff */
[----:B------:R-:W-:Y:S01]  /*4b920*/  FFMA R3, R3, R12, R0 ;  /* 0x0000000c03037223 */ /* 0x000fe20000000000 */
[----:B------:R-:W-:-:S03]  /*4b930*/  FFMA R0, R11, -R16, 1 ;  /* 0x3f8000000b007423 */ /* 0x000fc60000000810 */
[----:B------:R-:W-:Y:S01]  /*4b940*/  @P1 FADD R3, RZ, -R3 ;  /* 0x80000003ff031221 */ /* 0x000fe20000000000 */
[----:B------:R-:W-:-:S03]  /*4b950*/  FFMA R0, R0, R11, 0.0072463769465684890747 ;  /* 0x3bed730400007423 */ /* 0x000fc6000000000b */
        /* <DEDUP_REMOVED lines=9> */
.L_x_1081:
[----:B------:R-:W-:Y:S05]  /*4b9f0*/  BSYNC.RECONVERGENT B2 ;  /* 0x0000000000027941 */ /* 0x000fea0003800200 */
.L_x_1080:
        /* <DEDUP_REMOVED lines=20> */
.L_x_1085:
        /* <DEDUP_REMOVED lines=66> */
.L_x_1087:
[----:B------:R-:W-:Y:S05]  /*4bf60*/  BSYNC.RECONVERGENT B1 ;  /* 0x0000000000017941 */ /* 0x000fea0003800200 */
.L_x_1086:
        /* <DEDUP_REMOVED lines=19> */
.L_x_1084:
[----:B------:R-:W-:Y:S01]  /*4c0a0*/  FMUL R11, RZ, R0 ;  /* 0x00000000ff0b7220 */ /* 0x000fe20000400000 */
[----:B------:R-:W-:-:S07]  /*4c0b0*/  IMAD.MOV.U32 R3, RZ, RZ, RZ ;  /* 0x000000ffff037224 */ /* 0x000fce00078e00ff */
.L_x_1083:
[----:B------:R-:W-:Y:S05]  /*4c0c0*/  BSYNC.RECONVERGENT B0 ;  /* 0x0000000000007941 */ /* 0x000fea0003800200 */
.L_x_1082:
        /* <DEDUP_REMOVED lines=16> */
[----:B------:R-:W-:Y:S02]  /*4c1d0*/  HFMA2 R11, -RZ, RZ, 0.98974609375, -1.4248046875 ;  /* 0x3bebbdb3ff0b7431 */ /* 0x000fe400000001ff */
[C---:B------:R-:W-:Y:S02]  /*4c1e0*/  FFMA R12, R13.reuse, R12, R15 ;  /* 0x0000000c0d0c7223 */ /* 0x040fe4000000000f */
[----:B------:R-:W-:-:S04]  /*4c1f0*/  FFMA R3, R13, R0, RZ ;  /* 0x000000000d037223 */ /* 0x000fc800000000ff */
[----:B------:R-:W-:Y:S01]  /*4c200*/  FFMA R3, R3, R12, R0 ;  /* 0x0000000c03037223 */ /* 0x000fe20000000000 */
[----:B------:R-:W-:-:S03]  /*4c210*/  FFMA R0, R11, -R16, 1 ;  /* 0x3f8000000b007423 */ /* 0x000fc60000000810 */
[----:B------:R-:W-:Y:S01]  /*4c220*/  @P1 FADD R3, RZ, -R3 ;  /* 0x80000003ff031221 */ /* 0x000fe20000000000 */
[----:B------:R-:W-:-:S03]  /*4c230*/  FFMA R0, R0, R11, 0.0071942447684705257416 ;  /* 0x3bebbdb300007423 */ /* 0x000fc6000000000b */
        /* <DEDUP_REMOVED lines=9> */
.L_x_1089:
[----:B------:R-:W-:Y:S05]  /*4c2d0*/  BSYNC.RECONVERGENT B2 ;  /* 0x0000000000027941 */ /* 0x000fea0003800200 */
.L_x_1088:
        /* <DEDUP_REMOVED lines=20> */
.L_x_1093:
        /* <DEDUP_REMOVED lines=66> */
.L_x_1095:
[----:B------:R-:W-:Y:S05]  /*4c840*/  BSYNC.RECONVERGENT B1 ;  /* 0x0000000000017941 */ /* 0x000fea0003800200 */
.L_x_1094:
        /* <DEDUP_REMOVED lines=19> */
.L_x_1092:
[----:B------:R-:W-:Y:S01]  /*4c980*/  FMUL R11, RZ, R0 ;  /* 0x00000000ff0b7220 */ /* 0x000fe20000400000 */
[----:B------:R-:W-:-:S07]  /*4c990*/  IMAD.MOV.U32 R3, RZ, RZ, RZ ;  /* 0x000000ffff037224 */ /* 0x000fce00078e00ff */
.L_x_1091:
[----:B------:R-:W-:Y:S05]  /*4c9a0*/  BSYNC.RECONVERGENT B0 ;  /* 0x0000000000007941 */ /* 0x000fea0003800200 */
.L_x_1090:
        /* <DEDUP_REMOVED lines=16> */
[----:B------:R-:W-:Y:S02]  /*4cab0*/  HFMA2 R11, -RZ, RZ, 0.9892578125, 0.0004045963287353515625 ;  /* 0x3bea0ea1ff0b7431 */ /* 0x000fe400000001ff */
[C---:B------:R-:W-:Y:S02]  /*4cac0*/  FFMA R12, R13.reuse, R12, R15 ;  /* 0x0000000c0d0c7223 */ /* 0x040fe4000000000f */
[----:B------:R-:W-:-:S04]  /*4cad0*/  FFMA R3, R13, R0, RZ ;  /* 0x000000000d037223 */ /* 0x000fc800000000ff */
[----:B------:R-:W-:Y:S01]  /*4cae0*/  FFMA R3, R3, R12, R0 ;  /* 0x0000000c03037223 */ /* 0x000fe20000000000 */
[----:B------:R-:W-:-:S03]  /*4caf0*/  FFMA R0, R11, -R16, 1 ;  /* 0x3f8000000b007423 */ /* 0x000fc60000000810 */
[----:B------:R-:W-:Y:S01]  /*4cb00*/  @P1 FADD R3, RZ, -R3 ;  /* 0x80000003ff031221 */ /* 0x000fe20000000000 */
[----:B------:R-:W-:-:S03]  /*4cb10*/  FFMA R0, R0, R11, 0.0071428571827709674835 ;  /* 0x3bea0ea100007423 */ /* 0x000fc6000000000b */
        /* <DEDUP_REMOVED lines=9> */
.L_x_1097:
[----:B------:R-:W-:Y:S05]  /*4cbb0*/  BSYNC.RECONVERGENT B2 ;  /* 0x0000000000027941 */ /* 0x000fea0003800200 */
.L_x_1096:
        /* <DEDUP_REMOVED lines=20> */
.L_x_1101:
        /* <DEDUP_REMOVED lines=66> */
.L_x_1103:
[----:B------:R-:W-:Y:S05]  /*4d120*/  BSYNC.RECONVERGENT B1 ;  /* 0x0000000000017941 */ /* 0x000fea0003800200 */
.L_x_1102:
        /* <DEDUP_REMOVED lines=19> */
.L_x_1100:
[----:B------:R-:W-:Y:S01]  /*4d260*/  FMUL R11, RZ, R0 ;  /* 0x00000000ff0b7220 */ /* 0x000fe20000400000 */
[----:B------:R-:W-:-:S07]  /*4d270*/  IMAD.MOV.U32 R3, RZ, RZ, RZ ;  /* 0x000000ffff037224 */ /* 0x000fce00078e00ff */
.L_x_1099:
[----:B------:R-:W-:Y:S05]  /*4d280*/  BSYNC.RECONVERGENT B0 ;  /* 0x0000000000007941 */ /* 0x000fea0003800200 */
.L_x_1098:
        /* <DEDUP_REMOVED lines=16> */
[----:B------:R-:W-:Y:S02]  /*4d390*/  HFMA2 R11, -RZ, RZ, 0.98828125, 1452 ;  /* 0x3be865acff0b7431 */ /* 0x000fe400000001ff */
[C---:B------:R-:W-:Y:S02]  /*4d3a0*/  FFMA R12, R13.reuse, R12, R15 ;  /* 0x0000000c0d0c7223 */ /* 0x040fe4000000000f */
[----:B------:R-:W-:-:S04]  /*4d3b0*/  FFMA R3, R13, R0, RZ ;  /* 0x000000000d037223 */ /* 0x000fc800000000ff */
[----:B------:R-:W-:Y:S01]  /*4d3c0*/  FFMA R3, R3, R12, R0 ;  /* 0x0000000c03037223 */ /* 0x000fe20000000000 */
[----:B------:R-:W-:-:S03]  /*4d3d0*/  FFMA R0, R11, -R16, 1 ;  /* 0x3f8000000b007423 */ /* 0x000fc60000000810 */
[----:B------:R-:W-:Y:S01]  /*4d3e0*/  @P1 FADD R3, RZ, -R3 ;  /* 0x80000003ff031221 */ /* 0x000fe20000000000 */
[----:B------:R-:W-:-:S03]  /*4d3f0*/  FFMA R0, R0, R11, 0.0070921983569860458374 ;  /* 0x3be865ac00007423 */ /* 0x000fc6000000000b */
        /* <DEDUP_REMOVED lines=9> */
.L_x_1105:
[----:B------:R-:W-:Y:S05]  /*4d490*/  BSYNC.RECONVERGENT B2 ;  /* 0x0000000000027941 */ /* 0x000fea0003800200 */
.L_x_1104:
        /* <DEDUP_REMOVED lines=20> */
.L_x_1109:
        /* <DEDUP_REMOVED lines=66> */
.L_x_1111:
[----:B------:R-:W-:Y:S05]  /*4da00*/  BSYNC.RECONVERGENT B1 ;  /* 0x0000000000017941 */ /* 0x000fea0003800200 */
.L_x_1110:
        /* <DEDUP_REMOVED lines=19> */
.L_x_1108:
[----:B------:R-:W-:Y:S01]  /*4db40*/  FMUL R11, RZ, R0 ;  /* 0x00000000ff0b7220 */ /* 0x000fe20000400000 */
[----:B------:R-:W-:-:S07]  /*4db50*/  IMAD.MOV.U32 R3, RZ, RZ, RZ ;  /* 0x000000ffff037224 */ /* 0x000fce00078e00ff */
.L_x_1107:
[----:B------:R-:W-:Y:S05]  /*4db60*/  BSYNC.RECONVERGENT B0 ;  /* 0x0000000000007941 */ /* 0x000fea0003800200 */
.L_x_1106:
        /* <DEDUP_REMOVED lines=16> */
[----:B------:R-:W-:Y:S02]  /*4dc70*/  HFMA2 R11, -RZ, RZ, 0.9873046875, -3.3515625 ;  /* 0x3be6c2b4ff0b7431 */ /* 0x000fe400000001ff */
[C---:B------:R-:W-:Y:S02]  /*4dc80*/  FFMA R12, R13.reuse, R12, R15 ;  /* 0x0000000c0d0c7223 */ /* 0x040fe4000000000f */
[----:B------:R-:W-:-:S04]  /*4dc90*/  FFMA R3, R13, R0, RZ ;  /* 0x000000000d037223 */ /* 0x000fc800000000ff */
[----:B------:R-:W-:Y:S01]  /*4dca0*/  FFMA R3, R3, R12, R0 ;  /* 0x0000000c03037223 */ /* 0x000fe20000000000 */
[----:B------:R-:W-:-:S03]  /*4dcb0*/  FFMA R0, R11, -R16, 1 ;  /* 0x3f8000000b007423 */ /* 0x000fc60000000810 */
[----:B------:R-:W-:Y:S01]  /*4dcc0*/  @P1 FADD R3, RZ, -R3 ;  /* 0x80000003ff031221 */ /* 0x000fe20000000000 */
[----:B------:R-:W-:-:S03]  /*4dcd0*/  FFMA R0, R0, R11, 0.0070422533899545669556 ;  /* 0x3be6c2b400007423 */ /* 0x000fc6000000000b */
        /* <DEDUP_REMOVED lines=9> */
.L_x_1113:
[----:B------:R-:W-:Y:S05]  /*4dd70*/  BSYNC.RECONVERGENT B2 ;  /* 0x0000000000027941 */ /* 0x000fea0003800200 */
.L_x_1112:
        /* <DEDUP_REMOVED lines=20> */
.L_x_1117:
        /* <DEDUP_REMOVED lines=66> */
.L_x_1119:
[----:B------:R-:W-:Y:S05]  /*4e2e0*/  BSYNC.RECONVERGENT B1 ;  /* 0x0000000000017941 */ /* 0x000fea0003800200 */
.L_x_1118:
        /* <DEDUP_REMOVED lines=19> */
.L_x_1116:
[----:B------:R-:W-:Y:S01]  /*4e420*/  FMUL R11, RZ, R0 ;  /* 0x00000000ff0b7220 */ /* 0x000fe20000400000 */
[----:B------:R-:W-:-:S07]  /*4e430*/  IMAD.MOV.U32 R3, RZ, RZ, RZ ;  /* 0x000000ffff037224 */ /* 0x000fce00078e00ff */
.L_x_1115:
[----:B------:R-:W-:Y:S05]  /*4e440*/  BSYNC.RECONVERGENT B0 ;  /* 0x0000000000007941 */ /* 0x000fea0003800200 */
.L_x_1114:
        /* <DEDUP_REMOVED lines=16> */
[----:B------:R-:W-:Y:S02]  /*4e550*/  HFMA2 R11, -RZ, RZ, 0.98681640625, 0.0218505859375 ;  /* 0x3be52598ff0b7431 */ /* 0x000fe400000001ff */
[C---:B------:R-:W-:Y:S02]  /*4e560*/  FFMA R12, R13.reuse, R12, R15 ;  /* 0x0000000c0d0c7223 */ /* 0x040fe4000000000f */
[----:B------:R-:W-:-:S04]  /*4e570*/  FFMA R3, R13, R0, RZ ;  /* 0x000000000d037223 */ /* 0x000fc800000000ff */
[----:B------:R-:W-:Y:S01]  /*4e580*/  FFMA R3, R3, R12, R0 ;  /* 0x0000000c03037223 */ /* 0x000fe20000000000 */
[----:B------:R-:W-:-:S03]  /*4e590*/  FFMA R0, R11, -R16, 1 ;  /* 0x3f8000000b007423 */ /* 0x000fc60000000810 */
[----:B------:R-:W-:Y:S01]  /*4e5a0*/  @P1 FADD R3, RZ, -R3 ;  /* 0x80000003ff031221 */ /* 0x000fe20000000000 */
[----:B------:R-:W-:-:S03]  /*4e5b0*/  FFMA R0, R0, R11, 0.0069930069148540496826 ;  /* 0x3be5259800007423 */ /* 0x000fc6000000000b */
        /* <DEDUP_REMOVED lines=9> */
.L_x_1121:
[----:B------:R-:W-:Y:S05]  /*4e650*/  BSYNC.RECONVERGENT B2 ;  /* 0x0000000000027941 */ /* 0x000fea0003800200 */
.L_x_1120:
        /* <DEDUP_REMOVED lines=20> */
.L_x_1125:
        /* <DEDUP_REMOVED lines=66> */
.L_x_1127:
[----:B------:R-:W-:Y:S05]  /*4ebc0*/  BSYNC.RECONVERGENT B1 ;  /* 0x0000000000017941 */ /* 0x000fea0003800200 */
.L_x_1126:
        /* <DEDUP_REMOVED lines=19> */
.L_x_1124:
[----:B------:R-:W-:Y:S01]  /*4ed00*/  FMUL R11, RZ, R0 ;  /* 0x00000000ff0b7220 */ /* 0x000fe20000400000 */
[----:B------:R-:W-:-:S07]  /*4ed10*/  IMAD.MOV.U32 R3, RZ, RZ, RZ ;  /* 0x000000ffff037224 */ /* 0x000fce00078e00ff */
.L_x_1123:
[----:B------:R-:W-:Y:S05]  /*4ed20*/  BSYNC.RECONVERGENT B0 ;  /* 0x0000000000007941 */ /* 0x000fea0003800200 */
.L_x_1122:
        /* <DEDUP_REMOVED lines=16> */
[----:B------:R-:W-:Y:S02]  /*4ee30*/  HFMA2 R11, -RZ, RZ, 0.98583984375, -0.0003798007965087890625 ;  /* 0x3be38e39ff0b7431 */ /* 0x000fe400000001ff */
[C---:B------:R-:W-:Y:S02]  /*4ee40*/  FFMA R12, R13.reuse, R12, R15 ;  /* 0x0000000c0d0c7223 */ /* 0x040fe4000000000f */
[----:B------:R-:W-:-:S04]  /*4ee50*/  FFMA R3, R13, R0, RZ ;  /* 0x000000000d037223 */ /* 0x000fc800000000ff */
[----:B------:R-:W-:Y:S01]  /*4ee60*/  FFMA R3, R3, R12, R0 ;  /* 0x0000000c03037223 */ /* 0x000fe20000000000 */
[----:B------:R-:W-:-:S03]  /*4ee70*/  FFMA R0, R11, -R16, 1 ;  /* 0x3f8000000b007423 */ /* 0x000fc60000000810 */
[----:B------:R-:W-:Y:S01]  /*4ee80*/  @P1 FADD R3, RZ, -R3 ;  /* 0x80000003ff031221 */ /* 0x000fe20000000000 */
[----:B------:R-:W-:-:S03]  /*4ee90*/  FFMA R0, R0, R11, 0.0069444444961845874786 ;  /* 0x3be38e3900007423 */ /* 0x000fc6000000000b */
        /* <DEDUP_REMOVED lines=9> */
.L_x_1129:
[----:B------:R-:W-:Y:S05]  /*4ef30*/  BSYNC.RECONVERGENT B2 ;  /* 0x0000000000027941 */ /* 0x000fea0003800200 */
.L_x_1128:
        /* <DEDUP_REMOVED lines=20> */
.L_x_1133:
        /* <DEDUP_REMOVED lines=66> */
.L_x_1135:
[----:B------:R-:W-:Y:S05]  /*4f4a0*/  BSYNC.RECONVERGENT B1 ;  /* 0x0000000000017941 */ /* 0x000fea0003800200 */
.L_x_1134:
        /* <DEDUP_REMOVED lines=19> */
.L_x_1132:
[----:B------:R-:W-:Y:S01]  /*4f5e0*/  FMUL R11, RZ, R0 ;  /* 0x00000000ff0b7220 */ /* 0x000fe20000400000 */
[----:B------:R-:W-:-:S07]  /*4f5f0*/  IMAD.MOV.U32 R3, RZ, RZ, RZ ;  /* 0x000000ffff037224 */ /* 0x000fce00078e00ff */
.L_x_1131:
[----:B------:R-:W-:Y:S05]  /*4f600*/  BSYNC.RECONVERGENT B0 ;  /* 0x0000000000007941 */ /* 0x000fea0003800200 */
.L_x_1130:
        /* <DEDUP_REMOVED lines=15> */
[----:B------:R-:W-:Y:S02]  /*4f700*/  FSEL R0, R11, 1, !P0 ;  /* 0x3f8000000b007808 */ /* 0x000fe40004000000 */
[----:B------:R-:W-:Y:S01]  /*4f710*/  MOV R11, 0x3be1fc78 ;  /* 0x3be1fc78000b7802 */ /* 0x000fe20000000f00 */
[C---:B------:R-:W-:Y:S02]  /*4f720*/  FFMA R12, R13.reuse, R12, R15 ;  /* 0x0000000c0d0c7223 */ /* 0x040fe4000000000f */
[----:B------:R-:W-:-:S04]  /*4f730*/  FFMA R3, R13, R0, RZ ;  /* 0x000000000d037223 */ /* 0x000fc800000000ff */
[----:B------:R-:W-:Y:S01]  /*4f740*/  FFMA R3, R3, R12, R0 ;  /* 0x0000000c03037223 */ /* 0x000fe20000000000 */
[----:B------:R-:W-:-:S03]  /*4f750*/  FFMA R0, R11, -R16, 1 ;  /* 0x3f8000000b007423 */ /* 0x000fc60000000810 */
[----:B------:R-:W-:Y:S01]  /*4f760*/  @P1 FADD R3, RZ, -R3 ;  /* 0x80000003ff031221 */ /* 0x000fe20000000000 */
[----:B------:R-:W-:-:S03]  /*4f770*/  FFMA R0, R0, R11, 0.0068965516984462738037 ;  /* 0x3be1fc7800007423 */ /* 0x000fc6000000000b */
        /* <DEDUP_REMOVED lines=9> */
.L_x_1137:
[----:B------:R-:W-:Y:S05]  /*4f810*/  BSYNC.RECONVERGENT B2 ;  /* 0x0000000000027941 */ /* 0x000fea0003800200 */
.L_x_1136:
        /* <DEDUP_REMOVED lines=20> */
.L_x_1141:
        /* <DEDUP_REMOVED lines=66> */
.L_x_1143:
[----:B------:R-:W-:Y:S05]  /*4fd80*/  BSYNC.RECONVERGENT B1 ;  /* 0x0000000000017941 */ /* 0x000fea0003800200 */
.L_x_1142:
        /* <DEDUP_REMOVED lines=19> */
.L_x_1140:
[----:B------:R-:W-:Y:S01]  /*4fec0*/  FMUL R11, RZ, R0 ;  /* 0x00000000ff0b7220 */ /* 0x000fe20000400000 */
[----:B------:R-:W-:-:S07]  /*4fed0*/  IMAD.MOV.U32 R3, RZ, RZ, RZ ;  /* 0x000000ffff037224 */ /* 0x000fce00078e00ff */
.L_x_1139:
[----:B------:R-:W-:Y:S05]  /*4fee0*/  BSYNC.RECONVERGENT B0 ;  /* 0x0000000000007941 */ /* 0x000fea0003800200 */
.L_x_1138:
        /* <DEDUP_REMOVED lines=16> */
[----:B------:R-:W-:Y:S02]  /*4fff0*/  HFMA2 R11, -RZ, RZ, 0.984375, 8640 ;  /* 0x3be07038ff0b7431 */ /* 0x000fe400000001ff */
[C---:B------:R-:W-:Y:S02]  /*50000*/  FFMA R12, R13.reuse, R12, R15 ;  /* 0x0000000c0d0c7223 */ /* 0x040fe4000000000f */
[----:B------:R-:W-:-:S04]  /*50010*/  FFMA R3, R13, R0, RZ ;  /* 0x000000000d037223 */ /* 0x000fc800000000ff */
[----:B------:R-:W-:Y:S01]  /*50020*/  FFMA R3, R3, R12, R0 ;  /* 0x0000000c03037223 */ /* 0x000fe20000000000 */
[----:B------:R-:W-:-:S03]  /*50030*/  FFMA R0, R11, -R16, 1 ;  /* 0x3f8000000b007423 */ /* 0x000fc60000000810 */
[----:B------:R-:W-:Y:S01]  /*50040*/  @P1 FADD R3, RZ, -R3 ;  /* 0x80000003ff031221 */ /* 0x000fe20000000000 */
[----:B------:R-:W-:-:S03]  /*50050*/  FFMA R0, R0, R11, 0.0068493150174617767334 ;  /* 0x3be0703800007423 */ /* 0x000fc6000000000b */
        /* <DEDUP_REMOVED lines=9> */
.L_x_1145:
[----:B------:R-:W-:Y:S05]  /*500f0*/  BSYNC.RECONVERGENT B2 ;  /* 0x0000000000027941 */ /* 0x000fea0003800200 */
.L_x_1144:
        /* <DEDUP_REMOVED lines=20> */
.L_x_1149:
        /* <DEDUP_REMOVED lines=66> */
.L_x_1151:
[----:B------:R-:W-:Y:S05]  /*50660*/  BSYNC.RECONVERGENT B1 ;  /* 0x0000000000017941 */ /* 0x000fea0003800200 */
.L_x_1150:
        /* <DEDUP_REMOVED lines=19> */
.L_x_1148:
[----:B------:R-:W-:Y:S01]  /*507a0*/  FMUL R11, RZ, R0 ;  /* 0x00000000ff0b7220 */ /* 0x000fe20000400000 */
[----:B------:R-:W-:-:S07]  /*507b0*/  IMAD.MOV.U32 R3, RZ, RZ, RZ ;  /* 0x000000ffff037224 */ /* 0x000fce00078e00ff */
.L_x_1147:
[----:B------:R-:W-:Y:S05]  /*507c0*/  BSYNC.RECONVERGENT B0 ;  /* 0x0000000000007941 */ /* 0x000fea0003800200 */
.L_x_1146:
        /* <DEDUP_REMOVED lines=16> */
[----:B------:R-:W-:Y:S02]  /*508d0*/  HFMA2 R11, -RZ, RZ, 0.9833984375, -2744 ;  /* 0x3bdee95cff0b7431 */ /* 0x000fe400000001ff */
[C---:B------:R-:W-:Y:S02]  /*508e0*/  FFMA R12, R13.reuse, R12, R15 ;  /* 0x0000000c0d0c7223 */ /* 0x040fe4000000000f */
[----:B------:R-:W-:-:S04]  /*508f0*/  FFMA R3, R13, R0, RZ ;  /* 0x000000000d037223 */ /* 0x000fc800000000ff */
[----:B------:R-:W-:Y:S01]  /*50900*/  FFMA R3, R3, R12, R0 ;  /* 0x0000000c03037223 */ /* 0x000fe20000000000 */
[----:B------:R-:W-:-:S03]  /*50910*/  FFMA R0, R11, -R16, 1 ;  /* 0x3f8000000b007423 */ /* 0x000fc60000000810 */
[----:B------:R-:W-:Y:S01]  /*50920*/  @P1 FADD R3, RZ, -R3 ;  /* 0x80000003ff031221 */ /* 0x000fe20000000000 */
[----:B------:R-:W-:-:S03]  /*50930*/  FFMA R0, R0, R11, 0.0068027209490537643433 ;  /* 0x3bdee95c00007423 */ /* 0x000fc6000000000b */
        /* <DEDUP_REMOVED lines=9> */
.L_x_1153:
[----:B------:R-:W-:Y:S05]  /*509d0*/  BSYNC.RECONVERGENT B2 ;  /* 0x0000000000027941 */ /* 0x000fea0003800200 */
.L_x_1152:
        /* <DEDUP_REMOVED lines=20> */
.L_x_1157:
        /* <DEDUP_REMOVED lines=66> */
.L_x_1159:
[----:B------:R-:W-:Y:S05]  /*50f40*/  BSYNC.RECONVERGENT B1 ;  /* 0x0000000000017941 */ /* 0x000fea0003800200 */
.L_x_1158:
        /* <DEDUP_REMOVED lines=19> */
.L_x_1156:
[----:B------:R-:W-:Y:S01]  /*51080*/  FMUL R11, RZ, R0 ;  /* 0x00000000ff0b7220 */ /* 0x000fe20000400000 */
[----:B------:R-:W-:-:S07]  /*51090*/  IMAD.MOV.U32 R3, RZ, RZ, RZ ;  /* 0x000000ffff037224 */ /* 0x000fce00078e00ff */
.L_x_1155:
[----:B------:R-:W-:Y:S05]  /*510a0*/  BSYNC.RECONVERGENT B0 ;  /* 0x0000000000007941 */ /* 0x000fea0003800200 */
.L_x_1154:
        /* <DEDUP_REMOVED lines=16> */
[----:B------:R-:W-:Y:S02]  /*511b0*/  HFMA2 R11, -RZ, RZ, 0.98291015625, 1993 ;  /* 0x3bdd67c9ff0b7431 */ /* 0x000fe400000001ff */
[C---:B------:R-:W-:Y:S02]  /*511c0*/  FFMA R12, R13.reuse, R12, R15 ;  /* 0x0000000c0d0c7223 */ /* 0x040fe4000000000f */
[----:B------:R-:W-:-:S04]  /*511d0*/  FFMA R3, R13, R0, RZ ;  /* 0x000000000d037223 */ /* 0x000fc800000000ff */
[----:B------:R-:W-:Y:S01]  /*511e0*/  FFMA R3, R3, R12, R0 ;  /* 0x0000000c03037223 */ /* 0x000fe20000000000 */
[----:B------:R-:W-:-:S03]  /*511f0*/  FFMA R0, R11, -R16, 1 ;  /* 0x3f8000000b007423 */ /* 0x000fc60000000810 */
[----:B------:R-:W-:Y:S01]  /*51200*/  @P1 FADD R3, RZ, -R3 ;  /* 0x80000003ff031221 */ /* 0x000fe20000000000 */
[----:B------:R-:W-:-:S03]  /*51210*/  FFMA R0, R0, R11, 0.0067567569203674793243 ;  /* 0x3bdd67c900007423 */ /* 0x000fc6000000000b */
        /* <DEDUP_REMOVED lines=9> */
.L_x_1161:
[----:B------:R-:W-:Y:S05]  /*512b0*/  BSYNC.RECONVERGENT B2 ;  /* 0x0000000000027941 */ /* 0x000fea0003800200 */
.L_x_1160:
        /* <DEDUP_REMOVED lines=20> */
.L_x_1165:
        /* <DEDUP_REMOVED lines=66> */
.L_x_1167:
[----:B------:R-:W-:Y:S05]  /*51820*/  BSYNC.RECONVERGENT B1 ;  /* 0x0000000000017941 */ /* 0x000fea0003800200 */
.L_x_1166:
        /* <DEDUP_REMOVED lines=19> */
.L_x_1164:
[----:B------:R-:W-:Y:S01]  /*51960*/  FMUL R11, RZ, R0 ;  /* 0x00000000ff0b7220 */ /* 0x000fe20000400000 */
[----:B------:R-:W-:-:S07]  /*51970*/  IMAD.MOV.U32 R3, RZ, RZ, RZ ;  /* 0x000000ffff037224 */ /* 0x000fce00078e00ff */
.L_x_1163:
[----:B------:R-:W-:Y:S05]  /*51980*/  BSYNC.RECONVERGENT B0 ;  /* 0x0000000000007941 */ /* 0x000fea0003800200 */
.L_x_1162:
        /* <DEDUP_REMOVED lines=16> */
[----:B------:R-:W-:Y:S02]  /*51a90*/  HFMA2 R11, -RZ, RZ, 0.98193359375, -3780 ;  /* 0x3bdbeb62ff0b7431 */ /* 0x000fe400000001ff */
[C---:B------:R-:W-:Y:S02]  /*51aa0*/  FFMA R12, R13.reuse, R12, R15 ;  /* 0x0000000c0d0c7223 */ /* 0x040fe4000000000f */
[----:B------:R-:W-:-:S04]  /*51ab0*/  FFMA R3, R13, R0, RZ ;  /* 0x000000000d037223 */ /* 0x000fc800000000ff */
[----:B------:R-:W-:Y:S01]  /*51ac0*/  FFMA R3, R3, R12, R0 ;  /* 0x0000000c03037223 */ /* 0x000fe20000000000 */
[----:B------:R-:W-:-:S03]  /*51ad0*/  FFMA R0, R11, -R16, 1 ;  /* 0x3f8000000b007423 */ /* 0x000fc60000000810 */
[----:B------:R-:W-:Y:S01]  /*51ae0*/  @P1 FADD R3, RZ, -R3 ;  /* 0x80000003ff031221 */ /* 0x000fe20000000000 */
[----:B------:R-:W-:-:S03]  /*51af0*/  FFMA R0, R0, R11, 0.0067114094272255897522 ;  /* 0x3bdbeb6200007423 */ /* 0x000fc6000000000b */
        /* <DEDUP_REMOVED lines=9> */
.L_x_1169:
[----:B------:R-:W-:Y:S05]  /*51b90*/  BSYNC.RECONVERGENT B2 ;  /* 0x0000000000027941 */ /* 0x000fea0003800200 */
.L_x_1168:
        /* <DEDUP_REMOVED lines=20> */
.L_x_1173:
        /* <DEDUP_REMOVED lines=66> */
.L_x_1175:
[----:B------:R-:W-:Y:S05]  /*52100*/  BSYNC.RECONVERGENT B1 ;  /* 0x0000000000017941 */ /* 0x000fea0003800200 */
.L_x_1174:
        /* <DEDUP_REMOVED lines=19> */
.L_x_1172:
[----:B------:R-:W-:Y:S01]  /*52240*/  FMUL R11, RZ, R0 ;  /* 0x00000000ff0b7220 */ /* 0x000fe20000400000 */
[----:B------:R-:W-:-:S07]  /*52250*/  IMAD.MOV.U32 R3, RZ, RZ, RZ ;  /* 0x000000ffff037224 */ /* 0x000fce00078e00ff */
.L_x_1171:
[----:B------:R-:W-:Y:S05]  /*52260*/  BSYNC.RECONVERGENT B0 ;  /* 0x0000000000007941 */ /* 0x000fea0003800200 */
.L_x_1170:
        /* <DEDUP_REMOVED lines=16> */
[----:B------:R-:W-:Y:S02]  /*52370*/  HFMA2 R11, -RZ, RZ, 0.9814453125, 16608 ;  /* 0x3bda740eff0b7431 */ /* 0x000fe400000001ff */
[C---:B------:R-:W-:Y:S02]  /*52380*/  FFMA R12, R13.reuse, R12, R15 ;  /* 0x0000000c0d0c7223 */ /* 0x040fe4000000000f */
[----:B------:R-:W-:-:S04]  /*52390*/  FFMA R3, R13, R0, RZ ;  /* 0x000000000d037223 */ /* 0x000fc800000000ff */
[----:B------:R-:W-:Y:S01]  /*523a0*/  FFMA R3, R3, R12, R0 ;  /* 0x0000000c03037223 */ /* 0x000fe20000000000 */
[----:B------:R-:W-:-:S03]  /*523b0*/  FFMA R0, R11, -R16, 1 ;  /* 0x3f8000000b007423 */ /* 0x000fc60000000810 */
[----:B------:R-:W-:Y:S01]  /*523c0*/  @P1 FADD R3, RZ, -R3 ;  /* 0x80000003ff031221 */ /* 0x000fe20000000000 */
[----:B------:R-:W-:-:S03]  /*523d0*/  FFMA R0, R0, R11, 0.0066666668280959129333 ;  /* 0x3bda740e00007423 */ /* 0x000fc6000000000b */
        /* <DEDUP_REMOVED lines=9> */
.L_x_1177:
[----:B------:R-:W-:Y:S05]  /*52470*/  BSYNC.RECONVERGENT B2 ;  /* 0x0000000000027941 */ /* 0x000fea0003800200 */
.L_x_1176:
        /* <DEDUP_REMOVED lines=20> */
.L_x_1181:
        /* <DEDUP_REMOVED lines=66> */
.L_x_1183:
[----:B------:R-:W-:Y:S05]  /*529e0*/  BSYNC.RECONVERGENT B1 ;  /* 0x0000000000017941 */ /* 0x000fea0003800200 */
.L_x_1182:
        /* <DEDUP_REMOVED lines=19> */
.L_x_1180:
[----:B------:R-:W-:Y:S01]  /*52b20*/  FMUL R11, RZ, R0 ;  /* 0x00000000ff0b7220 */ /* 0x000fe20000400000 */
[----:B------:R-:W-:-:S07]  /*52b30*/  IMAD.MOV.U32 R3, RZ, RZ, RZ ;  /* 0x000000ffff037224 */ /* 0x000fce00078e00ff */
.L_x_1179:
[----:B------:R-:W-:Y:S05]  /*52b40*/  BSYNC.RECONVERGENT B0 ;  /* 0x0000000000007941 */ /* 0x000fea0003800200 */
.L_x_1178:
        /* <DEDUP_REMOVED lines=16> */
[----:B------:R-:W-:Y:S02]  /*52c50*/  HFMA2 R11, -RZ, RZ, 0.98095703125, 2.586841583251953125e-05 ;  /* 0x3bd901b2ff0b7431 */ /* 0x000fe400000001ff */
[C---:B------:R-:W-:Y:S02]  /*52c60*/  FFMA R12, R13.reuse, R12, R15 ;  /* 0x0000000c0d0c7223 */ /* 0x040fe4000000000f */
[----:B------:R-:W-:-:S04]  /*52c70*/  FFMA R3, R13, R0, RZ ;  /* 0x000000000d037223 */ /* 0x000fc800000000ff */
[----:B------:R-:W-:Y:S01]  /*52c80*/  FFMA R3, R3, R12, R0 ;  /* 0x0000000c03037223 */ /* 0x000fe20000000000 */
[----:B------:R-:W-:-:S03]  /*52c90*/  FFMA R0, R11, -R16, 1 ;  /* 0x3f8000000b007423 */ /* 0x000fc60000000810 */
[----:B------:R-:W-:Y:S01]  /*52ca0*/  @P1 FADD R3, RZ, -R3 ;  /* 0x80000003ff031221 */ /* 0x000fe20000000000 */
[----:B------:R-:W-:-:S03]  /*52cb0*/  FFMA R0, R0, R11, 0.0066225165501236915588 ;  /* 0x3bd901b200007423 */ /* 0x000fc6000000000b */
        /* <DEDUP_REMOVED lines=9> */
.L_x_1185:
[----:B------:R-:W-:Y:S05]  /*52d50*/  BSYNC.RECONVERGENT B2 ;  /* 0x0000000000027941 */ /* 0x000fea0003800200 */
.L_x_1184:
        /* <DEDUP_REMOVED lines=20> */
.L_x_1189:
        /* <DEDUP_REMOVED lines=66> */
.L_x_1191:
[----:B------:R-:W-:Y:S05]  /*532c0*/  BSYNC.RECONVERGENT B1 ;  /* 0x0000000000017941 */ /* 0x000fea0003800200 */
.L_x_1190:
        /* <DEDUP_REMOVED lines=19> */
.L_x_1188:
[----:B------:R-:W-:Y:S01]  /*53400*/  FMUL R11, RZ, R0 ;  /* 0x00000000ff0b7220 */ /* 0x000fe20000400000 */
[----:B------:R-:W-:-:S07]  /*53410*/  IMAD.MOV.U32 R3, RZ, RZ, RZ ;  /* 0x000000ffff037224 */ /* 0x000fce00078e00ff */
.L_x_1187:
[----:B------:R-:W-:Y:S05]  /*53420*/  BSYNC.RECONVERGENT B0 ;  /* 0x0000000000007941 */ /* 0x000fea0003800200 */
.L_x_1186:
        /* <DEDUP_REMOVED lines=16> */
[----:B------:R-:W-:Y:S02]  /*53530*/  HFMA2 R11, -RZ, RZ, 0.97998046875, -0.0010280609130859375 ;  /* 0x3bd79436ff0b7431 */ /* 0x000fe400000001ff */
[C---:B------:R-:W-:Y:S02]  /*53540*/  FFMA R12, R13.reuse, R12, R15 ;  /* 0x0000000c0d0c7223 */ /* 0x040fe4000000000f */
[----:B------:R-:W-:-:S04]  /*53550*/  FFMA R3, R13, R0, RZ ;  /* 0x000000000d037223 */ /* 0x000fc800000000ff */
[----:B------:R-:W-:Y:S01]  /*53560*/  FFMA R3, R3, R12, R0 ;  /* 0x0000000c03037223 */ /* 0x000fe20000000000 */
[----:B------:R-:W-:-:S03]  /*53570*/  FFMA R0, R11, -R16, 1 ;  /* 0x3f8000000b007423 */ /* 0x000fc60000000810 */
[----:B------:R-:W-:Y:S01]  /*53580*/  @P1 FADD R3, RZ, -R3 ;  /* 0x80000003ff031221 */ /* 0x000fe20000000000 */
[----:B------:R-:W-:-:S03]  /*53590*/  FFMA R0, R0, R11, 0.0065789474174380302429 ;  /* 0x3bd7943600007423 */ /* 0x000fc6000000000b */
        /* <DEDUP_REMOVED lines=9> */
.L_x_1193:
[----:B------:R-:W-:Y:S05]  /*53630*/  BSYNC.RECONVERGENT B2 ;  /* 0x0000000000027941 */ /* 0x000fea0003800200 */
.L_x_1192:
        /* <DEDUP_REMOVED lines=20> */
.L_x_1197:
        /* <DEDUP_REMOVED lines=66> */
.L_x_1199:
[----:B------:R-:W-:Y:S05]  /*53ba0*/  BSYNC.RECONVERGENT B1 ;  /* 0x0000000000017941 */ /* 0x000fea0003800200 */
.L_x_1198:
        /* <DEDUP_REMOVED lines=19> */
.L_x_1196:
[----:B------:R-:W-:Y:S01]  /*53ce0*/  FMUL R11, RZ, R0 ;  /* 0x00000000ff0b7220 */ /* 0x000fe20000400000 */
[----:B------:R-:W-:-:S07]  /*53cf0*/  IMAD.MOV.U32 R3, RZ, RZ, RZ ;  /* 0x000000ffff037224 */ /* 0x000fce00078e00ff */
.L_x_1195:
[----:B------:R-:W-:Y:S05]  /*53d00*/  BSYNC.RECONVERGENT B0 ;  /* 0x0000000000007941 */ /* 0x000fea0003800200 */
.L_x_1194:
        /* <DEDUP_REMOVED lines=16> */
[----:B------:R-:W-:Y:S02]  /*53e10*/  HFMA2 R11, -RZ, RZ, 0.9794921875, 0.058624267578125 ;  /* 0x3bd62b81ff0b7431 */ /* 0x000fe400000001ff */
[C---:B------:R-:W-:Y:S02]  /*53e20*/  FFMA R12, R13.reuse, R12, R15 ;  /* 0x0000000c0d0c7223 */ /* 0x040fe4000000000f */
[----:B------:R-:W-:-:S04]  /*53e30*/  FFMA R3, R13, R0, RZ ;  /* 0x000000000d037223 */ /* 0x000fc800000000ff */
[----:B------:R-:W-:Y:S01]  /*53e40*/  FFMA R3, R3, R12, R0 ;  /* 0x0000000c03037223 */ /* 0x000fe20000000000 */
[----:B------:R-:W-:-:S03]  /*53e50*/  FFMA R0, R11, -R16, 1 ;  /* 0x3f8000000b007423 */ /* 0x000fc60000000810 */
[----:B------:R-:W-:Y:S01]  /*53e60*/  @P1 FADD R3, RZ, -R3 ;  /* 0x80000003ff031221 */ /* 0x000fe20000000000 */
[----:B------:R-:W-:-:S03]  /*53e70*/  FFMA R0, R0, R11, 0.0065359477885067462921 ;  /* 0x3bd62b8100007423 */ /* 0x000fc6000000000b */
        /* <DEDUP_REMOVED lines=9> */
.L_x_1201:
[----:B------:R-:W-:Y:S05]  /*53f10*/  BSYNC.RECONVERGENT B2 ;  /* 0x0000000000027941 */ /* 0x000fea0003800200 */
.L_x_1200:
        /* <DEDUP_REMOVED lines=20> */
.L_x_1205:
        /* <DEDUP_REMOVED lines=66> */
.L_x_1207:
[----:B------:R-:W-:Y:S05]  /*54480*/  BSYNC.RECONVERGENT B1 ;  /* 0x0000000000017941 */ /* 0x000fea0003800200 */
.L_x_1206:
        /* <DEDUP_REMOVED lines=19> */
.L_x_1204:
[----:B------:R-:W-:Y:S01]  /*545c0*/  FMUL R11, RZ, R0 ;  /* 0x00000000ff0b7220 */ /* 0x000fe20000400000 */
[----:B------:R-:W-:-:S07]  /*545d0*/  IMAD.MOV.U32 R3, RZ, RZ, RZ ;  /* 0x000000ffff037224 */ /* 0x000fce00078e00ff */
.L_x_1203:
[----:B------:R-:W-:Y:S05]  /*545e0*/  BSYNC.RECONVERGENT B0 ;  /* 0x0000000000007941 */ /* 0x000fea0003800200 */
.L_x_1202:
        /* <DEDUP_REMOVED lines=16> */
[----:B------:R-:W-:Y:S02]  /*546f0*/  HFMA2 R11, -RZ, RZ, 0.978515625, -7.48046875 ;  /* 0x3bd4c77bff0b7431 */ /* 0x000fe400000001ff */
[C---:B------:R-:W-:Y:S02]  /*54700*/  FFMA R12, R13.reuse, R12, R15 ;  /* 0x0000000c0d0c7223 */ /* 0x040fe4000000000f */
[----:B------:R-:W-:-:S04]  /*54710*/  FFMA R3, R13, R0, RZ ;  /* 0x000000000d037223 */ /* 0x000fc800000000ff */
[----:B------:R-:W-:Y:S01]  /*54720*/  FFMA R3, R3, R12, R0 ;  /* 0x0000000c03037223 */ /* 0x000fe20000000000 */
[----:B------:R-:W-:-:S03]  /*54730*/  FFMA R0, R11, -R16, 1 ;  /* 0x3f8000000b007423 */ /* 0x000fc60000000810 */
[----:B------:R-:W-:Y:S01]  /*54740*/  @P1 FADD R3, RZ, -R3 ;  /* 0x80000003ff031221 */ /* 0x000fe20000000000 */
[----:B------:R-:W-:-:S03]  /*54750*/  FFMA R0, R0, R11, 0.0064935064874589443207 ;  /* 0x3bd4c77b00007423 */ /* 0x000fc6000000000b */
        /* <DEDUP_REMOVED lines=9> */
.L_x_1209:
[----:B------:R-:W-:Y:S05]  /*547f0*/  BSYNC.RECONVERGENT B2 ;  /* 0x0000000000027941 */ /* 0x000fea0003800200 */
.L_x_1208:
        /* <DEDUP_REMOVED lines=20> */
.L_x_1213:
        /* <DEDUP_REMOVED lines=66> */
.L_x_1215:
[----:B------:R-:W-:Y:S05]  /*54d60*/  BSYNC.RECONVERGENT B1 ;  /* 0x0000000000017941 */ /* 0x000fea0003800200 */
.L_x_1214:
        /* <DEDUP_REMOVED lines=19> */
.L_x_1212:
[----:B------:R-:W-:Y:S01]  /*54ea0*/  FMUL R11, RZ, R0 ;  /* 0x00000000ff0b7220 */ /* 0x000fe20000400000 */
[----:B------:R-:W-:-:S07]  /*54eb0*/  IMAD.MOV.U32 R3, RZ, RZ, RZ ;  /* 0x000000ffff037224 */ /* 0x000fce00078e00ff */
.L_x_1211:
[----:B------:R-:W-:Y:S05]  /*54ec0*/  BSYNC.RECONVERGENT B0 ;  /* 0x0000000000007941 */ /* 0x000fea0003800200 */
.L_x_1210:
        /* <DEDUP_REMOVED lines=16> */
[----:B------:R-:W-:Y:S02]  /*54fd0*/  HFMA2 R11, -RZ, RZ, 0.97802734375, 2074 ;  /* 0x3bd3680dff0b7431 */ /* 0x000fe400000001ff */
[C---:B------:R-:W-:Y:S02]  /*54fe0*/  FFMA R12, R13.reuse, R12, R15 ;  /* 0x0000000c0d0c7223 */ /* 0x040fe4000000000f */
[----:B------:R-:W-:-:S04]  /*54ff0*/  FFMA R3, R13, R0, RZ ;  /* 0x000000000d037223 */ /* 0x000fc800000000ff */
[----:B------:R-:W-:Y:S01]  /*55000*/  FFMA R3, R3, R12, R0 ;  /* 0x0000000c03037223 */ /* 0x000fe20000000000 */
[----:B------:R-:W-:-:S03]  /*55010*/  FFMA R0, R11, -R16, 1 ;  /* 0x3f8000000b007423 */ /* 0x000fc60000000810 */
[----:B------:R-:W-:Y:S01]  /*55020*/  @P1 FADD R3, RZ, -R3 ;  /* 0x80000003ff031221 */ /* 0x000fe20000000000 */
[----:B------:R-:W-:-:S03]  /*55030*/  FFMA R0, R0, R11, 0.0064516128040850162506 ;  /* 0x3bd3680d00007423 */ /* 0x000fc6000000000b */
        /* <DEDUP_REMOVED lines=9> */
.L_x_1217:
[----:B------:R-:W-:Y:S05]  /*550d0*/  BSYNC.RECONVERGENT B2 ;  /* 0x0000000000027941 */ /* 0x000fea0003800200 */
.L_x_1216:
        /* <DEDUP_REMOVED lines=20> */
.L_x_1221:
        /* <DEDUP_REMOVED lines=66> */
.L_x_1223:
[----:B------:R-:W-:Y:S05]  /*55640*/  BSYNC.RECONVERGENT B1 ;  /* 0x0000000000017941 */ /* 0x000fea0003800200 */
.L_x_1222:
        /* <DEDUP_REMOVED lines=19> */
.L_x_1220:
[----:B------:R-:W-:Y:S01]  /*55780*/  FMUL R11, RZ, R0 ;  /* 0x00000000ff0b7220 */ /* 0x000fe20000400000 */
[----:B------:R-:W-:-:S07]  /*55790*/  IMAD.MOV.U32 R3, RZ, RZ, RZ ;  /* 0x000000ffff037224 */ /* 0x000fce00078e00ff */
.L_x_1219:
[----:B------:R-:W-:Y:S05]  /*557a0*/  BSYNC.RECONVERGENT B0 ;  /* 0x0000000000007941 */ /* 0x000fea0003800200 */
.L_x_1218:
        /* <DEDUP_REMOVED lines=16> */
[----:B------:R-:W-:Y:S02]  /*558b0*/  HFMA2 R11, -RZ, RZ, 0.9775390625, 0.0003130435943603515625 ;  /* 0x3bd20d21ff0b7431 */ /* 0x000fe400000001ff */
[C---:B------:R-:W-:Y:S02]  /*558c0*/  FFMA R12, R13.reuse, R12, R15 ;  /* 0x0000000c0d0c7223 */ /* 0x040fe4000000000f */
[----:B------:R-:W-:-:S04]  /*558d0*/  FFMA R3, R13, R0, RZ ;  /* 0x000000000d037223 */ /* 0x000fc800000000ff */
[----:B------:R-:W-:Y:S01]  /*558e0*/  FFMA R3, R3, R12, R0 ;  /* 0x0000000c03037223 */ /* 0x000fe20000000000 */
[----:B------:R-:W-:-:S03]  /*558f0*/  FFMA R0, R11, -R16, 1 ;  /* 0x3f8000000b007423 */ /* 0x000fc60000000810 */
[----:B------:R-:W-:Y:S01]  /*55900*/  @P1 FADD R3, RZ, -R3 ;  /* 0x80000003ff031221 */ /* 0x000fe20000000000 */
[----:B------:R-:W-:-:S03]  /*55910*/  FFMA R0, R0, R11, 0.0064102564938366413116 ;  /* 0x3bd20d2100007423 */ /* 0x000fc6000000000b */
        /* <DEDUP_REMOVED lines=9> */
.L_x_1225:
[----:B------:R-:W-:Y:S05]  /*559b0*/  BSYNC.RECONVERGENT B2 ;  /* 0x0000000000027941 */ /* 0x000fea0003800200 */
.L_x_1224:
        /* <DEDUP_REMOVED lines=20> */
.L_x_1229:
        /* <DEDUP_REMOVED lines=66> */
.L_x_1231:
[----:B------:R-:W-:Y:S05]  /*55f20*/  BSYNC.RECONVERGENT B1 ;  /* 0x0000000000017941 */ /* 0x000fea0003800200 */
.L_x_1230:
        /* <DEDUP_REMOVED lines=19> */
.L_x_1228:
[----:B------:R-:W-:Y:S01]  /*56060*/  FMUL R11, RZ, R0 ;  /* 0x00000000ff0b7220 */ /* 0x000fe20000400000 */
[----:B------:R-:W-:-:S07]  /*56070*/  IMAD.MOV.U32 R3, RZ, RZ, RZ ;  /* 0x000000ffff037224 */ /* 0x000fce00078e00ff */
.L_x_1227:
[----:B------:R-:W-:Y:S05]  /*56080*/  BSYNC.RECONVERGENT B0 ;  /* 0x0000000000007941 */ /* 0x000fea0003800200 */
.L_x_1226:
        /* <DEDUP_REMOVED lines=16> */
[----:B------:R-:W-:Y:S02]  /*56190*/  HFMA2 R11, -RZ, RZ, 0.9765625, -0.4140625 ;  /* 0x3bd0b6a0ff0b7431 */ /* 0x000fe400000001ff */
[C---:B------:R-:W-:Y:S02]  /*561a0*/  FFMA R12, R13.reuse, R12, R15 ;  /* 0x0000000c0d0c7223 */ /* 0x040fe4000000000f */
[----:B------:R-:W-:-:S04]  /*561b0*/  FFMA R3, R13, R0, RZ ;  /* 0x000000000d037223 */ /* 0x000fc800000000ff */
[----:B------:R-:W-:Y:S01]  /*561c0*/  FFMA R3, R3, R12, R0 ;  /* 0x0000000c03037223 */ /* 0x000fe20000000000 */
[----:B------:R-:W-:-:S03]  /*561d0*/  FFMA R0, R11, -R16, 1 ;  /* 0x3f8000000b007423 */ /* 0x000fc60000000810 */
[----:B------:R-:W-:Y:S01]  /*561e0*/  @P1 FADD R3, RZ, -R3 ;  /* 0x80000003ff031221 */ /* 0x000fe20000000000 */
[----:B------:R-:W-:-:S03]  /*561f0*/  FFMA R0, R0, R11, 0.0063694268465042114258 ;  /* 0x3bd0b6a000007423 */ /* 0x000fc6000000000b */
        /* <DEDUP_REMOVED lines=9> */
.L_x_1233:
[----:B------:R-:W-:Y:S05]  /*56290*/  BSYNC.RECONVERGENT B2 ;  /* 0x0000000000027941 */ /* 0x000fea0003800200 */
.L_x_1232:
        /* <DEDUP_REMOVED lines=20> */
.L_x_1237:
        /* <DEDUP_REMOVED lines=66> */
.L_x_1239:
[----:B------:R-:W-:Y:S05]  /*56800*/  BSYNC.RECONVERGENT B1 ;  /* 0x0000000000017941 */ /* 0x000fea0003800200 */
.L_x_1238:
        /* <DEDUP_REMOVED lines=19> */
.L_x_1236:
[----:B------:R-:W-:Y:S01]  /*56940*/  FMUL R11, RZ, R0 ;  /* 0x00000000ff0b7220 */ /* 0x000fe20000400000 */
[----:B------:R-:W-:-:S07]  /*56950*/  IMAD.MOV.U32 R3, RZ, RZ, RZ ;  /* 0x000000ffff037224 */ /* 0x000fce00078e00ff */
.L_x_1235:
[----:B------:R-:W-:Y:S05]  /*56960*/  BSYNC.RECONVERGENT B0 ;  /* 0x0000000000007941 */ /* 0x000fea0003800200 */
.L_x_1234:
        /* <DEDUP_REMOVED lines=16> */
[----:B------:R-:W-:Y:S02]  /*56a70*/  HFMA2 R11, -RZ, RZ, 0.97607421875, 1141 ;  /* 0x3bcf6475ff0b7431 */ /* 0x000fe400000001ff */
[C---:B------:R-:W-:Y:S02]  /*56a80*/  FFMA R12, R13.reuse, R12, R15 ;  /* 0x0000000c0d0c7223 */ /* 0x040fe4000000000f */
[----:B------:R-:W-:-:S04]  /*56a90*/  FFMA R3, R13, R0, RZ ;  /* 0x000000000d037223 */ /* 0x000fc800000000ff */
[----:B------:R-:W-:Y:S01]  /*56aa0*/  FFMA R3, R3, R12, R0 ;  /* 0x0000000c03037223 */ /* 0x000fe20000000000 */
[----:B------:R-:W-:-:S03]  /*56ab0*/  FFMA R0, R11, -R16, 1 ;  /* 0x3f8000000b007423 */ /* 0x000fc60000000810 */
[----:B------:R-:W-:Y:S01]  /*56ac0*/  @P1 FADD R3, RZ, -R3 ;  /* 0x80000003ff031221 */ /* 0x000fe20000000000 */
[----:B------:R-:W-:-:S03]  /*56ad0*/  FFMA R0, R0, R11, 0.0063291140832006931305 ;  /* 0x3bcf647500007423 */ /* 0x000fc6000000000b */
        /* <DEDUP_REMOVED lines=9> */
.L_x_1241:
[----:B------:R-:W-:Y:S05]  /*56b70*/  BSYNC.RECONVERGENT B2 ;  /* 0x0000000000027941 */ /* 0x000fea0003800200 */
.L_x_1240:
        /* <DEDUP_REMOVED lines=20> */
.L_x_1245:
        /* <DEDUP_REMOVED lines=66> */
.L_x_1247:
[----:B------:R-:W-:Y:S05]  /*570e0*/  BSYNC.RECONVERGENT B1 ;  /* 0x0000000000017941 */ /* 0x000fea0003800200 */
.L_x_1246:
        /* <DEDUP_REMOVED lines=19> */
.L_x_1244:
[----:B------:R-:W-:Y:S01]  /*57220*/  FMUL R11, RZ, R0 ;  /* 0x00000000ff0b7220 */ /* 0x000fe20000400000 */
[----:B------:R-:W-:-:S07]  /*57230*/  IMAD.MOV.U32 R3, RZ, RZ, RZ ;  /* 0x000000ffff037224 */ /* 0x000fce00078e00ff */
.L_x_1243:
[----:B------:R-:W-:Y:S05]  /*57240*/  BSYNC.RECONVERGENT B0 ;  /* 0x0000000000007941 */ /* 0x000fea0003800200 */
.L_x_1242:
        /* <DEDUP_REMOVED lines=16> */
[----:B------:R-:W-:Y:S02]  /*57350*/  HFMA2 R11, -RZ, RZ, 0.9755859375, 0.0015964508056640625 ;  /* 0x3bce168aff0b7431 */ /* 0x000fe400000001ff */
[C---:B------:R-:W-:Y:S02]  /*57360*/  FFMA R12, R13.reuse, R12, R15 ;  /* 0x0000000c0d0c7223 */ /* 0x040fe4000000000f */
[----:B------:R-:W-:-:S04]  /*57370*/  FFMA R3, R13, R0, RZ ;  /* 0x000000000d037223 */ /* 0x000fc800000000ff */
[----:B------:R-:W-:Y:S01]  /*57380*/  FFMA R3, R3, R12, R0 ;  /* 0x0000000c03037223 */ /* 0x000fe20000000000 */
[----:B------:R-:W-:-:S03]  /*57390*/  FFMA R0, R11, -R16, 1 ;  /* 0x3f8000000b007423 */ /* 0x000fc60000000810 */
[----:B------:R-:W-:Y:S01]  /*573a0*/  @P1 FADD R3, RZ, -R3 ;  /* 0x80000003ff031221 */ /* 0x000fe20000000000 */
[----:B------:R-:W-:-:S03]  /*573b0*/  FFMA R0, R0, R11, 0.0062893079593777656555 ;  /* 0x3bce168a00007423 */ /* 0x000fc6000000000b */
        /* <DEDUP_REMOVED lines=9> */
.L_x_1249:
[----:B------:R-:W-:Y:S05]  /*57450*/  BSYNC.RECONVERGENT B2 ;  /* 0x0000000000027941 */ /* 0x000fea0003800200 */
.L_x_1248:
        /* <DEDUP_REMOVED lines=20> */
.L_x_1253:
        /* <DEDUP_REMOVED lines=66> */
.L_x_1255:
[----:B------:R-:W-:Y:S05]  /*579c0*/  BSYNC.RECONVERGENT B1 ;  /* 0x0000000000017941 */ /* 0x000fea0003800200 */
.L_x_1254:
        /* <DEDUP_REMOVED lines=19> */
.L_x_1252:
[----:B------:R-:W-:Y:S01]  /*57b00*/  FMUL R11, RZ, R0 ;  /* 0x00000000ff0b7220 */ /* 0x000fe20000400000 */
[----:B------:R-:W-:-:S07]  /*57b10*/  IMAD.MOV.U32 R3, RZ, RZ, RZ ;  /* 0x000000ffff037224 */ /* 0x000fce00078e00ff */
.L_x_1251:
[----:B------:R-:W-:Y:S05]  /*57b20*/  BSYNC.RECONVERGENT B0 ;  /* 0x0000000000007941 */ /* 0x000fea0003800200 */
.L_x_1250:
        /* <DEDUP_REMOVED lines=16> */
[----:B------:R-:W-:Y:S02]  /*57c30*/  HFMA2 R11, -RZ, RZ, 0.974609375, -19.203125 ;  /* 0x3bcccccdff0b7431 */ /* 0x000fe400000001ff */
[C---:B------:R-:W-:Y:S02]  /*57c40*/  FFMA R12, R13.reuse, R12, R15 ;  /* 0x0000000c0d0c7223 */ /* 0x040fe4000000000f */
[----:B------:R-:W-:-:S04]  /*57c50*/  FFMA R3, R13, R0, RZ ;  /* 0x000000000d037223 */ /* 0x000fc800000000ff */
[----:B------:R-:W-:Y:S01]  /*57c60*/  FFMA R3, R3, R12, R0 ;  /* 0x0000000c03037223 */ /* 0x000fe20000000000 */
[----:B------:R-:W-:-:S03]  /*57c70*/  FFMA R0, R11, -R16, 1 ;  /* 0x3f8000000b007423 */ /* 0x000fc60000000810 */
[----:B------:R-:W-:Y:S01]  /*57c80*/  @P1 FADD R3, RZ, -R3 ;  /* 0x80000003ff031221 */ /* 0x000fe20000000000 */
[----:B------:R-:W-:-:S03]  /*57c90*/  FFMA R0, R0, R11, 0.0062500000931322574615 ;  /* 0x3bcccccd00007423 */ /* 0x000fc6000000000b */
        /* <DEDUP_REMOVED lines=9> */
.L_x_1257:
[----:B------:R-:W-:Y:S05]  /*57d30*/  BSYNC.RECONVERGENT B2 ;  /* 0x0000000000027941 */ /* 0x000fea0003800200 */
.L_x_1256:
        /* <DEDUP_REMOVED lines=20> */
.L_x_1261:
        /* <DEDUP_REMOVED lines=66> */
.L_x_1263:
[----:B------:R-:W-:Y:S05]  /*582a0*/  BSYNC.RECONVERGENT B1 ;  /* 0x0000000000017941 */ /* 0x000fea0003800200 */
.L_x_1262:
        /* <DEDUP_REMOVED lines=19> */
.L_x_1260:
[----:B------:R-:W-:Y:S01]  /*583e0*/  FMUL R11, RZ, R0 ;  /* 0x00000000ff0b7220 */ /* 0x000fe20000400000 */
[----:B------:R-:W-:-:S07]  /*583f0*/  IMAD.MOV.U32 R3, RZ, RZ, RZ ;  /* 0x000000ffff037224 */ /* 0x000fce00078e00ff */
.L_x_1259:
[----:B------:R-:W-:Y:S05]  /*58400*/  BSYNC.RECONVERGENT B0 ;  /* 0x0000000000007941 */ /* 0x000fea0003800200 */
.L_x_1258:
        /* <DEDUP_REMOVED lines=16> */
[----:B------:R-:W-:Y:S02]  /*58510*/  HFMA2 R11, -RZ, RZ, 0.97412109375, -0.000109195709228515625 ;  /* 0x3bcb8728ff0b7431 */ /* 0x000fe400000001ff */
[C---:B------:R-:W-:Y:S02]  /*58520*/  FFMA R12, R13.reuse, R12, R15 ;  /* 0x0000000c0d0c7223 */ /* 0x040fe4000000000f */
[----:B------:R-:W-:-:S04]  /*58530*/  FFMA R3, R13, R0, RZ ;  /* 0x000000000d037223 */ /* 0x000fc800000000ff */
[----:B------:R-:W-:Y:S01]  /*58540*/  FFMA R3, R3, R12, R0 ;  /* 0x0000000c03037223 */ /* 0x000fe20000000000 */
[----:B------:R-:W-:-:S03]  /*58550*/  FFMA R0, R11, -R16, 1 ;  /* 0x3f8000000b007423 */ /* 0x000fc60000000810 */
[----:B------:R-:W-:Y:S01]  /*58560*/  @P1 FADD R3, RZ, -R3 ;  /* 0x80000003ff031221 */ /* 0x000fe20000000000 */
[----:B------:R-:W-:-:S03]  /*58570*/  FFMA R0, R0, R11, 0.0062111802399158477783 ;  /* 0x3bcb872800007423 */ /* 0x000fc6000000000b */
        /* <DEDUP_REMOVED lines=9> */
.L_x_1265:
[----:B------:R-:W-:Y:S05]  /*58610*/  BSYNC.RECONVERGENT B2 ;  /* 0x0000000000027941 */ /* 0x000fea0003800200 */
.L_x_1264:
        /* <DEDUP_REMOVED lines=20> */
.L_x_1269:
        /* <DEDUP_REMOVED lines=66> */
.L_x_1271:
[----:B------:R-:W-:Y:S05]  /*58b80*/  BSYNC.RECONVERGENT B1 ;  /* 0x0000000000017941 */ /* 0x000fea0003800200 */
.L_x_1270:
        /* <DEDUP_REMOVED lines=19> */
.L_x_1268:
[----:B------:R-:W-:Y:S01]  /*58cc0*/  FMUL R11, RZ, R0 ;  /* 0x00000000ff0b7220 */ /* 0x000fe20000400000 */
[----:B------:R-:W-:-:S07]  /*58cd0*/  IMAD.MOV.U32 R3, RZ, RZ, RZ ;  /* 0x000000ffff037224 */ /* 0x000fce00078e00ff */
.L_x_1267:
[----:B------:R-:W-:Y:S05]  /*58ce0*/  BSYNC.RECONVERGENT B0 ;  /* 0x0000000000007941 */ /* 0x000fea0003800200 */
.L_x_1266:
        /* <DEDUP_REMOVED lines=16> */
[----:B------:R-:W-:Y:S02]  /*58df0*/  HFMA2 R11, -RZ, RZ, 0.9736328125, 5.53125 ;  /* 0x3bca4588ff0b7431 */ /* 0x000fe400000001ff */
[C---:B------:R-:W-:Y:S02]  /*58e00*/  FFMA R12, R13.reuse, R12, R15 ;  /* 0x0000000c0d0c7223 */ /* 0x040fe4000000000f */
[----:B------:R-:W-:-:S04]  /*58e10*/  FFMA R3, R13, R0, RZ ;  /* 0x000000000d037223 */ /* 0x000fc800000000ff */
[----:B------:R-:W-:Y:S01]  /*58e20*/  FFMA R3, R3, R12, R0 ;  /* 0x0000000c03037223 */ /* 0x000fe20000000000 */
[----:B------:R-:W-:-:S03]  /*58e30*/  FFMA R0, R11, -R16, 1 ;  /* 0x3f8000000b007423 */ /* 0x000fc60000000810 */
[----:B------:R-:W-:Y:S01]  /*58e40*/  @P1 FADD R3, RZ, -R3 ;  /* 0x80000003ff031221 */ /* 0x000fe20000000000 */
[----:B------:R-:W-:-:S03]  /*58e50*/  FFMA R0, R0, R11, 0.0061728395521640777588 ;  /* 0x3bca458800007423 */ /* 0x000fc6000000000b */
        /* <DEDUP_REMOVED lines=9> */
.L_x_1273:
[----:B------:R-:W-:Y:S05]  /*58ef0*/  BSYNC.RECONVERGENT B2 ;  /* 0x0000000000027941 */ /* 0x000fea0003800200 */
.L_x_1272:
        /* <DEDUP_REMOVED lines=20> */
.L_x_1277:
        /* <DEDUP_REMOVED lines=66> */
.L_x_1279:
[----:B------:R-:W-:Y:S05]  /*59460*/  BSYNC.RECONVERGENT B1 ;  /* 0x0000000000017941 */ /* 0x000fea0003800200 */
.L_x_1278:
        /* <DEDUP_REMOVED lines=19> */
.L_x_1276:
[----:B------:R-:W-:Y:S01]  /*595a0*/  FMUL R11, RZ, R0 ;  /* 0x00000000ff0b7220 */ /* 0x000fe20000400000 */
[----:B------:R-:W-:-:S07]  /*595b0*/  IMAD.MOV.U32 R3, RZ, RZ, RZ ;  /* 0x000000ffff037224 */ /* 0x000fce00078e00ff */
.L_x_1275:
[----:B------:R-:W-:Y:S05]  /*595c0*/  BSYNC.RECONVERGENT B0 ;  /* 0x0000000000007941 */ /* 0x000fea0003800200 */
.L_x_1274:
        /* <DEDUP_REMOVED lines=16> */
[----:B------:R-:W-:Y:S02]  /*596d0*/  HFMA2 R11, -RZ, RZ, 0.97314453125, 0.00011980533599853515625 ;  /* 0x3bc907daff0b7431 */ /* 0x000fe400000001ff */
[C---:B------:R-:W-:Y:S02]  /*596e0*/  FFMA R12, R13.reuse, R12, R15 ;  /* 0x0000000c0d0c7223 */ /* 0x040fe4000000000f */
[----:B------:R-:W-:-:S04]  /*596f0*/  FFMA R3, R13, R0, RZ ;  /* 0x000000000d037223 */ /* 0x000fc800000000ff */
[----:B------:R-:W-:Y:S01]  /*59700*/  FFMA R3, R3, R12, R0 ;  /* 0x0000000c03037223 */ /* 0x000fe20000000000 */
[----:B------:R-:W-:-:S03]  /*59710*/  FFMA R0, R11, -R16, 1 ;  /* 0x3f8000000b007423 */ /* 0x000fc60000000810 */
[----:B------:R-:W-:Y:S01]  /*59720*/  @P1 FADD R3, RZ, -R3 ;  /* 0x80000003ff031221 */ /* 0x000fe20000000000 */
[----:B------:R-:W-:-:S03]  /*59730*/  FFMA R0, R0, R11, 0.0061349691823124885559 ;  /* 0x3bc907da00007423 */ /* 0x000fc6000000000b */
        /* <DEDUP_REMOVED lines=9> */
.L_x_1281:
[----:B------:R-:W-:Y:S05]  /*597d0*/  BSYNC.RECONVERGENT B2 ;  /* 0x0000000000027941 */ /* 0x000fea0003800200 */
.L_x_1280:
        /* <DEDUP_REMOVED lines=20> */
.L_x_1285:
        /* <DEDUP_REMOVED lines=66> */
.L_x_1287:
[----:B------:R-:W-:Y:S05]  /*59d40*/  BSYNC.RECONVERGENT B1 ;  /* 0x0000000000017941 */ /* 0x000fea0003800200 */
.L_x_1286:
        /* <DEDUP_REMOVED lines=19> */
.L_x_1284:
[----:B------:R-:W-:Y:S01]  /*59e80*/  FMUL R11, RZ, R0 ;  /* 0x00000000ff0b7220 */ /* 0x000fe20000400000 */
[----:B------:R-:W-:-:S07]  /*59e90*/  IMAD.MOV.U32 R3, RZ, RZ, RZ ;  /* 0x000000ffff037224 */ /* 0x000fce00078e00ff */
.L_x_1283:
[----:B------:R-:W-:Y:S05]  /*59ea0*/  BSYNC.RECONVERGENT B0 ;  /* 0x0000000000007941 */ /* 0x000fea0003800200 */
.L_x_1282:
        /* <DEDUP_REMOVED lines=16> */
[----:B------:R-:W-:Y:S02]  /*59fb0*/  HFMA2 R11, -RZ, RZ, 0.97216796875, -24.1875 ;  /* 0x3bc7ce0cff0b7431 */ /* 0x000fe400000001ff */
[C---:B------:R-:W-:Y:S02]  /*59fc0*/  FFMA R12, R13.reuse, R12, R15 ;  /* 0x0000000c0d0c7223 */ /* 0x040fe4000000000f */
[----:B------:R-:W-:-:S04]  /*59fd0*/  FFMA R3, R13, R0, RZ ;  /* 0x000000000d037223 */ /* 0x000fc800000000ff */
[----:B------:R-:W-:Y:S01]  /*59fe0*/  FFMA R3, R3, R12, R0 ;  /* 0x0000000c03037223 */ /* 0x000fe20000000000 */
[----:B------:R-:W-:-:S03]  /*59ff0*/  FFMA R0, R11, -R16, 1 ;  /* 0x3f8000000b007423 */ /* 0x000fc60000000810 */
[----:B------:R-:W-:Y:S01]  /*5a000*/  @P1 FADD R3, RZ, -R3 ;  /* 0x80000003ff031221 */ /* 0x000fe20000000000 */
[----:B------:R-:W-:-:S03]  /*5a010*/  FFMA R0, R0, R11, 0.0060975607484579086304 ;  /* 0x3bc7ce0c00007423 */ /* 0x000fc6000000000b */
        /* <DEDUP_REMOVED lines=9> */
.L_x_1289:
[----:B------:R-:W-:Y:S05]  /*5a0b0*/  BSYNC.RECONVERGENT B2 ;  /* 0x0000000000027941 */ /* 0x000fea0003800200 */
.L_x_1288:
        /* <DEDUP_REMOVED lines=20> */
.L_x_1293:
        /* <DEDUP_REMOVED lines=66> */
.L_x_1295:
[----:B------:R-:W-:Y:S05]  /*5a620*/  BSYNC.RECONVERGENT B1 ;  /* 0x0000000000017941 */ /* 0x000fea0003800200 */
.L_x_1294:
        /* <DEDUP_REMOVED lines=19> */
.L_x_1292:
[----:B------:R-:W-:Y:S01]  /*5a760*/  FMUL R11, RZ, R0 ;  /* 0x00000000ff0b7220 */ /* 0x000fe20000400000 */
[----:B------:R-:W-:-:S07]  /*5a770*/  IMAD.MOV.U32 R3, RZ, RZ, RZ ;  /* 0x000000ffff037224 */ /* 0x000fce00078e00ff */
.L_x_1291:
[----:B------:R-:W-:Y:S05]  /*5a780*/  BSYNC.RECONVERGENT B0 ;  /* 0x0000000000007941 */ /* 0x000fea0003800200 */
.L_x_1290:
        /* <DEDUP_REMOVED lines=16> */
[----:B------:R-:W-:Y:S02]  /*5a890*/  HFMA2 R11, -RZ, RZ, 0.9716796875, -0.00197601318359375 ;  /* 0x3bc6980cff0b7431 */ /* 0x000fe400000001ff */
[C---:B------:R-:W-:Y:S02]  /*5a8a0*/  FFMA R12, R13.reuse, R12, R15 ;  /* 0x0000000c0d0c7223 */ /* 0x040fe4000000000f */
[----:B------:R-:W-:-:S04]  /*5a8b0*/  FFMA R3, R13, R0, RZ ;  /* 0x000000000d037223 */ /* 0x000fc800000000ff */
[----:B------:R-:W-:Y:S01]  /*5a8c0*/  FFMA R3, R3, R12, R0 ;  /* 0x0000000c03037223 */ /* 0x000fe20000000000 */
[----:B------:R-:W-:-:S03]  /*5a8d0*/  FFMA R0, R11, -R16, 1 ;  /* 0x3f8000000b007423 */ /* 0x000fc60000000810 */
[----:B------:R-:W-:Y:S01]  /*5a8e0*/  @P1 FADD R3, RZ, -R3 ;  /* 0x80000003ff031221 */ /* 0x000fe20000000000 */
[----:B------:R-:W-:-:S03]  /*5a8f0*/  FFMA R0, R0, R11, 0.0060606058686971664429 ;  /* 0x3bc6980c00007423 */ /* 0x000fc6000000000b */
        /* <DEDUP_REMOVED lines=9> */
.L_x_1297:
[----:B------:R-:W-:Y:S05]  /*5a990*/  BSYNC.RECONVERGENT B2 ;  /* 0x0000000000027941 */ /* 0x000fea0003800200 */
.L_x_1296:
        /* <DEDUP_REMOVED lines=20> */
.L_x_1301:
        /* <DEDUP_REMOVED lines=66> */
.L_x_1303:
[----:B------:R-:W-:Y:S05]  /*5af00*/  BSYNC.RECONVERGENT B1 ;  /* 0x0000000000017941 */ /* 0x000fea0003800200 */
.L_x_1302:
        /* <DEDUP_REMOVED lines=19> */
.L_x_1300:
[----:B------:R-:W-:Y:S01]  /*5b040*/  FMUL R11, RZ, R0 ;  /* 0x00000000ff0b7220 */ /* 0x000fe20000400000 */
[----:B------:R-:W-:-:S07]  /*5b050*/  IMAD.MOV.U32 R3, RZ, RZ, RZ ;  /* 0x000000ffff037224 */ /* 0x000fce00078e00ff */
.L_x_1299:
[----:B------:R-:W-:Y:S05]  /*5b060*/  BSYNC.RECONVERGENT B0 ;  /* 0x0000000000007941 */ /* 0x000fea0003800200 */
.L_x_1298:
        /* <DEDUP_REMOVED lines=16> */
[----:B------:R-:W-:Y:S02]  /*5b170*/  HFMA2 R11, -RZ, RZ, 0.97119140625, 1480 ;  /* 0x3bc565c8ff0b7431 */ /* 0x000fe400000001ff */
[C---:B------:R-:W-:Y:S02]  /*5b180*/  FFMA R12, R13.reuse, R12, R15 ;  /* 0x0000000c0d0c7223 */ /* 0x040fe4000000000f */
[----:B------:R-:W-:-:S04]  /*5b190*/  FFMA R3, R13, R0, RZ ;  /* 0x000000000d037223 */ /* 0x000fc800000000ff */
[----:B------:R-:W-:Y:S01]  /*5b1a0*/  FFMA R3, R3, R12, R0 ;  /* 0x0000000c03037223 */ /* 0x000fe20000000000 */
[----:B------:R-:W-:-:S03]  /*5b1b0*/  FFMA R0, R11, -R16, 1 ;  /* 0x3f8000000b007423 */ /* 0x000fc60000000810 */
[----:B------:R-:W-:Y:S01]  /*5b1c0*/  @P1 FADD R3, RZ, -R3 ;  /* 0x80000003ff031221 */ /* 0x000fe20000000000 */
[----:B------:R-:W-:-:S03]  /*5b1d0*/  FFMA R0, R0, R11, 0.0060240961611270904541 ;  /* 0x3bc565c800007423 */ /* 0x000fc6000000000b */
        /* <DEDUP_REMOVED lines=9> */
.L_x_1305:
[----:B------:R-:W-:Y:S05]  /*5b270*/  BSYNC.RECONVERGENT B2 ;  /* 0x0000000000027941 */ /* 0x000fea0003800200 */
.L_x_1304:
        /* <DEDUP_REMOVED lines=20> */
.L_x_1309:
        /* <DEDUP_REMOVED lines=66> */
.L_x_1311:
[----:B------:R-:W-:Y:S05]  /*5b7e0*/  BSYNC.RECONVERGENT B1 ;  /* 0x0000000000017941 */ /* 0x000fea0003800200 */
.L_x_1310:
        /* <DEDUP_REMOVED lines=19> */
.L_x_1308:
[----:B------:R-:W-:Y:S01]  /*5b920*/  FMUL R11, RZ, R0 ;  /* 0x00000000ff0b7220 */ /* 0x000fe20000400000 */
[----:B------:R-:W-:-:S07]  /*5b930*/  IMAD.MOV.U32 R3, RZ, RZ, RZ ;  /* 0x000000ffff037224 */ /* 0x000fce00078e00ff */
.L_x_1307:
[----:B------:R-:W-:Y:S05]  /*5b940*/  BSYNC.RECONVERGENT B0 ;  /* 0x0000000000007941 */ /* 0x000fea0003800200 */
.L_x_1306:
        /* <DEDUP_REMOVED lines=16> */
[----:B------:R-:W-:Y:S02]  /*5ba50*/  HFMA2 R11, -RZ, RZ, 0.970703125, 0.44921875 ;  /* 0x3bc43730ff0b7431 */ /* 0x000fe400000001ff */
[C---:B------:R-:W-:Y:S02]  /*5ba60*/  FFMA R12, R13.reuse, R12, R15 ;  /* 0x0000000c0d0c7223 */ /* 0x040fe4000000000f */
[----:B------:R-:W-:-:S04]  /*5ba70*/  FFMA R3, R13, R0, RZ ;  /* 0x000000000d037223 */ /* 0x000fc800000000ff */
[----:B------:R-:W-:Y:S01]  /*5ba80*/  FFMA R3, R3, R12, R0 ;  /* 0x0000000c03037223 */ /* 0x000fe20000000000 */
[----:B------:R-:W-:-:S03]  /*5ba90*/  FFMA R0, R11, -R16, 1 ;  /* 0x3f8000000b007423 */ /* 0x000fc60000000810 */
[----:B------:R-:W-:Y:S01]  /*5baa0*/  @P1 FADD R3, RZ, -R3 ;  /* 0x80000003ff031221 */ /* 0x000fe20000000000 */
[----:B------:R-:W-:-:S03]  /*5bab0*/  FFMA R0, R0, R11, 0.0059880241751670837402 ;  /* 0x3bc4373000007423 */ /* 0x000fc6000000000b */
        /* <DEDUP_REMOVED lines=9> */
.L_x_1313:
[----:B------:R-:W-:Y:S05]  /*5bb50*/  BSYNC.RECONVERGENT B2 ;  /* 0x0000000000027941 */ /* 0x000fea0003800200 */
.L_x_1312:
        /* <DEDUP_REMOVED lines=20> */
.L_x_1317:
        /* <DEDUP_REMOVED lines=66> */
.L_x_1319:
[----:B------:R-:W-:Y:S05]  /*5c0c0*/  BSYNC.RECONVERGENT B1 ;  /* 0x0000000000017941 */ /* 0x000fea0003800200 */
.L_x_1318:
        /* <DEDUP_REMOVED lines=19> */
.L_x_1316:
[----:B------:R-:W-:Y:S01]  /*5c200*/  FMUL R11, RZ, R0 ;  /* 0x00000000ff0b7220 */ /* 0x000fe20000400000 */
[----:B------:R-:W-:-:S07]  /*5c210*/  IMAD.MOV.U32 R3, RZ, RZ, RZ ;  /* 0x000000ffff037224 */ /* 0x000fce00078e00ff */
.L_x_1315:
[----:B------:R-:W-:Y:S05]  /*5c220*/  BSYNC.RECONVERGENT B0 ;  /* 0x0000000000007941 */ /* 0x000fea0003800200 */
.L_x_1314:
        /* <DEDUP_REMOVED lines=16> */
[----:B------:R-:W-:Y:S02]  /*5c330*/  HFMA2 R11, -RZ, RZ, 0.97021484375, 0.0002558231353759765625 ;  /* 0x3bc30c31ff0b7431 */ /* 0x000fe400000001ff */
[C---:B------:R-:W-:Y:S02]  /*5c340*/  FFMA R12, R13.reuse, R12, R15 ;  /* 0x0000000c0d0c7223 */ /* 0x040fe4000000000f */
[----:B------:R-:W-:-:S04]  /*5c350*/  FFMA R3, R13, R0, RZ ;  /* 0x000000000d037223 */ /* 0x000fc800000000ff */
[----:B------:R-:W-:Y:S01]  /*5c360*/  FFMA R3, R3, R12, R0 ;  /* 0x0000000c03037223 */ /* 0x000fe20000000000 */
[----:B------:R-:W-:-:S03]  /*5c370*/  FFMA R0, R11, -R16, 1 ;  /* 0x3f8000000b007423 */ /* 0x000fc60000000810 */
[----:B------:R-:W-:Y:S01]  /*5c380*/  @P1 FADD R3, RZ, -R3 ;  /* 0x80000003ff031221 */ /* 0x000fe20000000000 */
[----:B------:R-:W-:-:S03]  /*5c390*/  FFMA R0, R0, R11, 0.0059523810632526874542 ;  /* 0x3bc30c3100007423 */ /* 0x000fc6000000000b */
        /* <DEDUP_REMOVED lines=9> */
.L_x_1321:
[----:B------:R-:W-:Y:S05]  /*5c430*/  BSYNC.RECONVERGENT B2 ;  /* 0x0000000000027941 */ /* 0x000fea0003800200 */
.L_x_1320:
        /* <DEDUP_REMOVED lines=20> */
.L_x_1325:
        /* <DEDUP_REMOVED lines=66> */
.L_x_1327:
[----:B------:R-:W-:Y:S05]  /*5c9a0*/  BSYNC.RECONVERGENT B1 ;  /* 0x0000000000017941 */ /* 0x000fea0003800200 */
.L_x_1326:
        /* <DEDUP_REMOVED lines=19> */
.L_x_1324:
[----:B------:R-:W-:Y:S01]  /*5cae0*/  FMUL R11, RZ, R0 ;  /* 0x00000000ff0b7220 */ /* 0x000fe20000400000 */
[----:B------:R-:W-:-:S07]  /*5caf0*/  IMAD.MOV.U32 R3, RZ, RZ, RZ ;  /* 0x000000ffff037224 */ /* 0x000fce00078e00ff */
.L_x_1323:
[----:B------:R-:W-:Y:S05]  /*5cb00*/  BSYNC.RECONVERGENT B0 ;  /* 0x0000000000007941 */ /* 0x000fea0003800200 */
.L_x_1322:
        /* <DEDUP_REMOVED lines=16> */
[----:B------:R-:W-:Y:S02]  /*5cc10*/  HFMA2 R11, -RZ, RZ, 0.96923828125, -1212 ;  /* 0x3bc1e4bcff0b7431 */ /* 0x000fe400000001ff */
[C---:B------:R-:W-:Y:S02]  /*5cc20*/  FFMA R12, R13.reuse, R12, R15 ;  /* 0x0000000c0d0c7223 */ /* 0x040fe4000000000f */
[----:B------:R-:W-:-:S04]  /*5cc30*/  FFMA R3, R13, R0, RZ ;  /* 0x000000000d037223 */ /* 0x000fc800000000ff */
[----:B------:R-:W-:Y:S01]  /*5cc40*/  FFMA R3, R3, R12, R0 ;  /* 0x0000000c03037223 */ /* 0x000fe20000000000 */
[----:B------:R-:W-:-:S03]  /*5cc50*/  FFMA R0, R11, -R16, 1 ;  /* 0x3f8000000b007423 */ /* 0x000fc60000000810 */
[----:B------:R-:W-:Y:S01]  /*5cc60*/  @P1 FADD R3, RZ, -R3 ;  /* 0x80000003ff031221 */ /* 0x000fe20000000000 */
[----:B------:R-:W-:-:S03]  /*5cc70*/  FFMA R0, R0, R11, 0.00591715984046459198 ;  /* 0x3bc1e4bc00007423 */ /* 0x000fc6000000000b */
        /* <DEDUP_REMOVED lines=9> */
.L_x_1329:
[----:B------:R-:W-:Y:S05]  /*5cd10*/  BSYNC.RECONVERGENT B2 ;  /* 0x0000000000027941 */ /* 0x000fea0003800200 */
.L_x_1328:
        /* <DEDUP_REMOVED lines=20> */
.L_x_1333:
        /* <DEDUP_REMOVED lines=66> */
.L_x_1335:
[----:B------:R-:W-:Y:S05]  /*5d280*/  BSYNC.RECONVERGENT B1 ;  /* 0x0000000000017941 */ /* 0x000fea0003800200 */
.L_x_1334:
        /* <DEDUP_REMOVED lines=19> */
.L_x_1332:
[----:B------:R-:W-:Y:S01]  /*5d3c0*/  FMUL R11, RZ, R0 ;  /* 0x00000000ff0b7220 */ /* 0x000fe20000400000 */
[----:B------:R-:W-:-:S07]  /*5d3d0*/  IMAD.MOV.U32 R3, RZ, RZ, RZ ;  /* 0x000000ffff037224 */ /* 0x000fce00078e00ff */
.L_x_1331:
[----:B------:R-:W-:Y:S05]  /*5d3e0*/  BSYNC.RECONVERGENT B0 ;  /* 0x0000000000007941 */ /* 0x000fea0003800200 */
.L_x_1330:
        /* <DEDUP_REMOVED lines=16> */
[----:B------:R-:W-:Y:S02]  /*5d4f0*/  HFMA2 R11, -RZ, RZ, 0.96875, -2.376953125 ;  /* 0x3bc0c0c1ff0b7431 */ /* 0x000fe400000001ff */
[C---:B------:R-:W-:Y:S02]  /*5d500*/  FFMA R12, R13.reuse, R12, R15 ;  /* 0x0000000c0d0c7223 */ /* 0x040fe4000000000f */
[----:B------:R-:W-:-:S04]  /*5d510*/  FFMA R3, R13, R0, RZ ;  /* 0x000000000d037223 */ /* 0x000fc800000000ff */
[----:B------:R-:W-:Y:S01]  /*5d520*/  FFMA R3, R3, R12, R0 ;  /* 0x0000000c03037223 */ /* 0x000fe20000000000 */
[----:B------:R-:W-:-:S03]  /*5d530*/  FFMA R0, R11, -R16, 1 ;  /* 0x3f8000000b007423 */ /* 0x000fc60000000810 */
[----:B------:R-:W-:Y:S01]  /*5d540*/  @P1 FADD R3, RZ, -R3 ;  /* 0x80000003ff031221 */ /* 0x000fe20000000000 */
[----:B------:R-:W-:-:S03]  /*5d550*/  FFMA R0, R0, R11, 0.0058823530562222003937 ;  /* 0x3bc0c0c100007423 */ /* 0x000fc6000000000b */
        /* <DEDUP_REMOVED lines=9> */
.L_x_1337:
[----:B------:R-:W-:Y:S05]  /*5d5f0*/  BSYNC.RECONVERGENT B2 ;  /* 0x0000000000027941 */ /* 0x000fea0003800200 */
.L_x_1336:
        /* <DEDUP_REMOVED lines=20> */
.L_x_1341:
        /* <DEDUP_REMOVED lines=66> */
.L_x_1343:
[----:B------:R-:W-:Y:S05]  /*5db60*/  BSYNC.RECONVERGENT B1 ;  /* 0x0000000000017941 */ /* 0x000fea0003800200 */
.L_x_1342:
        /* <DEDUP_REMOVED lines=19> */
.L_x_1340:
[----:B------:R-:W-:Y:S01]  /*5dca0*/  FMUL R11, RZ, R0 ;  /* 0x00000000ff0b7220 */ /* 0x000fe20000400000 */
[----:B------:R-:W-:-:S07]  /*5dcb0*/  IMAD.MOV.U32 R3, RZ, RZ, RZ ;  /* 0x000000ffff037224 */ /* 0x000fce00078e00ff */
.L_x_1339:
[----:B------:R-:W-:Y:S05]  /*5dcc0*/  BSYNC.RECONVERGENT B0 ;  /* 0x0000000000007941 */ /* 0x000fea0003800200 */
.L_x_1338:
        /* <DEDUP_REMOVED lines=16> */
[----:B------:R-:W-:Y:S02]  /*5ddd0*/  HFMA2 R11, -RZ, RZ, 0.96826171875, -0.0081787109375 ;  /* 0x3bbfa030ff0b7431 */ /* 0x000fe400000001ff */
[C---:B------:R-:W-:Y:S02]  /*5dde0*/  FFMA R12, R13.reuse, R12, R15 ;  /* 0x0000000c0d0c7223 */ /* 0x040fe4000000000f */
[----:B------:R-:W-:-:S04]  /*5ddf0*/  FFMA R3, R13, R0, RZ ;  /* 0x000000000d037223 */ /* 0x000fc800000000ff */
[----:B------:R-:W-:Y:S01]  /*5de00*/  FFMA R3, R3, R12, R0 ;  /* 0x0000000c03037223 */ /* 0x000fe20000000000 */
[----:B------:R-:W-:-:S03]  /*5de10*/  FFMA R0, R11, -R16, 1 ;  /* 0x3f8000000b007423 */ /* 0x000fc60000000810 */
[----:B------:R-:W-:Y:S01]  /*5de20*/  @P1 FADD R3, RZ, -R3 ;  /* 0x80000003ff031221 */ /* 0x000fe20000000000 */
[----:B------:R-:W-:-:S03]  /*5de30*/  FFMA R0, R0, R11, 0.0058479532599449157715 ;  /* 0x3bbfa03000007423 */ /* 0x000fc6000000000b */
        /* <DEDUP_REMOVED lines=9> */
.L_x_1345:
[----:B------:R-:W-:Y:S05]  /*5ded0*/  BSYNC.RECONVERGENT B2 ;  /* 0x0000000000027941 */ /* 0x000fea0003800200 */
.L_x_1344:
        /* <DEDUP_REMOVED lines=20> */
.L_x_1349:
        /* <DEDUP_REMOVED lines=66> */
.L_x_1351:
[----:B------:R-:W-:Y:S05]  /*5e440*/  BSYNC.RECONVERGENT B1 ;  /* 0x0000000000017941 */ /* 0x000fea0003800200 */
.L_x_1350:
        /* <DEDUP_REMOVED lines=19> */
.L_x_1348:
[----:B------:R-:W-:Y:S01]  /*5e580*/  FMUL R11, RZ, R0 ;  /* 0x00000000ff0b7220 */ /* 0x000fe20000400000 */
[----:B------:R-:W-:-:S07]  /*5e590*/  IMAD.MOV.U32 R3, RZ, RZ, RZ ;  /* 0x000000ffff037224 */ /* 0x000fce00078e00ff */
.L_x_1347:
[----:B------:R-:W-:Y:S05]  /*5e5a0*/  BSYNC.RECONVERGENT B0 ;  /* 0x0000000000007941 */ /* 0x000fea0003800200 */
.L_x_1346:
        /* <DEDUP_REMOVED lines=16> */
[----:B------:R-:W-:Y:S02]  /*5e6b0*/  HFMA2 R11, -RZ, RZ, 0.9677734375, -4.541873931884765625e-05 ;  /* 0x3bbe82faff0b7431 */ /* 0x000fe400000001ff */
[C---:B------:R-:W-:Y:S02]  /*5e6c0*/  FFMA R12, R13.reuse, R12, R15 ;  /* 0x0000000c0d0c7223 */ /* 0x040fe4000000000f */
[----:B------:R-:W-:-:S04]  /*5e6d0*/  FFMA R3, R13, R0, RZ ;  /* 0x000000000d037223 */ /* 0x000fc800000000ff */
[----:B------:R-:W-:Y:S01]  /*5e6e0*/  FFMA R3, R3, R12, R0 ;  /* 0x0000000c03037223 */ /* 0x000fe20000000000 */
[----:B------:R-:W-:-:S03]  /*5e6f0*/  FFMA R0, R11, -R16, 1 ;  /* 0x3f8000000b007423 */ /* 0x000fc60000000810 */
[----:B------:R-:W-:Y:S01]  /*5e700*/  @P1 FADD R3, RZ, -R3 ;  /* 0x80000003ff031221 */ /* 0x000fe20000000000 */
[----:B------:R-:W-:-:S03]  /*5e710*/  FFMA R0, R0, R11, 0.0058139534667134284973 ;  /* 0x3bbe82fa00007423 */ /* 0x000fc6000000000b */
        /* <DEDUP_REMOVED lines=9> */
.L_x_1353:
[----:B------:R-:W-:Y:S05]  /*5e7b0*/  BSYNC.RECONVERGENT B2 ;  /* 0x0000000000027941 */ /* 0x000fea0003800200 */
.L_x_1352:
        /* <DEDUP_REMOVED lines=20> */
.L_x_1357:
        /* <DEDUP_REMOVED lines=66> */
.L_x_1359:
[----:B------:R-:W-:Y:S05]  /*5ed20*/  BSYNC.RECONVERGENT B1 ;  /* 0x0000000000017941 */ /* 0x000fea0003800200 */
.L_x_1358:
        /* <DEDUP_REMOVED lines=19> */
.L_x_1356:
[----:B------:R-:W-:Y:S01]  /*5ee60*/  FMUL R11, RZ, R0 ;  /* 0x00000000ff0b7220 */ /* 0x000fe20000400000 */
[----:B------:R-:W-:-:S07]  /*5ee70*/  IMAD.MOV.U32 R3, RZ, RZ, RZ ;  /* 0x000000ffff037224 */ /* 0x000fce00078e00ff */
.L_x_1355:
[----:B------:R-:W-:Y:S05]  /*5ee80*/  BSYNC.RECONVERGENT B0 ;  /* 0x0000000000007941 */ /* 0x000fea0003800200 */
.L_x_1354:
        /* <DEDUP_REMOVED lines=16> */
[----:B------:R-:W-:Y:S02]  /*5ef90*/  HFMA2 R11, -RZ, RZ, 0.96728515625, 2592 ;  /* 0x3bbd6910ff0b7431 */ /* 0x000fe400000001ff */
[C---:B------:R-:W-:Y:S02]  /*5efa0*/  FFMA R12, R13.reuse, R12, R15 ;  /* 0x0000000c0d0c7223 */ /* 0x040fe4000000000f */
[----:B------:R-:W-:-:S04]  /*5efb0*/  FFMA R3, R13, R0, RZ ;  /* 0x000000000d037223 */ /* 0x000fc800000000ff */
[----:B------:R-:W-:Y:S01]  /*5efc0*/  FFMA R3, R3, R12, R0 ;  /* 0x0000000c03037223 */ /* 0x000fe20000000000 */
[----:B------:R-:W-:-:S03]  /*5efd0*/  FFMA R0, R11, -R16, 1 ;  /* 0x3f8000000b007423 */ /* 0x000fc60000000810 */
[----:B------:R-:W-:Y:S01]  /*5efe0*/  @P1 FADD R3, RZ, -R3 ;  /* 0x80000003ff031221 */ /* 0x000fe20000000000 */
[----:B------:R-:W-:-:S03]  /*5eff0*/  FFMA R0, R0, R11, 0.0057803466916084289551 ;  /* 0x3bbd691000007423 */ /* 0x000fc6000000000b */
        /* <DEDUP_REMOVED lines=9> */
.L_x_1361:
[----:B------:R-:W-:Y:S05]  /*5f090*/  BSYNC.RECONVERGENT B2 ;  /* 0x0000000000027941 */ /* 0x000fea0003800200 */
.L_x_1360:
        /* <DEDUP_REMOVED lines=20> */
.L_x_1365:
        /* <DEDUP_REMOVED lines=66> */
.L_x_1367:
[----:B------:R-:W-:Y:S05]  /*5f600*/  BSYNC.RECONVERGENT B1 ;  /* 0x0000000000017941 */ /* 0x000fea0003800200 */
.L_x_1366:
        /* <DEDUP_REMOVED lines=19> */
.L_x_1364:
[----:B------:R-:W-:Y:S01]  /*5f740*/  FMUL R11, RZ, R0 ;  /* 0x00000000ff0b7220 */ /* 0x000fe20000400000 */
[----:B------:R-:W-:-:S07]  /*5f750*/  IMAD.MOV.U32 R3, RZ, RZ, RZ ;  /* 0x000000ffff037224 */ /* 0x000fce00078e00ff */
.L_x_1363:
[----:B------:R-:W-:Y:S05]  /*5f760*/  BSYNC.RECONVERGENT B0 ;  /* 0x0000000000007941 */ /* 0x000fea0003800200 */
.L_x_1362:
        /* <DEDUP_REMOVED lines=16> */
[----:B------:R-:W-:Y:S02]  /*5f870*/  HFMA2 R11, -RZ, RZ, 0.966796875, 51.125 ;  /* 0x3bbc5264ff0b7431 */ /* 0x000fe400000001ff */
[C---:B------:R-:W-:Y:S02]  /*5f880*/  FFMA R12, R13.reuse, R12, R15 ;  /* 0x0000000c0d0c7223 */ /* 0x040fe4000000000f */
[----:B------:R-:W-:-:S04]  /*5f890*/  FFMA R3, R13, R0, RZ ;  /* 0x000000000d037223 */ /* 0x000fc800000000ff */
[----:B------:R-:W-:Y:S01]  /*5f8a0*/  FFMA R3, R3, R12, R0 ;  /* 0x0000000c03037223 */ /* 0x000fe20000000000 */
[----:B------:R-:W-:-:S03]  /*5f8b0*/  FFMA R0, R11, -R16, 1 ;  /* 0x3f8000000b007423 */ /* 0x000fc60000000810 */
[----:B------:R-:W-:Y:S01]  /*5f8c0*/  @P1 FADD R3, RZ, -R3 ;  /* 0x80000003ff031221 */ /* 0x000fe20000000000 */
[----:B------:R-:W-:-:S03]  /*5f8d0*/  FFMA R0, R0, R11, 0.0057471264153718948364 ;  /* 0x3bbc526400007423 */ /* 0x000fc6000000000b */
        /* <DEDUP_REMOVED lines=9> */
.L_x_1369:
[----:B------:R-:W-:Y:S05]  /*5f970*/  BSYNC.RECONVERGENT B2 ;  /* 0x0000000000027941 */ /* 0x000fea0003800200 */
.L_x_1368:
        /* <DEDUP_REMOVED lines=20> */
.L_x_1373:
        /* <DEDUP_REMOVED lines=66> */
.L_x_1375:
[----:B------:R-:W-:Y:S05]  /*5fee0*/  BSYNC.RECONVERGENT B1 ;  /* 0x0000000000017941 */ /* 0x000fea0003800200 */
.L_x_1374:
        /* <DEDUP_REMOVED lines=19> */
.L_x_1372:
[----:B------:R-:W-:Y:S01]  /*60020*/  FMUL R11, RZ, R0 ;  /* 0x00000000ff0b7220 */ /* 0x000fe20000400000 */
[----:B------:R-:W-:-:S07]  /*60030*/  IMAD.MOV.U32 R3, RZ, RZ, RZ ;  /* 0x000000ffff037224 */ /* 0x000fce00078e00ff */
.L_x_1371:
[----:B------:R-:W-:Y:S05]  /*60040*/  BSYNC.RECONVERGENT B0 ;  /* 0x0000000000007941 */ /* 0x000fea0003800200 */
.L_x_1370:
        /* <DEDUP_REMOVED lines=16> */
[----:B------:R-:W-:Y:S02]  /*60150*/  HFMA2 R11, -RZ, RZ, 0.96630859375, 1.7255859375 ;  /* 0x3bbb3ee7ff0b7431 */ /* 0x000fe400000001ff */
[C---:B------:R-:W-:Y:S02]  /*60160*/  FFMA R12, R13.reuse, R12, R15 ;  /* 0x0000000c0d0c7223 */ /* 0x040fe4000000000f */
[----:B------:R-:W-:-:S04]  /*60170*/  FFMA R3, R13, R0, RZ ;  /* 0x000000000d037223 */ /* 0x000fc800000000ff */
[----:B------:R-:W-:Y:S01]  /*60180*/  FFMA R3, R3, R12, R0 ;  /* 0x0000000c03037223 */ /* 0x000fe20000000000 */
[----:B------:R-:W-:-:S03]  /*60190*/  FFMA R0, R11, -R16, 1 ;  /* 0x3f8000000b007423 */ /* 0x000fc60000000810 */
[----:B------:R-:W-:Y:S01]  /*601a0*/  @P1 FADD R3, RZ, -R3 ;  /* 0x80000003ff031221 */ /* 0x000fe20000000000 */
[----:B------:R-:W-:-:S03]  /*601b0*/  FFMA R0, R0, R11, 0.0057142856530845165253 ;  /* 0x3bbb3ee700007423 */ /* 0x000fc6000000000b */
        /* <DEDUP_REMOVED lines=9> */
.L_x_1377:
[----:B------:R-:W-:Y:S05]  /*60250*/  BSYNC.RECONVERGENT B2 ;  /* 0x0000000000027941 */ /* 0x000fea0003800200 */
.L_x_1376:
        /* <DEDUP_REMOVED lines=20> */
.L_x_1381:
        /* <DEDUP_REMOVED lines=66> */
.L_x_1383:
[----:B------:R-:W-:Y:S05]  /*607c0*/  BSYNC.RECONVERGENT B1 ;  /* 0x0000000000017941 */ /* 0x000fea0003800200 */
.L_x_1382:
        /* <DEDUP_REMOVED lines=19> */
.L_x_1380:
[----:B------:R-:W-:Y:S01]  /*60900*/  FMUL R11, RZ, R0 ;  /* 0x00000000ff0b7220 */ /* 0x000fe20000400000 */
[----:B------:R-:W-:-:S07]  /*60910*/  IMAD.MOV.U32 R3, RZ, RZ, RZ ;  /* 0x000000ffff037224 */ /* 0x000fce00078e00ff */
.L_x_1379:
[----:B------:R-:W-:Y:S05]  /*60920*/  BSYNC.RECONVERGENT B0 ;  /* 0x0000000000007941 */ /* 0x000fea0003800200 */
.L_x_1378:
        /* <DEDUP_REMOVED lines=16> */
[----:B------:R-:W-:Y:S02]  /*60a30*/  HFMA2 R11, -RZ, RZ, 0.9658203125, 0.102294921875 ;  /* 0x3bba2e8cff0b7431 */ /* 0x000fe400000001ff */
[C---:B------:R-:W-:Y:S02]  /*60a40*/  FFMA R12, R13.reuse, R12, R15 ;  /* 0x0000000c0d0c7223 */ /* 0x040fe4000000000f */
[----:B------:R-:W-:-:S04]  /*60a50*/  FFMA R3, R13, R0, RZ ;  /* 0x000000000d037223 */ /* 0x000fc800000000ff */
[----:B------:R-:W-:Y:S01]  /*60a60*/  FFMA R3, R3, R12, R0 ;  /* 0x0000000c03037223 */ /* 0x000fe20000000000 */
[----:B------:R-:W-:-:S03]  /*60a70*/  FFMA R0, R11, -R16, 1 ;  /* 0x3f8000000b007423 */ /* 0x000fc60000000810 */
[----:B------:R-:W-:Y:S01]  /*60a80*/  @P1 FADD R3, RZ, -R3 ;  /* 0x80000003ff031221 */ /* 0x000fe20000000000 */
[----:B------:R-:W-:-:S03]  /*60a90*/  FFMA R0, R0, R11, 0.005681818351149559021 ;  /* 0x3bba2e8c00007423 */ /* 0x000fc6000000000b */
        /* <DEDUP_REMOVED lines=9> */
.L_x_1385:
[----:B------:R-:W-:Y:S05]  /*60b30*/  BSYNC.RECONVERGENT B2 ;  /* 0x0000000000027941 */ /* 0x000fea0003800200 */
.L_x_1384:
        /* <DEDUP_REMOVED lines=20> */
.L_x_1389:
        /* <DEDUP_REMOVED lines=66> */
.L_x_1391:
[----:B------:R-:W-:Y:S05]  /*610a0*/  BSYNC.RECONVERGENT B1 ;  /* 0x0000000000017941 */ /* 0x000fea0003800200 */
.L_x_1390:
        /* <DEDUP_REMOVED lines=19> */
.L_x_1388:
[----:B------:R-:W-:Y:S01]  /*611e0*/  FMUL R11, RZ, R0 ;  /* 0x00000000ff0b7220 */ /* 0x000fe20000400000 */
[----:B------:R-:W-:-:S07]  /*611f0*/  IMAD.MOV.U32 R3, RZ, RZ, RZ ;  /* 0x000000ffff037224 */ /* 0x000fce00078e00ff */
.L_x_1387:
[----:B------:R-:W-:Y:S05]  /*61200*/  BSYNC.RECONVERGENT B0 ;  /* 0x0000000000007941 */ /* 0x000fea0003800200 */
.L_x_1386:
        /* <DEDUP_REMOVED lines=16> */
[----:B------:R-:W-:Y:S02]  /*61310*/  HFMA2 R11, -RZ, RZ, 0.96533203125, 0.010284423828125 ;  /* 0x3bb92144ff0b7431 */ /* 0x000fe400000001ff */
[C---:B------:R-:W-:Y:S02]  /*61320*/  FFMA R12, R13.reuse, R12, R15 ;  /* 0x0000000c0d0c7223 */ /* 0x040fe4000000000f */
[----:B------:R-:W-:-:S04]  /*61330*/  FFMA R3, R13, R0, RZ ;  /* 0x000000000d037223 */ /* 0x000fc800000000ff */
[----:B------:R-:W-:Y:S01]  /*61340*/  FFMA R3, R3, R12, R0 ;  /* 0x0000000c03037223 */ /* 0x000fe20000000000 */
[----:B------:R-:W-:-:S03]  /*61350*/  FFMA R0, R11, -R16, 1 ;  /* 0x3f8000000b007423 */ /* 0x000fc60000000810 */
[----:B------:R-:W-:Y:S01]  /*61360*/  @P1 FADD R3, RZ, -R3 ;  /* 0x80000003ff031221 */ /* 0x000fe20000000000 */
[----:B------:R-:W-:-:S03]  /*61370*/  FFMA R0, R0, R11, 0.0056497175246477127075 ;  /* 0x3bb9214400007423 */ /* 0x000fc6000000000b */
        /* <DEDUP_REMOVED lines=9> */
.L_x_1393:
[----:B------:R-:W-:Y:S05]  /*61410*/  BSYNC.RECONVERGENT B2 ;  /* 0x0000000000027941 */ /* 0x000fea0003800200 */
.L_x_1392:
        /* <DEDUP_REMOVED lines=20> */
.L_x_1397:
        /* <DEDUP_REMOVED lines=66> */
.L_x_1399:
[----:B------:R-:W-:Y:S05]  /*61980*/  BSYNC.RECONVERGENT B1 ;  /* 0x0000000000017941 */ /* 0x000fea0003800200 */
.L_x_1398:
        /* <DEDUP_REMOVED lines=19> */
.L_x_1396:
[----:B------:R-:W-:Y:S01]  /*61ac0*/  FMUL R11, RZ, R0 ;  /* 0x00000000ff0b7220 */ /* 0x000fe20000400000 */
[----:B------:R-:W-:-:S07]  /*61ad0*/  IMAD.MOV.U32 R3, RZ, RZ, RZ ;  /* 0x000000ffff037224 */ /* 0x000fce00078e00ff */
.L_x_1395:
[----:B------:R-:W-:Y:S05]  /*61ae0*/  BSYNC.RECONVERGENT B0 ;  /* 0x0000000000007941 */ /* 0x000fea0003800200 */
.L_x_1394:
        /* <DEDUP_REMOVED lines=16> */
[----:B------:R-:W-:Y:S02]  /*61bf0*/  HFMA2 R11, -RZ, RZ, 0.96484375, 0.00171184539794921875 ;  /* 0x3bb81703ff0b7431 */ /* 0x000fe400000001ff */
[C---:B------:R-:W-:Y:S02]  /*61c00*/  FFMA R12, R13.reuse, R12, R15 ;  /* 0x0000000c0d0c7223 */ /* 0x040fe4000000000f */
[----:B------:R-:W-:-:S04]  /*61c10*/  FFMA R3, R13, R0, RZ ;  /* 0x000000000d037223 */ /* 0x000fc800000000ff */
[----:B------:R-:W-:Y:S01]  /*61c20*/  FFMA R3, R3, R12, R0 ;  /* 0x0000000c03037223 */ /* 0x000fe20000000000 */
[----:B------:R-:W-:-:S03]  /*61c30*/  FFMA R0, R11, -R16, 1 ;  /* 0x3f8000000b007423 */ /* 0x000fc60000000810 */
[----:B------:R-:W-:Y:S01]  /*61c40*/  @P1 FADD R3, RZ, -R3 ;  /* 0x80000003ff031221 */ /* 0x000fe20000000000 */
[----:B------:R-:W-:-:S03]  /*61c50*/  FFMA R0, R0, R11, 0.005617977585643529892 ;  /* 0x3bb8170300007423 */ /* 0x000fc6000000000b */
        /* <DEDUP_REMOVED lines=9> */
.L_x_1401:
[----:B------:R-:W-:Y:S05]  /*61cf0*/  BSYNC.RECONVERGENT B2 ;  /* 0x0000000000027941 */ /* 0x000fea0003800200 */
.L_x_1400:
        /* <DEDUP_REMOVED lines=20> */
.L_x_1405:
        /* <DEDUP_REMOVED lines=66> */
.L_x_1407:
[----:B------:R-:W-:Y:S05]  /*62260*/  BSYNC.RECONVERGENT B1 ;  /* 0x0000000000017941 */ /* 0x000fea0003800200 */
.L_x_1406:
        /* <DEDUP_REMOVED lines=19> */
.L_x_1404:
[----:B------:R-:W-:Y:S01]  /*623a0*/  FMUL R11, RZ, R0 ;  /* 0x00000000ff0b7220 */ /* 0x000fe20000400000 */
[----:B------:R-:W-:-:S07]  /*623b0*/  IMAD.MOV.U32 R3, RZ, RZ, RZ ;  /* 0x000000ffff037224 */ /* 0x000fce00078e00ff */
.L_x_1403:
[----:B------:R-:W-:Y:S05]  /*623c0*/  BSYNC.RECONVERGENT B0 ;  /* 0x0000000000007941 */ /* 0x000fea0003800200 */
.L_x_1402:
        /* <DEDUP_REMOVED lines=16> */
[----:B------:R-:W-:Y:S02]  /*624d0*/  HFMA2 R11, -RZ, RZ, 0.96435546875, 0.0004718303680419921875 ;  /* 0x3bb70fbbff0b7431 */ /* 0x000fe400000001ff */
[C---:B------:R-:W-:Y:S02]  /*624e0*/  FFMA R12, R13.reuse, R12, R15 ;  /* 0x0000000c0d0c7223 */ /* 0x040fe4000000000f */
[----:B------:R-:W-:-:S04]  /*624f0*/  FFMA R3, R13, R0, RZ ;  /* 0x000000000d037223 */ /* 0x000fc800000000ff */
[----:B------:R-:W-:Y:S01]  /*62500*/  FFMA R3, R3, R12, R0 ;  /* 0x0000000c03037223 */ /* 0x000fe20000000000 */
[----:B------:R-:W-:-:S03]  /*62510*/  FFMA R0, R11, -R16, 1 ;  /* 0x3f8000000b007423 */ /* 0x000fc60000000810 */
[----:B------:R-:W-:Y:S01]  /*62520*/  @P1 FADD R3, RZ, -R3 ;  /* 0x80000003ff031221 */ /* 0x000fe20000000000 */
[----:B------:R-:W-:-:S03]  /*62530*/  FFMA R0, R0, R11, 0.005586592014878988266 ;  /* 0x3bb70fbb00007423 */ /* 0x000fc6000000000b */
        /* <DEDUP_REMOVED lines=9> */
.L_x_1409:
[----:B------:R-:W-:Y:S05]  /*625d0*/  BSYNC.RECONVERGENT B2 ;  /* 0x0000000000027941 */ /* 0x000fea0003800200 */
.L_x_1408:
        /* <DEDUP_REMOVED lines=20> */
.L_x_1413:
        /* <DEDUP_REMOVED lines=66> */
.L_x_1415:
[----:B------:R-:W-:Y:S05]  /*62b40*/  BSYNC.RECONVERGENT B1 ;  /* 0x0000000000017941 */ /* 0x000fea0003800200 */
.L_x_1414:
        /* <DEDUP_REMOVED lines=19> */
.L_x_1412:
[----:B------:R-:W-:Y:S01]  /*62c80*/  FMUL R11, RZ, R0 ;  /* 0x00000000ff0b7220 */ /* 0x000fe20000400000 */
[----:B------:R-:W-:-:S07]  /*62c90*/  IMAD.MOV.U32 R3, RZ, RZ, RZ ;  /* 0x000000ffff037224 */ /* 0x000fce00078e00ff */
.L_x_1411:
[----:B------:R-:W-:Y:S05]  /*62ca0*/  BSYNC.RECONVERGENT B0 ;  /* 0x0000000000007941 */ /* 0x000fea0003800200 */
.L_x_1410:
        /* <DEDUP_REMOVED lines=16> */
[----:B------:R-:W-:Y:S02]  /*62db0*/  HFMA2 R11, -RZ, RZ, 0.9638671875, 0.00022518634796142578125 ;  /* 0x3bb60b61ff0b7431 */ /* 0x000fe400000001ff */
[C---:B------:R-:W-:Y:S02]  /*62dc0*/  FFMA R12, R13.reuse, R12, R15 ;  /* 0x0000000c0d0c7223 */ /* 0x040fe4000000000f */
[----:B------:R-:W-:-:S04]  /*62dd0*/  FFMA R3, R13, R0, RZ ;  /* 0x000000000d037223 */ /* 0x000fc800000000ff */
[----:B------:R-:W-:Y:S01]  /*62de0*/  FFMA R3, R3, R12, R0 ;  /* 0x0000000c03037223 */ /* 0x000fe20000000000 */
[----:B------:R-:W-:-:S03]  /*62df0*/  FFMA R0, R11, -R16, 1 ;  /* 0x3f8000000b007423 */ /* 0x000fc60000000810 */
[----:B------:R-:W-:Y:S01]  /*62e00*/  @P1 FADD R3, RZ, -R3 ;  /* 0x80000003ff031221 */ /* 0x000fe20000000000 */
[----:B------:R-:W-:-:S03]  /*62e10*/  FFMA R0, R0, R11, 0.0055555556900799274445 ;  /* 0x3bb60b6100007423 */ /* 0x000fc6000000000b */
        /* <DEDUP_REMOVED lines=9> */
.L_x_1417:
[----:B------:R-:W-:Y:S05]  /*62eb0*/  BSYNC.RECONVERGENT B2 ;  /* 0x0000000000027941 */ /* 0x000fea0003800200 */
.L_x_1416:
        /* <DEDUP_REMOVED lines=20> */
.L_x_1421:
        /* <DEDUP_REMOVED lines=66> */
.L_x_1423:
[----:B------:R-:W-:Y:S05]  /*63420*/  BSYNC.RECONVERGENT B1 ;  /* 0x0000000000017941 */ /* 0x000fea0003800200 */
.L_x_1422:
        /* <DEDUP_REMOVED lines=19> */
.L_x_1420:
[----:B------:R-:W-:Y:S01]  /*63560*/  FMUL R11, RZ, R0 ;  /* 0x00000000ff0b7220 */ /* 0x000fe20000400000 */
[----:B------:R-:W-:-:S07]  /*63570*/  IMAD.MOV.U32 R3, RZ, RZ, RZ ;  /* 0x000000ffff037224 */ /* 0x000fce00078e00ff */
.L_x_1419:
[----:B------:R-:W-:Y:S05]  /*63580*/  BSYNC.RECONVERGENT B0 ;  /* 0x0000000000007941 */ /* 0x000fea0003800200 */
.L_x_1418:
        /* <DEDUP_REMOVED lines=16> */
[----:B------:R-:W-:Y:S02]  /*63690*/  HFMA2 R11, -RZ, RZ, 0.96337890625, 0.00018012523651123046875 ;  /* 0x3bb509e7ff0b7431 */ /* 0x000fe400000001ff */
[C---:B------:R-:W-:Y:S02]  /*636a0*/  FFMA R12, R13.reuse, R12, R15 ;  /* 0x0000000c0d0c7223 */ /* 0x040fe4000000000f */
[----:B------:R-:W-:-:S04]  /*636b0*/  FFMA R3, R13, R0, RZ ;  /* 0x000000000d037223 */ /* 0x000fc800000000ff */
[----:B------:R-:W-:Y:S01]  /*636c0*/  FFMA R3, R3, R12, R0 ;  /* 0x0000000c03037223 */ /* 0x000fe20000000000 */
[----:B------:R-:W-:-:S03]  /*636d0*/  FFMA R0, R11, -R16, 1 ;  /* 0x3f8000000b007423 */ /* 0x000fc60000000810 */
[----:B------:R-:W-:Y:S01]  /*636e0*/  @P1 FADD R3, RZ, -R3 ;  /* 0x80000003ff031221 */ /* 0x000fe20000000000 */
[----:B------:R-:W-:-:S03]  /*636f0*/  FFMA R0, R0, R11, 0.005524862091988325119 ;  /* 0x3bb509e700007423 */ /* 0x000fc6000000000b */
        /* <DEDUP_REMOVED lines=9> */
.L_x_1425:
[----:B------:R-:W-:Y:S05]  /*63790*/  BSYNC.RECONVERGENT B2 ;  /* 0x0000000000027941 */ /* 0x000fea0003800200 */
.L_x_1424:
        /* <DEDUP_REMOVED lines=20> */
.L_x_1429:
        /* <DEDUP_REMOVED lines=66> */
.L_x_1431:
[----:B------:R-:W-:Y:S05]  /*63d00*/  BSYNC.RECONVERGENT B1 ;  /* 0x0000000000017941 */ /* 0x000fea0003800200 */
.L_x_1430:
        /* <DEDUP_REMOVED lines=19> */
.L_x_1428:
[----:B------:R-:W-:Y:S01]  /*63e40*/  FMUL R11, RZ, R0 ;  /* 0x00000000ff0b7220 */ /* 0x000fe20000400000 */
[----:B------:R-:W-:-:S07]  /*63e50*/  IMAD.MOV.U32 R3, RZ, RZ, RZ ;  /* 0x000000ffff037224 */ /* 0x000fce00078e00ff */
.L_x_1427:
[----:B------:R-:W-:Y:S05]  /*63e60*/  BSYNC.RECONVERGENT B0 ;  /* 0x0000000000007941 */ /* 0x000fea0003800200 */
.L_x_1426:
        /* <DEDUP_REMOVED lines=16> */
[----:B------:R-:W-:Y:S02]  /*63f70*/  HFMA2 R11, -RZ, RZ, 0.962890625, 0.00022137165069580078125 ;  /* 0x3bb40b41ff0b7431 */ /* 0x000fe400000001ff */
[C---:B------:R-:W-:Y:S02]  /*63f80*/  FFMA R12, R13.reuse, R12, R15 ;  /* 0x0000000c0d0c7223 */ /* 0x040fe4000000000f */
[----:B------:R-:W-:-:S04]  /*63f90*/  FFMA R3, R13, R0, RZ ;  /* 0x000000000d037223 */ /* 0x000fc800000000ff */
[----:B------:R-:W-:Y:S01]  /*63fa0*/  FFMA R3, R3, R12, R0 ;  /* 0x0000000c03037223 */ /* 0x000fe20000000000 */
[----:B------:R-:W-:-:S03]  /*63fb0*/  FFMA R0, R11, -R16, 1 ;  /* 0x3f8000000b007423 */ /* 0x000fc60000000810 */
[----:B------:R-:W-:Y:S01]  /*63fc0*/  @P1 FADD R3, RZ, -R3 ;  /* 0x80000003ff031221 */ /* 0x000fe20000000000 */
[----:B------:R-:W-:-:S03]  /*63fd0*/  FFMA R0, R0, R11, 0.0054945056326687335968 ;  /* 0x3bb40b4100007423 */ /* 0x000fc6000000000b */
        /* <DEDUP_REMOVED lines=9> */
.L_x_1433:
[----:B------:R-:W-:Y:S05]  /*64070*/  BSYNC.RECONVERGENT B2 ;  /* 0x0000000000027941 */ /* 0x000fea0003800200 */
.L_x_1432:
        /* <DEDUP_REMOVED lines=20> */
.L_x_1437:
        /* <DEDUP_REMOVED lines=66> */
.L_x_1439:
[----:B------:R-:W-:Y:S05]  /*645e0*/  BSYNC.RECONVERGENT B1 ;  /* 0x0000000000017941 */ /* 0x000fea0003800200 */
.L_x_1438:
        /* <DEDUP_REMOVED lines=19> */
.L_x_1436:
[----:B------:R-:W-:Y:S01]  /*64720*/  FMUL R11, RZ, R0 ;  /* 0x00000000ff0b7220 */ /* 0x000fe20000400000 */
[----:B------:R-:W-:-:S07]  /*64730*/  IMAD.MOV.U32 R3, RZ, RZ, RZ ;  /* 0x000000ffff037224 */ /* 0x000fce00078e00ff */
.L_x_1435:
[----:B------:R-:W-:Y:S05]  /*64740*/  BSYNC.RECONVERGENT B0 ;  /* 0x0000000000007941 */ /* 0x000fea0003800200 */
.L_x_1434:
        /* <DEDUP_REMOVED lines=16> */
[----:B------:R-:W-:Y:S02]  /*64850*/  HFMA2 R11, -RZ, RZ, 0.96240234375, 0.0004508495330810546875 ;  /* 0x3bb30f63ff0b7431 */ /* 0x000fe400000001ff */
[C---:B------:R-:W-:Y:S02]  /*64860*/  FFMA R12, R13.reuse, R12, R15 ;  /* 0x0000000c0d0c7223 */ /* 0x040fe4000000000f */
[----:B------:R-:W-:-:S04]  /*64870*/  FFMA R3, R13, R0, RZ ;  /* 0x000000000d037223 */ /* 0x000fc800000000ff */
[----:B------:R-:W-:Y:S01]  /*64880*/  FFMA R3, R3, R12, R0 ;  /* 0x0000000c03037223 */ /* 0x000fe20000000000 */
[----:B------:R-:W-:-:S03]  /*64890*/  FFMA R0, R11, -R16, 1 ;  /* 0x3f8000000b007423 */ /* 0x000fc60000000810 */
[----:B------:R-:W-:Y:S01]  /*648a0*/  @P1 FADD R3, RZ, -R3 ;  /* 0x80000003ff031221 */ /* 0x000fe20000000000 */
[----:B------:R-:W-:-:S03]  /*648b0*/  FFMA R0, R0, R11, 0.0054644807241857051849 ;  /* 0x3bb30f6300007423 */ /* 0x000fc6000000000b */
        /* <DEDUP_REMOVED lines=9> */
.L_x_1441:
[----:B------:R-:W-:Y:S05]  /*64950*/  BSYNC.RECONVERGENT B2 ;  /* 0x0000000000027941 */ /* 0x000fea0003800200 */
.L_x_1440:
        /* <DEDUP_REMOVED lines=20> */
.L_x_1445:
        /* <DEDUP_REMOVED lines=66> */
.L_x_1447:
[----:B------:R-:W-:Y:S05]  /*64ec0*/  BSYNC.RECONVERGENT B1 ;  /* 0x0000000000017941 */ /* 0x000fea0003800200 */
.L_x_1446:
        /* <DEDUP_REMOVED lines=19> */
.L_x_1444:
[----:B------:R-:W-:Y:S01]  /*65000*/  FMUL R11, RZ, R0 ;  /* 0x00000000ff0b7220 */ /* 0x000fe20000400000 */
[----:B------:R-:W-:-:S07]  /*65010*/  IMAD.MOV.U32 R3, RZ, RZ, RZ ;  /* 0x000000ffff037224 */ /* 0x000fce00078e00ff */
.L_x_1443:
[----:B------:R-:W-:Y:S05]  /*65020*/  BSYNC.RECONVERGENT B0 ;  /* 0x0000000000007941 */ /* 0x000fea0003800200 */
.L_x_1442:
        /* <DEDUP_REMOVED lines=16> */
[----:B------:R-:W-:Y:S02]  /*65130*/  HFMA2 R11, -RZ, RZ, 0.9619140625, 0.00152873992919921875 ;  /* 0x3bb21643ff0b7431 */ /* 0x000fe400000001ff */
[C---:B------:R-:W-:Y:S02]  /*65140*/  FFMA R12, R13.reuse, R12, R15 ;  /* 0x0000000c0d0c7223 */ /* 0x040fe4000000000f */
[----:B------:R-:W-:-:S04]  /*65150*/  FFMA R3, R13, R0, RZ ;  /* 0x000000000d037223 */ /* 0x000fc800000000ff */
[----:B------:R-:W-:Y:S01]  /*65160*/  FFMA R3, R3, R12, R0 ;  /* 0x0000000c03037223 */ /* 0x000fe20000000000 */
[----:B------:R-:W-:-:S03]  /*65170*/  FFMA R0, R11, -R16, 1 ;  /* 0x3f8000000b007423 */ /* 0x000fc60000000810 */
[----:B------:R-:W-:Y:S01]  /*65180*/  @P1 FADD R3, RZ, -R3 ;  /* 0x80000003ff031221 */ /* 0x000fe20000000000 */
[----:B------:R-:W-:-:S03]  /*65190*/  FFMA R0, R0, R11, 0.005434782709926366806 ;  /* 0x3bb2164300007423 */ /* 0x000fc6000000000b */
        /* <DEDUP_REMOVED lines=9> */
.L_x_1449:
[----:B------:R-:W-:Y:S05]  /*65230*/  BSYNC.RECONVERGENT B2 ;  /* 0x0000000000027941 */ /* 0x000fea0003800200 */
.L_x_1448:
        /* <DEDUP_REMOVED lines=20> */
.L_x_1453:
        /* <DEDUP_REMOVED lines=66> */
.L_x_1455:
[----:B------:R-:W-:Y:S05]  /*657a0*/  BSYNC.RECONVERGENT B1 ;  /* 0x0000000000017941 */ /* 0x000fea0003800200 */
.L_x_1454:
        /* <DEDUP_REMOVED lines=19> */
.L_x_1452:
[----:B------:R-:W-:Y:S01]  /*658e0*/  FMUL R11, RZ, R0 ;  /* 0x00000000ff0b7220 */ /* 0x000fe20000400000 */
[----:B------:R-:W-:-:S07]  /*658f0*/  IMAD.MOV.U32 R3, RZ, RZ, RZ ;  /* 0x000000ffff037224 */ /* 0x000fce00078e00ff */
.L_x_1451:
[----:B------:R-:W-:Y:S05]  /*65900*/  BSYNC.RECONVERGENT B0 ;  /* 0x0000000000007941 */ /* 0x000fea0003800200 */
.L_x_1450:
        /* <DEDUP_REMOVED lines=16> */
[----:B------:R-:W-:Y:S02]  /*65a10*/  HFMA2 R11, -RZ, RZ, 0.96142578125, 0.0076446533203125 ;  /* 0x3bb11fd4ff0b7431 */ /* 0x000fe400000001ff */
[C---:B------:R-:W-:Y:S02]  /*65a20*/  FFMA R12, R13.reuse, R12, R15 ;  /* 0x0000000c0d0c7223 */ /* 0x040fe4000000000f */
[----:B------:R-:W-:-:S04]  /*65a30*/  FFMA R3, R13, R0, RZ ;  /* 0x000000000d037223 */ /* 0x000fc800000000ff */
[----:B------:R-:W-:Y:S01]  /*65a40*/  FFMA R3, R3, R12, R0 ;  /* 0x0000000c03037223 */ /* 0x000fe20000000000 */
[----:B------:R-:W-:-:S03]  /*65a50*/  FFMA R0, R11, -R16, 1 ;  /* 0x3f8000000b007423 */ /* 0x000fc60000000810 */
[----:B------:R-:W-:Y:S01]  /*65a60*/  @P1 FADD R3, RZ, -R3 ;  /* 0x80000003ff031221 */ /* 0x000fe20000000000 */
[----:B------:R-:W-:-:S03]  /*65a70*/  FFMA R0, R0, R11, 0.0054054055362939834595 ;  /* 0x3bb11fd400007423 */ /* 0x000fc6000000000b */
        /* <DEDUP_REMOVED lines=9> */
.L_x_1457:
[----:B------:R-:W-:Y:S05]  /*65b10*/  BSYNC.RECONVERGENT B2 ;  /* 0x0000000000027941 */ /* 0x000fea0003800200 */
.L_x_1456:
        /* <DEDUP_REMOVED lines=20> */
.L_x_1461:
        /* <DEDUP_REMOVED lines=66> */
.L_x_1463:
[----:B------:R-:W-:Y:S05]  /*66080*/  BSYNC.RECONVERGENT B1 ;  /* 0x0000000000017941 */ /* 0x000fea0003800200 */
.L_x_1462:
        /* <DEDUP_REMOVED lines=19> */
.L_x_1460:
[----:B------:R-:W-:Y:S01]  /*661c0*/  FMUL R11, RZ, R0 ;  /* 0x00000000ff0b7220 */ /* 0x000fe20000400000 */
[----:B------:R-:W-:-:S07]  /*661d0*/  IMAD.MOV.U32 R3, RZ, RZ, RZ ;  /* 0x000000ffff037224 */ /* 0x000fce00078e00ff */
.L_x_1459:
[----:B------:R-:W-:Y:S05]  /*661e0*/  BSYNC.RECONVERGENT B0 ;  /* 0x0000000000007941 */ /* 0x000fea0003800200 */
.L_x_1458:
        /* <DEDUP_REMOVED lines=16> */
[----:B------:R-:W-:Y:S02]  /*662f0*/  HFMA2 R11, -RZ, RZ, 0.9609375, 0.06317138671875 ;  /* 0x3bb02c0bff0b7431 */ /* 0x000fe400000001ff */
[C---:B------:R-:W-:Y:S02]  /*66300*/  FFMA R12, R13.reuse, R12, R15 ;  /* 0x0000000c0d0c7223 */ /* 0x040fe4000000000f */
[----:B------:R-:W-:-:S04]  /*66310*/  FFMA R3, R13, R0, RZ ;  /* 0x000000000d037223 */ /* 0x000fc800000000ff */
[----:B------:R-:W-:Y:S01]  /*66320*/  FFMA R3, R3, R12, R0 ;  /* 0x0000000c03037223 */ /* 0x000fe20000000000 */
[----:B------:R-:W-:-:S03]  /*66330*/  FFMA R0, R11, -R16, 1 ;  /* 0x3f8000000b007423 */ /* 0x000fc60000000810 */
[----:B------:R-:W-:Y:S01]  /*66340*/  @P1 FADD R3, RZ, -R3 ;  /* 0x80000003ff031221 */ /* 0x000fe20000000000 */
[----:B------:R-:W-:-:S03]  /*66350*/  FFMA R0, R0, R11, 0.0053763440810143947601 ;  /* 0x3bb02c0b00007423 */ /* 0x000fc6000000000b */
        /* <DEDUP_REMOVED lines=9> */
.L_x_1465:
[----:B------:R-:W-:Y:S05]  /*663f0*/  BSYNC.RECONVERGENT B2 ;  /* 0x0000000000027941 */ /* 0x000fea0003800200 */
.L_x_1464:
        /* <DEDUP_REMOVED lines=20> */
.L_x_1469:
        /* <DEDUP_REMOVED lines=66> */
.L_x_1471:
[----:B------:R-:W-:Y:S05]  /*66960*/  BSYNC.RECONVERGENT B1 ;  /* 0x0000000000017941 */ /* 0x000fea0003800200 */
.L_x_1470:
        /* <DEDUP_REMOVED lines=19> */
.L_x_1468:
[----:B------:R-:W-:Y:S01]  /*66aa0*/  FMUL R11, RZ, R0 ;  /* 0x00000000ff0b7220 */ /* 0x000fe20000400000 */
[----:B------:R-:W-:-:S07]  /*66ab0*/  IMAD.MOV.U32 R3, RZ, RZ, RZ ;  /* 0x000000ffff037224 */ /* 0x000fce00078e00ff */
.L_x_1467:
[----:B------:R-:W-:Y:S05]  /*66ac0*/  BSYNC.RECONVERGENT B0 ;  /* 0x0000000000007941 */ /* 0x000fea0003800200 */
.L_x_1466:
        /* <DEDUP_REMOVED lines=16> */
[----:B------:R-:W-:Y:S02]  /*66bd0*/  HFMA2 R11, -RZ, RZ, 0.96044921875, 0.8583984375 ;  /* 0x3baf3adeff0b7431 */ /* 0x000fe400000001ff */
[C---:B------:R-:W-:Y:S02]  /*66be0*/  FFMA R12, R13.reuse, R12, R15 ;  /* 0x0000000c0d0c7223 */ /* 0x040fe4000000000f */
[----:B------:R-:W-:-:S04]  /*66bf0*/  FFMA R3, R13, R0, RZ ;  /* 0x000000000d037223 */ /* 0x000fc800000000ff */
[----:B------:R-:W-:Y:S01]  /*66c00*/  FFMA R3, R3, R12, R0 ;  /* 0x0000000c03037223 */ /* 0x000fe20000000000 */
[----:B------:R-:W-:-:S03]  /*66c10*/  FFMA R0, R11, -R16, 1 ;  /* 0x3f8000000b007423 */ /* 0x000fc60000000810 */
[----:B------:R-:W-:Y:S01]  /*66c20*/  @P1 FADD R3, RZ, -R3 ;  /* 0x80000003ff031221 */ /* 0x000fe20000000000 */
[----:B------:R-:W-:-:S03]  /*66c30*/  FFMA R0, R0, R11, 0.0053475936874747276306 ;  /* 0x3baf3ade00007423 */ /* 0x000fc6000000000b */
        /* <DEDUP_REMOVED lines=9> */
.L_x_1473:
[----:B------:R-:W-:Y:S05]  /*66cd0*/  BSYNC.RECONVERGENT B2 ;  /* 0x0000000000027941 */ /* 0x000fea0003800200 */
.L_x_1472:
        /* <DEDUP_REMOVED lines=20> */
.L_x_1477:
        /* <DEDUP_REMOVED lines=66> */
.L_x_1479:
[----:B------:R-:W-:Y:S05]  /*67240*/  BSYNC.RECONVERGENT B1 ;  /* 0x0000000000017941 */ /* 0x000fea0003800200 */
.L_x_1478:
        /* <DEDUP_REMOVED lines=19> */
.L_x_1476:
[----:B------:R-:W-:Y:S01]  /*67380*/  FMUL R11, RZ, R0 ;  /* 0x00000000ff0b7220 */ /* 0x000fe20000400000 */
[----:B------:R-:W-:-:S07]  /*67390*/  IMAD.MOV.U32 R3, RZ, RZ, RZ ;  /* 0x000000ffff037224 */ /* 0x000fce00078e00ff */
.L_x_1475:
[----:B------:R-:W-:Y:S05]  /*673a0*/  BSYNC.RECONVERGENT B0 ;  /* 0x0000000000007941 */ /* 0x000fea0003800200 */
.L_x_1474:
        /* <DEDUP_REMOVED lines=16> */
[----:B------:R-:W-:Y:S02]  /*674b0*/  HFMA2 R11, -RZ, RZ, 0.9599609375, 17.015625 ;  /* 0x3bae4c41ff0b7431 */ /* 0x000fe400000001ff */
[C---:B------:R-:W-:Y:S02]  /*674c0*/  FFMA R12, R13.reuse, R12, R15 ;  /* 0x0000000c0d0c7223 */ /* 0x040fe4000000000f */
[----:B------:R-:W-:-:S04]  /*674d0*/  FFMA R3, R13, R0, RZ ;  /* 0x000000000d037223 */ /* 0x000fc800000000ff */
[----:B------:R-:W-:Y:S01]  /*674e0*/  FFMA R3, R3, R12, R0 ;  /* 0x0000000c03037223 */ /* 0x000fe20000000000 */
[----:B------:R-:W-:-:S03]  /*674f0*/  FFMA R0, R11, -R16, 1 ;  /* 0x3f8000000b007423 */ /* 0x000fc60000000810 */
[----:B------:R-:W-:Y:S01]  /*67500*/  @P1 FADD R3, RZ, -R3 ;  /* 0x80000003ff031221 */ /* 0x000fe20000000000 */
[----:B------:R-:W-:-:S03]  /*67510*/  FFMA R0, R0, R11, 0.0053191487677395343781 ;  /* 0x3bae4c4100007423 */ /* 0x000fc6000000000b */
        /* <DEDUP_REMOVED lines=9> */
.L_x_1481:
[----:B------:R-:W-:Y:S05]  /*675b0*/  BSYNC.RECONVERGENT B2 ;  /* 0x0000000000027941 */ /* 0x000fea0003800200 */
.L_x_1480:
        /* <DEDUP_REMOVED lines=20> */
.L_x_1485:
        /* <DEDUP_REMOVED lines=66> */
.L_x_1487:
[----:B------:R-:W-:Y:S05]  /*67b20*/  BSYNC.RECONVERGENT B1 ;  /* 0x0000000000017941 */ /* 0x000fea0003800200 */
.L_x_1486:
        /* <DEDUP_REMOVED lines=19> */
.L_x_1484:
[----:B------:R-:W-:Y:S01]  /*67c60*/  FMUL R11, RZ, R0 ;  /* 0x00000000ff0b7220 */ /* 0x000fe20000400000 */
[----:B------:R-:W-:-:S07]  /*67c70*/  IMAD.MOV.U32 R3, RZ, RZ, RZ ;  /* 0x000000ffff037224 */ /* 0x000fce00078e00ff */
.L_x_1483:
[----:B------:R-:W-:Y:S05]  /*67c80*/  BSYNC.RECONVERGENT B0 ;  /* 0x0000000000007941 */ /* 0x000fea0003800200 */
.L_x_1482:
        /* <DEDUP_REMOVED lines=16> */
[----:B------:R-:W-:Y:S02]  /*67d90*/  HFMA2 R11, -RZ, RZ, 0.95947265625, 533.5 ;  /* 0x3bad602bff0b7431 */ /* 0x000fe400000001ff */
[C---:B------:R-:W-:Y:S02]  /*67da0*/  FFMA R12, R13.reuse, R12, R15 ;  /* 0x0000000c0d0c7223 */ /* 0x040fe4000000000f */
[----:B------:R-:W-:-:S04]  /*67db0*/  FFMA R3, R13, R0, RZ ;  /* 0x000000000d037223 */ /* 0x000fc800000000ff */
[----:B------:R-:W-:Y:S01]  /*67dc0*/  FFMA R3, R3, R12, R0 ;  /* 0x0000000c03037223 */ /* 0x000fe20000000000 */
[----:B------:R-:W-:-:S03]  /*67dd0*/  FFMA R0, R11, -R16, 1 ;  /* 0x3f8000000b007423 */ /* 0x000fc60000000810 */
[----:B------:R-:W-:Y:S01]  /*67de0*/  @P1 FADD R3, RZ, -R3 ;  /* 0x80000003ff031221 */ /* 0x000fe20000000000 */
[----:B------:R-:W-:-:S03]  /*67df0*/  FFMA R0, R0, R11, 0.0052910051308572292328 ;  /* 0x3bad602b00007423 */ /* 0x000fc6000000000b */
        /* <DEDUP_REMOVED lines=9> */
.L_x_1489:
[----:B------:R-:W-:Y:S05]  /*67e90*/  BSYNC.RECONVERGENT B2 ;  /* 0x0000000000027941 */ /* 0x000fea0003800200 */
.L_x_1488:
        /* <DEDUP_REMOVED lines=20> */
.L_x_1493:
        /* <DEDUP_REMOVED lines=66> */
.L_x_1495:
[----:B------:R-:W-:Y:S05]  /*68400*/  BSYNC.RECONVERGENT B1 ;  /* 0x0000000000017941 */ /* 0x000fea0003800200 */
.L_x_1494:
        /* <DEDUP_REMOVED lines=19> */
.L_x_1492:
[----:B------:R-:W-:Y:S01]  /*68540*/  FMUL R11, RZ, R0 ;  /* 0x00000000ff0b7220 */ /* 0x000fe20000400000 */
[----:B------:R-:W-:-:S07]  /*68550*/  IMAD.MOV.U32 R3, RZ, RZ, RZ ;  /* 0x000000ffff037224 */ /* 0x000fce00078e00ff */
.L_x_1491:
[----:B------:R-:W-:Y:S05]  /*68560*/  BSYNC.RECONVERGENT B0 ;  /* 0x0000000000007941 */ /* 0x000fea0003800200 */
.L_x_1490:
        /* <DEDUP_REMOVED lines=16> */
[----:B------:R-:W-:Y:S02]  /*68670*/  HFMA2 R11, -RZ, RZ, 0.958984375, 26912 ;  /* 0x3bac7692ff0b7431 */ /* 0x000fe400000001ff */
[C---:B------:R-:W-:Y:S02]  /*68680*/  FFMA R12, R13.reuse, R12, R15 ;  /* 0x0000000c0d0c7223 */ /* 0x040fe4000000000f */
[----:B------:R-:W-:-:S04]  /*68690*/  FFMA R3, R13, R0, RZ ;  /* 0x000000000d037223 */ /* 0x000fc800000000ff */
[----:B------:R-:W-:Y:S01]  /*686a0*/  FFMA R3, R3, R12, R0 ;  /* 0x0000000c03037223 */ /* 0x000fe20000000000 */
[----:B------:R-:W-:-:S03]  /*686b0*/  FFMA R0, R11, -R16, 1 ;  /* 0x3f8000000b007423 */ /* 0x000fc60000000810 */
[----:B------:R-:W-:Y:S01]  /*686c0*/  @P1 FADD R3, RZ, -R3 ;  /* 0x80000003ff031221 */ /* 0x000fe20000000000 */
[----:B------:R-:W-:-:S03]  /*686d0*/  FFMA R0, R0, R11, 0.0052631581202149391174 ;  /* 0x3bac769200007423 */ /* 0x000fc6000000000b */
        /* <DEDUP_REMOVED lines=9> */
.L_x_1497:
[----:B------:R-:W-:Y:S05]  /*68770*/  BSYNC.RECONVERGENT B2 ;  /* 0x0000000000027941 */ /* 0x000fea0003800200 */
.L_x_1496:
        /* <DEDUP_REMOVED lines=20> */
.L_x_1501:
        /* <DEDUP_REMOVED lines=66> */
.L_x_1503:
[----:B------:R-:W-:Y:S05]  /*68ce0*/  BSYNC.RECONVERGENT B1 ;  /* 0x0000000000017941 */ /* 0x000fea0003800200 */
.L_x_1502:
        /* <DEDUP_REMOVED lines=19> */
.L_x_1500:
[----:B------:R-:W-:Y:S01]  /*68e20*/  FMUL R11, RZ, R0 ;  /* 0x00000000ff0b7220 */ /* 0x000fe20000400000 */
[----:B------:R-:W-:-:S07]  /*68e30*/  IMAD.MOV.U32 R3, RZ, RZ, RZ ;  /* 0x000000ffff037224 */ /* 0x000fce00078e00ff */
.L_x_1499:
[----:B------:R-:W-:Y:S05]  /*68e40*/  BSYNC.RECONVERGENT B0 ;  /* 0x0000000000007941 */ /* 0x000fea0003800200 */
.L_x_1498:
        /* <DEDUP_REMOVED lines=16> */
[----:B------:R-:W-:Y:S02]  /*68f50*/  HFMA2 R11, -RZ, RZ, 0.95849609375, -0.000452518463134765625 ;  /* 0x3bab8f6aff0b7431 */ /* 0x000fe400000001ff */
[C---:B------:R-:W-:Y:S02]  /*68f60*/  FFMA R12, R13.reuse, R12, R15 ;  /* 0x0000000c0d0c7223 */ /* 0x040fe4000000000f */
[----:B------:R-:W-:-:S04]  /*68f70*/  FFMA R3, R13, R0, RZ ;  /* 0x000000000d037223 */ /* 0x000fc800000000ff */
[----:B------:R-:W-:Y:S01]  /*68f80*/  FFMA R3, R3, R12, R0 ;  /* 0x0000000c03037223 */ /* 0x000fe20000000000 */
[----:B------:R-:W-:-:S03]  /*68f90*/  FFMA R0, R11, -R16, 1 ;  /* 0x3f8000000b007423 */ /* 0x000fc60000000810 */
[----:B------:R-:W-:Y:S01]  /*68fa0*/  @P1 FADD R3, RZ, -R3 ;  /* 0x80000003ff031221 */ /* 0x000fe20000000000 */
[----:B------:R-:W-:-:S03]  /*68fb0*/  FFMA R0, R0, R11, 0.0052356021478772163391 ;  /* 0x3bab8f6a00007423 */ /* 0x000fc6000000000b */
        /* <DEDUP_REMOVED lines=9> */
.L_x_1505:
[----:B------:R-:W-:Y:S05]  /*69050*/  BSYNC.RECONVERGENT B2 ;  /* 0x0000000000027941 */ /* 0x000fea0003800200 */
.L_x_1504:
        /* <DEDUP_REMOVED lines=20> */
.L_x_1509:
        /* <DEDUP_REMOVED lines=66> */
.L_x_1511:
[----:B------:R-:W-:Y:S05]  /*695c0*/  BSYNC.RECONVERGENT B1 ;  /* 0x0000000000017941 */ /* 0x000fea0003800200 */
.L_x_1510:
        /* <DEDUP_REMOVED lines=19> */
.L_x_1508:
[----:B------:R-:W-:Y:S01]  /*69700*/  FMUL R11, RZ, R0 ;  /* 0x00000000ff0b7220 */ /* 0x000fe20000400000 */
[----:B------:R-:W-:-:S07]  /*69710*/  IMAD.MOV.U32 R3, RZ, RZ, RZ ;  /* 0x000000ffff037224 */ /* 0x000fce00078e00ff */
.L_x_1507:
[----:B------:R-:W-:Y:S05]  /*69720*/  BSYNC.RECONVERGENT B0 ;  /* 0x0000000000007941 */ /* 0x000fea0003800200 */
.L_x_1506:
        /* <DEDUP_REMOVED lines=16> */
[----:B------:R-:W-:Y:S02]  /*69830*/  HFMA2 R11, -RZ, RZ, 0.9580078125, -0.052093505859375 ;  /* 0x3baaaaabff0b7431 */ /* 0x000fe400000001ff */
[C---:B------:R-:W-:Y:S02]  /*69840*/  FFMA R12, R13.reuse, R12, R15 ;  /* 0x0000000c0d0c7223 */ /* 0x040fe4000000000f */
[----:B------:R-:W-:-:S04]  /*69850*/  FFMA R3, R13, R0, RZ ;  /* 0x000000000d037223 */ /* 0x000fc800000000ff */
[----:B------:R-:W-:Y:S01]  /*69860*/  FFMA R3, R3, R12, R0 ;  /* 0x0000000c03037223 */ /* 0x000fe20000000000 */
[----:B------:R-:W-:-:S03]  /*69870*/  FFMA R0, R11, -R16, 1 ;  /* 0x3f8000000b007423 */ /* 0x000fc60000000810 */
[----:B------:R-:W-:Y:S01]  /*69880*/  @P1 FADD R3, RZ, -R3 ;  /* 0x80000003ff031221 */ /* 0x000fe20000000000 */
[----:B------:R-:W-:-:S03]  /*69890*/  FFMA R0, R0, R11, 0.0052083334885537624359 ;  /* 0x3baaaaab00007423 */ /* 0x000fc6000000000b */
        /* <DEDUP_REMOVED lines=9> */
.L_x_1513:
[----:B------:R-:W-:Y:S05]  /*69930*/  BSYNC.RECONVERGENT B2 ;  /* 0x0000000000027941 */ /* 0x000fea0003800200 */
.L_x_1512:
        /* <DEDUP_REMOVED lines=20> */
.L_x_1517:
        /* <DEDUP_REMOVED lines=66> */
.L_x_1519:
[----:B------:R-:W-:Y:S05]  /*69ea0*/  BSYNC.RECONVERGENT B1 ;  /* 0x0000000000017941 */ /* 0x000fea0003800200 */
.L_x_1518:
        /* <DEDUP_REMOVED lines=19> */
.L_x_1516:
[----:B------:R-:W-:Y:S01]  /*69fe0*/  FMUL R11, RZ, R0 ;  /* 0x00000000ff0b7220 */ /* 0x000fe20000400000 */
[----:B------:R-:W-:-:S07]  /*69ff0*/  IMAD.MOV.U32 R3, RZ, RZ, RZ ;  /* 0x000000ffff037224 */ /* 0x000fce00078e00ff */
.L_x_1515:
[----:B------:R-:W-:Y:S05]  /*6a000*/  BSYNC.RECONVERGENT B0 ;  /* 0x0000000000007941 */ /* 0x000fea0003800200 */
.L_x_1514:
        /* <DEDUP_REMOVED lines=16> */
[----:B------:R-:W-:Y:S02]  /*6a110*/  HFMA2 R11, -RZ, RZ, 0.95751953125, -8.578125 ;  /* 0x3ba9c84aff0b7431 */ /* 0x000fe400000001ff */
[C---:B------:R-:W-:Y:S02]  /*6a120*/  FFMA R12, R13.reuse, R12, R15 ;  /* 0x0000000c0d0c7223 */ /* 0x040fe4000000000f */
[----:B------:R-:W-:-:S04]  /*6a130*/  FFMA R3, R13, R0, RZ ;  /* 0x000000000d037223 */ /* 0x000fc800000000ff */
[----:B------:R-:W-:Y:S01]  /*6a140*/  FFMA R3, R3, R12, R0 ;  /* 0x0000000c03037223 */ /* 0x000fe20000000000 */
[----:B------:R-:W-:-:S03]  /*6a150*/  FFMA R0, R11, -R16, 1 ;  /* 0x3f8000000b007423 */ /* 0x000fc60000000810 */
[----:B------:R-:W-:Y:S01]  /*6a160*/  @P1 FADD R3, RZ, -R3 ;  /* 0x80000003ff031221 */ /* 0x000fe20000000000 */
[----:B------:R-:W-:-:S03]  /*6a170*/  FFMA R0, R0, R11, 0.0051813470199704170227 ;  /* 0x3ba9c84a00007423 */ /* 0x000fc6000000000b */
        /* <DEDUP_REMOVED lines=9> */
.L_x_1521:
[----:B------:R-:W-:Y:S05]  /*6a210*/  BSYNC.RECONVERGENT B2 ;  /* 0x0000000000027941 */ /* 0x000fea0003800200 */
.L_x_1520:
        /* <DEDUP_REMOVED lines=20> */
.L_x_1525:
        /* <DEDUP_REMOVED lines=66> */
.L_x_1527:
[----:B------:R-:W-:Y:S05]  /*6a780*/  BSYNC.RECONVERGENT B1 ;  /* 0x0000000000017941 */ /* 0x000fea0003800200 */
.L_x_1526:
        /* <DEDUP_REMOVED lines=19> */
.L_x_1524:
[----:B------:R-:W-:Y:S01]  /*6a8c0*/  FMUL R11, RZ, R0 ;  /* 0x00000000ff0b7220 */ /* 0x000fe20000400000 */
[----:B------:R-:W-:-:S07]  /*6a8d0*/  IMAD.MOV.U32 R3, RZ, RZ, RZ ;  /* 0x000000ffff037224 */ /* 0x000fce00078e00ff */
.L_x_1523:
[----:B------:R-:W-:Y:S05]  /*6a8e0*/  BSYNC.RECONVERGENT B0 ;  /* 0x0000000000007941 */ /* 0x000fea0003800200 */
.L_x_1522:
        /* <DEDUP_REMOVED lines=16> */
[----:B------:R-:W-:Y:S02]  /*6a9f0*/  HFMA2 R11, -RZ, RZ, 0.95703125, -2174 ;  /* 0x3ba8e83fff0b7431 */ /* 0x000fe400000001ff */
[C---:B------:R-:W-:Y:S02]  /*6aa00*/  FFMA R12, R13.reuse, R12, R15 ;  /* 0x0000000c0d0c7223 */ /* 0x040fe4000000000f */
[----:B------:R-:W-:-:S04]  /*6aa10*/  FFMA R3, R13, R0, RZ ;  /* 0x000000000d037223 */ /* 0x000fc800000000ff */
[----:B------:R-:W-:Y:S01]  /*6aa20*/  FFMA R3, R3, R12, R0 ;  /* 0x0000000c03037223 */ /* 0x000fe20000000000 */
[----:B------:R-:W-:-:S03]  /*6aa30*/  FFMA R0, R11, -R16, 1 ;  /* 0x3f8000000b007423 */ /* 0x000fc60000000810 */
[----:B------:R-:W-:Y:S01]  /*6aa40*/  @P1 FADD R3, RZ, -R3 ;  /* 0x80000003ff031221 */ /* 0x000fe20000000000 */
[----:B------:R-:W-:-:S03]  /*6aa50*/  FFMA R0, R0, R11, 0.0051546390168368816376 ;  /* 0x3ba8e83f00007423 */ /* 0x000fc6000000000b */
        /* <DEDUP_REMOVED lines=9> */
.L_x_1529:
[----:B------:R-:W-:Y:S05]  /*6aaf0*/  BSYNC.RECONVERGENT B2 ;  /* 0x0000000000027941 */ /* 0x000fea0003800200 */
.L_x_1528:
        /* <DEDUP_REMOVED lines=20> */
.L_x_1533:
        /* <DEDUP_REMOVED lines=66> */
.L_x_1535:
[----:B------:R-:W-:Y:S05]  /*6b060*/  BSYNC.RECONVERGENT B1 ;  /* 0x0000000000017941 */ /* 0x000fea0003800200 */
.L_x_1534:
        /* <DEDUP_REMOVED lines=19> */
.L_x_1532:
[----:B------:R-:W-:Y:S01]  /*6b1a0*/  FMUL R11, RZ, R0 ;  /* 0x00000000ff0b7220 */ /* 0x000fe20000400000 */
[----:B------:R-:W-:-:S07]  /*6b1b0*/  IMAD.MOV.U32 R3, RZ, RZ, RZ ;  /* 0x000000ffff037224 */ /* 0x000fce00078e00ff */
.L_x_1531:
[----:B------:R-:W-:Y:S05]  /*6b1c0*/  BSYNC.RECONVERGENT B0 ;  /* 0x0000000000007941 */ /* 0x000fea0003800200 */
.L_x_1530:
        /* <DEDUP_REMOVED lines=16> */
[----:B------:R-:W-:Y:S02]  /*6b2d0*/  HFMA2 R11, -RZ, RZ, 0.95703125, 0.00019848346710205078125 ;  /* 0x3ba80a81ff0b7431 */ /* 0x000fe400000001ff */
[C---:B------:R-:W-:Y:S02]  /*6b2e0*/  FFMA R12, R13.reuse, R12, R15 ;  /* 0x0000000c0d0c7223 */ /* 0x040fe4000000000f */
[----:B------:R-:W-:-:S04]  /*6b2f0*/  FFMA R3, R13, R0, RZ ;  /* 0x000000000d037223 */ /* 0x000fc800000000ff */
[----:B------:R-:W-:Y:S01]  /*6b300*/  FFMA R3, R3, R12, R0 ;  /* 0x0000000c03037223 */ /* 0x000fe20000000000 */
[----:B------:R-:W-:-:S03]  /*6b310*/  FFMA R0, R11, -R16, 1 ;  /* 0x3f8000000b007423 */ /* 0x000fc60000000810 */
[----:B------:R-:W-:Y:S01]  /*6b320*/  @P1 FADD R3, RZ, -R3 ;  /* 0x80000003ff031221 */ /* 0x000fe20000000000 */
[----:B------:R-:W-:-:S03]  /*6b330*/  FFMA R0, R0, R11, 0.0051282052882015705109 ;  /* 0x3ba80a8100007423 */ /* 0x000fc6000000000b */
        /* <DEDUP_REMOVED lines=9> */
.L_x_1537:
[----:B------:R-:W-:Y:S05]  /*6b3d0*/  BSYNC.RECONVERGENT B2 ;  /* 0x0000000000027941 */ /* 0x000fea0003800200 */
.L_x_1536:
        /* <DEDUP_REMOVED lines=20> */
.L_x_1541:
        /* <DEDUP_REMOVED lines=66> */
.L_x_1543:
[----:B------:R-:W-:Y:S05]  /*6b940*/  BSYNC.RECONVERGENT B1 ;  /* 0x0000000000017941 */ /* 0x000fea0003800200 */
.L_x_1542:
        /* <DEDUP_REMOVED lines=19> */
.L_x_1540:
[----:B------:R-:W-:Y:S01]  /*6ba80*/  FMUL R11, RZ, R0 ;  /* 0x00000000ff0b7220 */ /* 0x000fe20000400000 */
[----:B------:R-:W-:-:S07]  /*6ba90*/  IMAD.MOV.U32 R3, RZ, RZ, RZ ;  /* 0x000000ffff037224 */ /* 0x000fce00078e00ff */
.L_x_1539:
[----:B------:R-:W-:Y:S05]  /*6baa0*/  BSYNC.RECONVERGENT B0 ;  /* 0x0000000000007941 */ /* 0x000fea0003800200 */
.L_x_1538:
        /* <DEDUP_REMOVED lines=16> */
[----:B------:R-:W-:Y:S02]  /*6bbb0*/  HFMA2 R11, -RZ, RZ, 0.95654296875, 0.10968017578125 ;  /* 0x3ba72f05ff0b7431 */ /* 0x000fe400000001ff */
[C---:B------:R-:W-:Y:S02]  /*6bbc0*/  FFMA R12, R13.reuse, R12, R15 ;  /* 0x0000000c0d0c7223 */ /* 0x040fe4000000000f */
[----:B------:R-:W-:-:S04]  /*6bbd0*/  FFMA R3, R13, R0, RZ ;  /* 0x000000000d037223 */ /* 0x000fc800000000ff */
[----:B------:R-:W-:Y:S01]  /*6bbe0*/  FFMA R3, R3, R12, R0 ;  /* 0x0000000c03037223 */ /* 0x000fe20000000000 */
[----:B------:R-:W-:-:S03]  /*6bbf0*/  FFMA R0, R11, -R16, 1 ;  /* 0x3f8000000b007423 */ /* 0x000fc60000000810 */
[----:B------:R-:W-:Y:S01]  /*6bc00*/  @P1 FADD R3, RZ, -R3 ;  /* 0x80000003ff031221 */ /* 0x000fe20000000000 */
[----:B------:R-:W-:-:S03]  /*6bc10*/  FFMA R0, R0, R11, 0.0051020407117903232574 ;  /* 0x3ba72f0500007423 */ /* 0x000fc6000000000b */
        /* <DEDUP_REMOVED lines=9> */
.L_x_1545:
[----:B------:R-:W-:Y:S05]  /*6bcb0*/  BSYNC.RECONVERGENT B2 ;  /* 0x0000000000027941 */ /* 0x000fea0003800200 */
.L_x_1544:
        /* <DEDUP_REMOVED lines=20> */
.L_x_1549:
        /* <DEDUP_REMOVED lines=66> */
.L_x_1551:
[----:B------:R-:W-:Y:S05]  /*6c220*/  BSYNC.RECONVERGENT B1 ;  /* 0x0000000000017941 */ /* 0x000fea0003800200 */
.L_x_1550:
        /* <DEDUP_REMOVED lines=19> */
.L_x_1548:
[----:B------:R-:W-:Y:S01]  /*6c360*/  FMUL R11, RZ, R0 ;  /* 0x00000000ff0b7220 */ /* 0x000fe20000400000 */
[----:B------:R-:W-:-:S07]  /*6c370*/  IMAD.MOV.U32 R3, RZ, RZ, RZ ;  /* 0x000000ffff037224 */ /* 0x000fce00078e00ff */
.L_x_1547:
[----:B------:R-:W-:Y:S05]  /*6c380*/  BSYNC.RECONVERGENT B0 ;  /* 0x0000000000007941 */ /* 0x000fea0003800200 */
.L_x_1546:
        /* <DEDUP_REMOVED lines=16> */
[----:B------:R-:W-:Y:S02]  /*6c490*/  HFMA2 R11, -RZ, RZ, 0.9560546875, 92.25 ;  /* 0x3ba655c4ff0b7431 */ /* 0x000fe400000001ff */
[C---:B------:R-:W-:Y:S02]  /*6c4a0*/  FFMA R12, R13.reuse, R12, R15 ;  /* 0x0000000c0d0c7223 */ /* 0x040fe4000000000f */
[----:B------:R-:W-:-:S04]  /*6c4b0*/  FFMA R3, R13, R0, RZ ;  /* 0x000000000d037223 */ /* 0x000fc800000000ff */
[----:B------:R-:W-:Y:S01]  /*6c4c0*/  FFMA R3, R3, R12, R0 ;  /* 0x0000000c03037223 */ /* 0x000fe20000000000 */
[----:B------:R-:W-:-:S03]  /*6c4d0*/  FFMA R0, R11, -R16, 1 ;  /* 0x3f8000000b007423 */ /* 0x000fc60000000810 */
[----:B------:R-:W-:Y:S01]  /*6c4e0*/  @P1 FADD R3, RZ, -R3 ;  /* 0x80000003ff031221 */ /* 0x000fe20000000000 */
[----:B------:R-:W-:-:S03]  /*6c4f0*/  FFMA R0, R0, R11, 0.0050761420279741287231 ;  /* 0x3ba655c400007423 */ /* 0x000fc6000000000b */
        /* <DEDUP_REMOVED lines=9> */
.L_x_1553:
[----:B------:R-:W-:Y:S05]  /*6c590*/  BSYNC.RECONVERGENT B2 ;  /* 0x0000000000027941 */ /* 0x000fea0003800200 */
.L_x_1552:
        /* <DEDUP_REMOVED lines=20> */
.L_x_1557:
        /* <DEDUP_REMOVED lines=66> */
.L_x_1559:
[----:B------:R-:W-:Y:S05]  /*6cb00*/  BSYNC.RECONVERGENT B1 ;  /* 0x0000000000017941 */ /* 0x000fea0003800200 */
.L_x_1558:
        /* <DEDUP_REMOVED lines=19> */
.L_x_1556:
[----:B------:R-:W-:Y:S01]  /*6cc40*/  FMUL R11, RZ, R0 ;  /* 0x00000000ff0b7220 */ /* 0x000fe20000400000 */
[----:B------:R-:W-:-:S07]  /*6cc50*/  IMAD.MOV.U32 R3, RZ, RZ, RZ ;  /* 0x000000ffff037224 */ /* 0x000fce00078e00ff */
.L_x_1555:
[----:B------:R-:W-:Y:S05]  /*6cc60*/  BSYNC.RECONVERGENT B0 ;  /* 0x0000000000007941 */ /* 0x000fea0003800200 */
.L_x_1554:
        /* <DEDUP_REMOVED lines=22> */
[----:B------:R-:W-:-:S03]  /*6cdd0*/  FFMA R0, R0, R11, 0.0050505050458014011383 ;  /* 0x3ba57eb500007423 */ /* 0x000fc6000000000b */
        /* <DEDUP_REMOVED lines=9> */
.L_x_1561:
[----:B------:R-:W-:Y:S05]  /*6ce70*/  BSYNC.RECONVERGENT B2 ;  /* 0x0000000000027941 */ /* 0x000fea0003800200 */
.L_x_1560:
        /* <DEDUP_REMOVED lines=20> */
.L_x_1565:
        /* <DEDUP_REMOVED lines=66> */
.L_x_1567:
[----:B------:R-:W-:Y:S05]  /*6d3e0*/  BSYNC.RECONVERGENT B1 ;  /* 0x0000000000017941 */ /* 0x000fea0003800200 */
.L_x_1566:
        /* <DEDUP_REMOVED lines=19> */
.L_x_1564:
[----:B------:R-:W-:Y:S01]  /*6d520*/  FMUL R11, RZ, R0 ;  /* 0x00000000ff0b7220 */ /* 0x000fe20000400000 */
[----:B------:R-:W-:-:S07]  /*6d530*/  IMAD.MOV.U32 R3, RZ, RZ, RZ ;  /* 0x000000ffff037224 */ /* 0x000fce00078e00ff */
.L_x_1563:
[----:B------:R-:W-:Y:S05]  /*6d540*/  BSYNC.RECONVERGENT B0 ;  /* 0x0000000000007941 */ /* 0x000fea0003800200 */
.L_x_1562:
        /* <DEDUP_REMOVED lines=16> */
[----:B------:R-:W-:Y:S02]  /*6d650*/  HFMA2 R11, -RZ, RZ, 0.955078125, -0.045379638671875 ;  /* 0x3ba4a9cfff0b7431 */ /* 0x000fe400000001ff */
[C---:B------:R-:W-:Y:S02]  /*6d660*/  FFMA R12, R13.reuse, R12, R15 ;  /* 0x0000000c0d0c7223 */ /* 0x040fe4000000000f */
[----:B------:R-:W-:-:S04]  /*6d670*/  FFMA R3, R13, R0, RZ ;  /* 0x000000000d037223 */ /* 0x000fc800000000ff */
[----:B------:R-:W-:Y:S01]  /*6d680*/  FFMA R3, R3, R12, R0 ;  /* 0x0000000c03037223 */ /* 0x000fe20000000000 */
[----:B------:R-:W-:-:S03]  /*6d690*/  FFMA R0, R11, -R16, 1 ;  /* 0x3f8000000b007423 */ /* 0x000fc60000000810 */
[----:B------:R-:W-:Y:S01]  /*6d6a0*/  @P1 FADD R3, RZ, -R3 ;  /* 0x80000003ff031221 */ /* 0x000fe20000000000 */
[----:B------:R-:W-:-:S03]  /*6d6b0*/  FFMA R0, R0, R11, 0.0050251255743205547333 ;  /* 0x3ba4a9cf00007423 */ /* 0x000fc6000000000b */
        /* <DEDUP_REMOVED lines=8> */
.L_x_1569:
[----:B------:R-:W-:Y:S05]  /*6d740*/  BSYNC.RECONVERGENT B2 ;  /* 0x0000000000027941 */ /* 0x000fea0003800200 */
.L_x_1568:
        /* <DEDUP_REMOVED lines=20> */
.L_x_1573:
        /* <DEDUP_REMOVED lines=55> */
[----:B------:R-:W-:Y:S01]  /*6dc00*/  @P0 MOV R8, R6 ;  /* 0x0000000600080202 */ /* 0x000fe20000000f00 */
[----:B------:R-:W-:Y:S01]  /*6dc10*/  @P3 IMAD.MOV.U32 R8, RZ, RZ, R5 ;  /* 0x000000ffff083224 */ /* 0x000fe200078e0005 */
[----:B------:R-:W-:Y:S01]  /*6dc20*/  ISETP.EQ.AND P0, PT, R13, 0x8, PT ;  /* 0x000000080d00780c */ /* 0x000fe20003f02270 */
[----:B------:R-:W-:Y:S01]  /*6dc30*/  @P5 IMAD.MOV.U32 R8, RZ, RZ, R4 ;  /* 0x000000ffff085224 */ /* 0x000fe200078e0004 */
[----:B------:R-:W-:Y:S01]  /*6dc40*/  LOP3.LUT R3, R3, 0x1f, RZ, 0xc0, !PT ;  /* 0x0000001f03037812 */ /* 0x000fe200078ec0ff */
[----:B------:R-:W-:-:S03]  /*6dc50*/  @P4 IMAD.MOV.U32 R8, RZ, RZ, R2 ;  /* 0x000000ffff084224 */ /* 0x000fc600078e0002 */
[----:B------:R-:W-:-:S07]  /*6dc60*/  SHF.L.W.U32.HI R11, R12, R3, R11 ;  /* 0x000000030c0b7219 */ /* 0x000fce0000010e0b */
[----:B------:R-:W-:-:S04]  /*6dc70*/  @P0 MOV R8, R0 ;  /* 0x0000000000080202 */ /* 0x000fc80000000f00 */
[----:B------:R-:W-:-:S07]  /*6dc80*/  SHF.L.W.U32.HI R12, R8, R3, R12 ;  /* 0x00000003080c7219 */ /* 0x000fce0000010e0c */
.L_x_1575:
[----:B------:R-:W-:Y:S05]  /*6dc90*/  BSYNC.RECONVERGENT B1 ;  /* 0x0000000000017941 */ /* 0x000fea0003800200 */
.L_x_1574:
        /* <DEDUP_REMOVED lines=19> */
.L_x_1572:
[----:B------:R-:W-:Y:S01]  /*6ddd0*/  FMUL R0, RZ, R9 ;  /* 0x00000009ff007220 */ /* 0x000fe20000400000 */
[----:B------:R-:W-:-:S07]  /*6dde0*/  MOV R13, RZ ;  /* 0x000000ff000d7202 */ /* 0x000fce0000000f00 */
.L_x_1571:
[----:B------:R-:W-:Y:S05]  /*6ddf0*/  BSYNC.RECONVERGENT B0 ;  /* 0x0000000000007941 */ /* 0x000fea0003800200 */
.L_x_1570:
        /* <DEDUP_REMOVED lines=8> */
[----:B------:R-:W-:Y:S01]  /*6de80*/  BSSY.RECONVERGENT B2, `(.L_x_1576) ;  /* 0x0000017000027945 */ /* 0x000fe20003800200 */
[----:B------:R-:W-:-:S02]  /*6de90*/  FSEL R5, -R5, -0.4999999701976776123, !P0 ;  /* 0xbeffffff05057808 */ /* 0x000fc40004000100 */
[----:B------:R-:W-:Y:S02]  /*6dea0*/  FSEL R2, R2, -0.00019574658654164522886, P0 ;  /* 0xb94d415302027808 */ /* 0x000fe40000000000 */
[----:B------:R-:W-:Y:S02]  /*6deb0*/  FSEL R4, R4, 0.041666727513074874878, !P0 ;  /* 0x3d2aaabb04047808 */ /* 0x000fe40004000000 */
[----:B------:R-:W-:Y:S02]  /*6dec0*/  LOP3.LUT P1, RZ, R13, 0x2, RZ, 0xc0, !PT ;  /* 0x000000020dff7812 */ /* 0x000fe4000782c0ff */
[----:B------:R-:W-:Y:S01]  /*6ded0*/  FSEL R0, R0, 1, !P0 ;  /* 0x3f80000000007808 */ /* 0x000fe20004000000 */
[----:B------:R-:W-:Y:S01]  /*6dee0*/  FFMA R2, R3, R2, R4 ;  /* 0x0000000203027223 */ /* 0x000fe20000000004 */
[----:B------:R-:W-:-:S03]  /*6def0*/  IMAD.MOV.U32 R4, RZ, RZ, 0x43480000 ;  /* 0x43480000ff047424 */ /* 0x000fc600078e00ff */
[C---:B------:R-:W-:Y:S01]  /*6df00*/  FFMA R2, R3.reuse, R2, R5 ;  /* 0x0000000203027223 */ /* 0x040fe20000000005 */
[----:B------:R-:W-:Y:S01]  /*6df10*/  FFMA R3, R3, R0, RZ ;  /* 0x0000000003037223 */ /* 0x000fe200000000ff */
[----:B------:R-:W-:-:S03]  /*6df20*/  IMAD.MOV.U32 R5, RZ, RZ, 0x3ba3d70a ;  /* 0x3ba3d70aff057424 */ /* 0x000fc600078e00ff */
[----:B------:R-:W-:Y:S01]  /*6df30*/  FFMA R3, R3, R2, R0 ;  /* 0x0000000203037223 */ /* 0x000fe20000000000 */
[----:B------:R-:W-:-:S03]  /*6df40*/  FFMA R0, R5, -R4, 1 ;  /* 0x3f80000005007423 */ /* 0x000fc60000000804 */
[----:B------:R-:W-:Y:S01]  /*6df50*/  @P1 FADD R3, RZ, -R3 ;  /* 0x80000003ff031221 */ /* 0x000fe20000000000 */
[----:B------:R-:W-:-:S03]  /*6df60*/  FFMA R0, R0, R5, 0.0049999998882412910461 ;  /* 0x3ba3d70a00007423 */ /* 0x000fc60000000005 */
        /* <DEDUP_REMOVED lines=8> */
.L_x_1577:
[----:B------:R-:W-:Y:S05]  /*6dff0*/  BSYNC.RECONVERGENT B2 ;  /* 0x0000000000027941 */ /* 0x000fea0003800200 */
.L_x_1576:
[----:B------:R-:W0:Y:S01]  /*6e000*/  LDC.64 R2, c[0x0][0x380] ;  /* 0x0000e000ff027b82 */ /* 0x000e220000000a00 */
[----:B------:R-:W-:Y:S01]  /*6e010*/  FADD R5, R14, R0 ;  /* 0x000000000e057221 */ /* 0x000fe20000000000 */
[----:B0-----:R-:W-:-:S05]  /*6e020*/  IMAD.WIDE R10, R10, 0x4, R2 ;  /* 0x000000040a0a7825 */ /* 0x001fca00078e0202 */
[----:B------:R-:W-:Y:S01]  /*6e030*/  STG.E desc[UR6][R10.64], R5 ;  /* 0x000000050a007986 */ /* 0x000fe2000c101906 */
[----:B------:R-:W-:Y:S05]  /*6e040*/  EXIT ;  /* 0x000000000000794d */ /* 0x000fea0003800000 */
        .weak           $__internal_0_$__cuda_sm3x_div_rn_noftz_f32_slowpath
        .type           $__internal_0_$__cuda_sm3x_div_rn_noftz_f32_slowpath,@function
        .size           $__internal_0_$__cuda_sm3x_div_rn_noftz_f32_slowpath,(.L_x_1590 - $__internal_0_$__cuda_sm3x_div_rn_noftz_f32_slowpath)
$__internal_0_$__cuda_sm3x_div_rn_noftz_f32_slowpath:
[----:B------:R-:W-:Y:S01]  /*6e050*/  SHF.R.U32.HI R11, RZ, 0x17, R0 ;  /* 0x00000017ff0b7819 */ /* 0x000fe20000011600 */
[----:B------:R-:W-:Y:S01]  /*6e060*/  BSSY.RECONVERGENT B0, `(.L_x_1578) ;  /* 0x0000065000007945 */ /* 0x000fe20003800200 */
[----:B------:R-:W-:Y:S02]  /*6e070*/  SHF.R.U32.HI R15, RZ, 0x17, R3 ;  /* 0x00000017ff0f7819 */ /* 0x000fe40000011603 */
[----:B------:R-:W-:Y:S02]  /*6e080*/  LOP3.LUT R11, R11, 0xff, RZ, 0xc0, !PT ;  /* 0x000000ff0b0b7812 */ /* 0x000fe400078ec0ff */
[----:B------:R-:W-:Y:S02]  /*6e090*/  LOP3.LUT R15, R15, 0xff, RZ, 0xc0, !PT ;  /* 0x000000ff0f0f7812 */ /* 0x000fe400078ec0ff */
[----:B------:R-:W-:-:S03]  /*6e0a0*/  IADD3 R13, PT, PT, R11, -0x1, RZ ;  /* 0xffffffff0b0d7810 */ /* 0x000fc60007ffe0ff */
[----:B------:R-:W-:Y:S01]  /*6e0b0*/  VIADD R16, R15, 0xffffffff ;  /* 0xffffffff0f107836 */ /* 0x000fe20000000000 */
[----:B------:R-:W-:-:S04]  /*6e0c0*/  ISETP.GT.U32.AND P0, PT, R13, 0xfd, PT ;  /* 0x000000fd0d00780c */ /* 0x000fc80003f04070 */
[----:B------:R-:W-:Y:S01]  /*6e0d0*/  ISETP.GT.U32.OR P0, PT, R16, 0xfd, P0 ;  /* 0x000000fd1000780c */ /* 0x000fe20000704470 */
[----:B------:R-:W-:-:S12]  /*6e0e0*/  IMAD.MOV.U32 R16, RZ, RZ, R3 ;  /* 0x000000ffff107224 */ /* 0x000fd800078e0003 */
[----:B------:R-:W-:Y:S01]  /*6e0f0*/  @!P0 IMAD.MOV.U32 R13, RZ, RZ, RZ ;  /* 0x000000ffff0d8224 */ /* 0x000fe200078e00ff */
[----:B------:R-:W-:Y:S06]  /*6e100*/  @!P0 BRA `(.L_x_1579) ;  /* 0x0000000000648947 */ /* 0x000fec0003800000 */
[----:B------:R-:W-:Y:S02]  /*6e110*/  FSETP.GTU.FTZ.AND P0, PT, |R3|, +INF , PT ;  /* 0x7f8000000300780b */ /* 0x000fe40003f1c200 */
[----:B------:R-:W-:-:S04]  /*6e120*/  FSETP.GTU.FTZ.AND P1, PT, |R0|, +INF , PT ;  /* 0x7f8000000000780b */ /* 0x000fc80003f3c200 */
[----:B------:R-:W-:-:S13]  /*6e130*/  PLOP3.LUT P0, PT, P0, P1, PT, 0xf8, 0x8f ;  /* 0x00000000008f781c */ /* 0x000fda0000703f70 */
[----:B------:R-:W-:Y:S05]  /*6e140*/  @P0 BRA `(.L_x_1580) ;  /* 0x0000000400540947 */ /* 0x000fea0003800000 */
[----:B------:R-:W-:-:S13]  /*6e150*/  LOP3.LUT P0, RZ, R0, 0x7fffffff, R16, 0xc8, !PT ;  /* 0x7fffffff00ff7812 */ /* 0x000fda000780c810 */
[----:B------:R-:W-:Y:S05]  /*6e160*/  @!P0 BRA `(.L_x_1581) ;  /* 0x0000000400448947 */ /* 0x000fea0003800000 */
[C---:B------:R-:W-:Y:S02]  /*6e170*/  FSETP.NEU.FTZ.AND P0, PT, |R3|.reuse, +INF , PT ;  /* 0x7f8000000300780b */ /* 0x040fe40003f1d200 */
[----:B------:R-:W-:Y:S02]  /*6e180*/  FSETP.NEU.FTZ.AND P2, PT, |R0|, +INF , PT ;  /* 0x7f8000000000780b */ /* 0x000fe40003f5d200 */
[----:B------:R-:W-:-:S11]  /*6e190*/  FSETP.NEU.FTZ.AND P1, PT, |R3|, +INF , PT ;  /* 0x7f8000000300780b */ /* 0x000fd60003f3d200 */
[----:B------:R-:W-:Y:S05]  /*6e1a0*/  @!P2 BRA !P0, `(.L_x_1581) ;  /* 0x000000040034a947 */ /* 0x000fea0004000000 */
[----:B------:R-:W-:-:S04]  /*6e1b0*/  LOP3.LUT P0, RZ, R16, 0x7fffffff, RZ, 0xc0, !PT ;  /* 0x7fffffff10ff7812 */ /* 0x000fc8000780c0ff */
[----:B------:R-:W-:-:S13]  /*6e1c0*/  PLOP3.LUT P0, PT, P2, P0, PT, 0x2f, 0xf2 ;  /* 0x0000000000f2781c */ /* 0x000fda0001700577 */
[----:B------:R-:W-:Y:S05]  /*6e1d0*/  @P0 BRA `(.L_x_1582) ;  /* 0x0000000400200947 */ /* 0x000fea0003800000 */
[----:B------:R-:W-:-:S04]  /*6e1e0*/  LOP3.LUT P0, RZ, R0, 0x7fffffff, RZ, 0xc0, !PT ;  /* 0x7fffffff00ff7812 */ /* 0x000fc8000780c0ff */
[----:B------:R-:W-:-:S13]  /*6e1f0*/  PLOP3.LUT P0, PT, P1, P0, PT, 0x2f, 0xf2 ;  /* 0x0000000000f2781c */ /* 0x000fda0000f00577 */
[----:B------:R-:W-:Y:S05]  /*6e200*/  @P0 BRA `(.L_x_1583) ;  /* 0x0000000400080947 */ /* 0x000fea0003800000 */
[----:B------:R-:W-:-:S04]  /*6e210*/  IADD3 R13, PT, PT, R15, -0x1, RZ ;  /* 0xffffffff0f0d7810 */ /* 0x000fc80007ffe0ff */
[----:B------:R-:W-:Y:S01]  /*6e220*/  ISETP.GE.AND P0, PT, R13, RZ, PT ;  /* 0x000000ff0d00720c */ /* 0x000fe20003f06270 */
[----:B------:R-:W-:-:S05]  /*6e230*/  VIADD R13, R11, 0xffffffff ;  /* 0xffffffff0b0d7836 */ /* 0x000fca0000000000 */
[----:B------:R-:W-:-:S07]  /*6e240*/  ISETP.GE.AND P1, PT, R13, RZ, PT ;  /* 0x000000ff0d00720c */ /* 0x000fce0003f26270 */
[----:B------:R-:W-:Y:S02]  /*6e250*/  @P0 IMAD.MOV.U32 R13, RZ, RZ, RZ ;  /* 0x000000ffff0d0224 */ /* 0x000fe400078e00ff */
[----:B------:R-:W-:Y:S01]  /*6e260*/  @!P0 FFMA R16, R3, 1.84467440737095516160e+19, RZ ;  /* 0x5f80000003108823 */ /* 0x000fe200000000ff */
[----:B------:R-:W-:-:S03]  /*6e270*/  @!P0 IMAD.MOV.U32 R13, RZ, RZ, -0x40 ;  /* 0xffffffc0ff0d8424 */ /* 0x000fc600078e00ff */
[----:B------:R-:W-:Y:S02]  /*6e280*/  @!P1 FFMA R0, R0, 1.84467440737095516160e+19, RZ ;  /* 0x5f80000000009823 */ /* 0x000fe400000000ff */
[----:B------:R-:W-:-:S07]  /*6e290*/  @!P1 IADD3 R13, PT, PT, R13, 0x40, RZ ;  /* 0x000000400d0d9810 */ /* 0x000fce0007ffe0ff */
.L_x_1579:
[----:B------:R-:W-:Y:S01]  /*6e2a0*/  LEA R19, R11, 0xc0800000, 0x17 ;  /* 0xc08000000b137811 */ /* 0x000fe200078eb8ff */
[----:B------:R-:W-:Y:S01]  /*6e2b0*/  VIADD R15, R15, 0xffffff81 ;  /* 0xffffff810f0f7836 */ /* 0x000fe20000000000 */
[----:B------:R-:W-:Y:S03]  /*6e2c0*/  BSSY.RECONVERGENT B1, `(.L_x_1584) ;  /* 0x0000035000017945 */ /* 0x000fe60003800200 */
[----:B------:R-:W-:Y:S02]  /*6e2d0*/  IMAD.IADD R19, R0, 0x1, -R19 ;  /* 0x0000000100137824 */ /* 0x000fe400078e0a13 */
[----:B------:R-:W-:Y:S02]  /*6e2e0*/  IMAD R0, R15, -0x800000, R16 ;  /* 0xff8000000f007824 */ /* 0x000fe400078e0210 */
[----:B------:R-:W0:Y:S01]  /*6e2f0*/  MUFU.RCP R18, R19 ;  /* 0x0000001300127308 */ /* 0x000e220000001000 */
[----:B------:R-:W-:-:S04]  /*6e300*/  FADD.FTZ R3, -R19, -RZ ;  /* 0x800000ff13037221 */ /* 0x000fc80000010100 */
[----:B0-----:R-:W-:-:S04]  /*6e310*/  FFMA R17, R18, R3, 1 ;  /* 0x3f80000012117423 */ /* 0x001fc80000000003 */
[----:B------:R-:W-:-:S04]  /*6e320*/  FFMA R17, R18, R17, R18 ;  /* 0x0000001112117223 */ /* 0x000fc80000000012 */
[----:B------:R-:W-:-:S04]  /*6e330*/  FFMA R16, R0, R17, RZ ;  /* 0x0000001100107223 */ /* 0x000fc800000000ff */
[----:B------:R-:W-:-:S04]  /*6e340*/  FFMA R18, R3, R16, R0 ;  /* 0x0000001003127223 */ /* 0x000fc80000000000 */
[----:B------:R-:W-:Y:S01]  /*6e350*/  FFMA R18, R17, R18, R16 ;  /* 0x0000001211127223 */ /* 0x000fe20000000010 */
[----:B------:R-:W-:-:S03]  /*6e360*/  IADD3 R16, PT, PT, R15, 0x7f, -R11 ;  /* 0x0000007f0f107810 */ /* 0x000fc60007ffe80b */
[----:B------:R-:W-:Y:S02]  /*6e370*/  FFMA R3, R3, R18, R0 ;  /* 0x0000001203037223 */ /* 0x000fe40000000000 */
[----:B------:R-:W-:Y:S02]  /*6e380*/  IMAD.IADD R13, R16, 0x1, R13 ;  /* 0x00000001100d7824 */ /* 0x000fe400078e020d */
[----:B------:R-:W-:-:S05]  /*6e390*/  FFMA R0, R17, R3, R18 ;  /* 0x0000000311007223 */ /* 0x000fca0000000012 */
[----:B------:R-:W-:-:S04]  /*6e3a0*/  SHF.R.U32.HI R11, RZ, 0x17, R0 ;  /* 0x00000017ff0b7819 */ /* 0x000fc80000011600 */
[----:B------:R-:W-:-:S04]  /*6e3b0*/  LOP3.LUT R16, R11, 0xff, RZ, 0xc0, !PT ;  /* 0x000000ff0b107812 */ /* 0x000fc800078ec0ff */
[----:B------:R-:W-:-:S05]  /*6e3c0*/  IADD3 R11, PT, PT, R16, R13, RZ ;  /* 0x0000000d100b7210 */ /* 0x000fca0007ffe0ff */
[----:B------:R-:W-:-:S05]  /*6e3d0*/  VIADD R15, R11, 0xffffffff ;  /* 0xffffffff0b0f7836 */ /* 0x000fca0000000000 */
[----:B------:R-:W-:-:S13]  /*6e3e0*/  ISETP.GE.U32.AND P0, PT, R15, 0xfe, PT ;  /* 0x000000fe0f00780c */ /* 0x000fda0003f06070 */
[----:B------:R-:W-:Y:S05]  /*6e3f0*/  @!P0 BRA `(.L_x_1585) ;  /* 0x0000000000808947 */ /* 0x000fea0003800000 */
[----:B------:R-:W-:-:S13]  /*6e400*/  ISETP.GT.AND P0, PT, R11, 0xfe, PT ;  /* 0x000000fe0b00780c */ /* 0x000fda0003f04270 */
[----:B------:R-:W-:Y:S05]  /*6e410*/  @P0 BRA `(.L_x_1586) ;  /* 0x00000000006c0947 */ /* 0x000fea0003800000 */
[----:B------:R-:W-:-:S13]  /*6e420*/  ISETP.GE.AND P0, PT, R11, 0x1, PT ;  /* 0x000000010b00780c */ /* 0x000fda0003f06270 */
[----:B------:R-:W-:Y:S05]  /*6e430*/  @P0 BRA `(.L_x_1587) ;  /* 0x0000000000740947 */ /* 0x000fea0003800000 */
[----:B------:R-:W-:Y:S02]  /*6e440*/  ISETP.GE.AND P0, PT, R11, -0x18, PT ;  /* 0xffffffe80b00780c */ /* 0x000fe40003f06270 */
[----:B------:R-:W-:-:S11]  /*6e450*/  LOP3.LUT R0, R0, 0x80000000, RZ, 0xc0, !PT ;  /* 0x8000000000007812 */ /* 0x000fd600078ec0ff */
[----:B------:R-:W-:Y:S05]  /*6e460*/  @!P0 BRA `(.L_x_1587) ;  /* 0x0000000000688947 */ /* 0x000fea0003800000 */
[CCC-:B------:R-:W-:Y:S01]  /*6e470*/  FFMA.RZ R13, R17.reuse, R3.reuse, R18.reuse ;  /* 0x00000003110d7223 */ /* 0x1c0fe2000000c012 */
[CCC-:B------:R-:W-:Y:S01]  /*6e480*/  FFMA.RP R15, R17.reuse, R3.reuse, R18.reuse ;  /* 0x00000003110f7223 */ /* 0x1c0fe20000008012 */
[----:B------:R-:W-:Y:S01]  /*6e490*/  FFMA.RM R18, R17, R3, R18 ;  /* 0x0000000311127223 */ /* 0x000fe20000004012 */
[C---:B------:R-:W-:Y:S01]  /*6e4a0*/  VIADD R3, R11.reuse, 0x20 ;  /* 0x000000200b037836 */ /* 0x040fe20000000000 */
[----:B------:R-:W-:Y:S02]  /*6e4b0*/  ISETP.NE.AND P2, PT, R11, RZ, PT ;  /* 0x000000ff0b00720c */ /* 0x000fe40003f45270 */
[----:B------:R-:W-:Y:S02]  /*6e4c0*/  LOP3.LUT R13, R13, 0x7fffff, RZ, 0xc0, !PT ;  /* 0x007fffff0d0d7812 */ /* 0x000fe400078ec0ff */
[----:B------:R-:W-:Y:S01]  /*6e4d0*/  ISETP.NE.AND P1, PT, R11, RZ, PT ;  /* 0x000000ff0b00720c */ /* 0x000fe20003f25270 */
[----:B------:R-:W-:Y:S01]  /*6e4e0*/  IMAD.MOV R11, RZ, RZ, -R11 ;  /* 0x000000ffff0b7224 */ /* 0x000fe200078e0a0b */
[----:B------:R-:W-:-:S02]  /*6e4f0*/  LOP3.LUT R16, R13, 0x800000, RZ, 0xfc, !PT ;  /* 0x008000000d107812 */ /* 0x000fc400078efcff */
[----:B------:R-:W-:Y:S02]  /*6e500*/  FSETP.NEU.FTZ.AND P0, PT, R15, R18, PT ;  /* 0x000000120f00720b */ /* 0x000fe40003f1d000 */
[----:B------:R-:W-:Y:S02]  /*6e510*/  SHF.L.U32 R3, R16, R3, RZ ;  /* 0x0000000310037219 */ /* 0x000fe400000006ff */
[----:B------:R-:W-:Y:S02]  /*6e520*/  SEL R11, R11, RZ, P2 ;  /* 0x000000ff0b0b7207 */ /* 0x000fe40001000000 */
[----:B------:R-:W-:Y:S02]  /*6e530*/  ISETP.NE.AND P1, PT, R3, RZ, P1 ;  /* 0x000000ff0300720c */ /* 0x000fe40000f25270 */
[----:B------:R-:W-:Y:S02]  /*6e540*/  SHF.R.U32.HI R16, RZ, R11, R16 ;  /* 0x0000000bff107219 */ /* 0x000fe40000011610 */
[----:B------:R-:W-:-:S02]  /*6e550*/  PLOP3.LUT P0, PT, P0, P1, PT, 0xf8, 0x8f ;  /* 0x00000000008f781c */ /* 0x000fc40000703f70 */
[----:B------:R-:W-:Y:S02]  /*6e560*/  SHF.R.U32.HI R11, RZ, 0x1, R16 ;  /* 0x00000001ff0b7819 */ /* 0x000fe40000011610 */
[----:B------:R-:W-:-:S04]  /*6e570*/  SEL R18, RZ, 0x1, !P0 ;  /* 0x00000001ff127807 */ /* 0x000fc80004000000 */
[----:B------:R-:W-:-:S04]  /*6e580*/  LOP3.LUT R3, R18, 0x1, R11, 0xf8, !PT ;  /* 0x0000000112037812 */ /* 0x000fc800078ef80b */
[----:B------:R-:W-:-:S04]  /*6e590*/  LOP3.LUT R16, R3, R16, RZ, 0xc0, !PT ;  /* 0x0000001003107212 */ /* 0x000fc800078ec0ff */
[----:B------:R-:W-:-:S04]  /*6e5a0*/  IADD3 R11, PT, PT, R11, R16, RZ ;  /* 0x000000100b0b7210 */ /* 0x000fc80007ffe0ff */
[----:B------:R-:W-:Y:S01]  /*6e5b0*/  LOP3.LUT R0, R11, R0, RZ, 0xfc, !PT ;  /* 0x000000000b007212 */ /* 0x000fe200078efcff */
[----:B------:R-:W-:Y:S06]  /*6e5c0*/  BRA `(.L_x_1587) ;  /* 0x0000000000107947 */ /* 0x000fec0003800000 */
.L_x_1586:
[----:B------:R-:W-:-:S04]  /*6e5d0*/  LOP3.LUT R0, R0, 0x80000000, RZ, 0xc0, !PT ;  /* 0x8000000000007812 */ /* 0x000fc800078ec0ff */
[----:B------:R-:W-:Y:S01]  /*6e5e0*/  LOP3.LUT R0, R0, 0x7f800000, RZ, 0xfc, !PT ;  /* 0x7f80000000007812 */ /* 0x000fe200078efcff */
[----:B------:R-:W-:Y:S06]  /*6e5f0*/  BRA `(.L_x_1587) ;  /* 0x0000000000047947 */ /* 0x000fec0003800000 */
.L_x_1585:
[----:B------:R-:W-:-:S07]  /*6e600*/  IMAD R0, R13, 0x800000, R0 ;  /* 0x008000000d007824 */ /* 0x000fce00078e0200 */
.L_x_1587:
[----:B------:R-:W-:Y:S05]  /*6e610*/  BSYNC.RECONVERGENT B1 ;  /* 0x0000000000017941 */ /* 0x000fea0003800200 */
.L_x_1584:
[----:B------:R-:W-:Y:S05]  /*6e620*/  BRA `(.L_x_1588) ;  /* 0x0000000000207947 */ /* 0x000fea0003800000 */
.L_x_1583:
[----:B------:R-:W-:-:S04]  /*6e630*/  LOP3.LUT R0, R0, 0x80000000, R16, 0x48, !PT ;  /* 0x8000000000007812 */ /* 0x000fc800078e4810 */
[----:B------:R-:W-:Y:S01]  /*6e640*/  LOP3.LUT R0, R0, 0x7f800000, RZ, 0xfc, !PT ;  /* 0x7f80000000007812 */ /* 0x000fe200078efcff */
[----:B------:R-:W-:Y:S06]  /*6e650*/  BRA `(.L_x_1588) ;  /* 0x0000000000147947 */ /* 0x000fec0003800000 */
.L_x_1582:
[----:B------:R-:W-:Y:S01]  /*6e660*/  LOP3.LUT R0, R0, 0x80000000, R16, 0x48, !PT ;  /* 0x8000000000007812 */ /* 0x000fe200078e4810 */
[----:B------:R-:W-:Y:S06]  /*6e670*/  BRA `(.L_x_1588) ;  /* 0x00000000000c7947 */ /* 0x000fec0003800000 */
.L_x_1581:
[----:B------:R-:W0:Y:S01]  /*6e680*/  MUFU.RSQ R0, -QNAN ;  /* 0xffc0000000007908 */ /* 0x000e220000001400 */
[----:B------:R-:W-:Y:S05]  /*6e690*/  BRA `(.L_x_1588) ;  /* 0x0000000000047947 */ /* 0x000fea0003800000 */
.L_x_1580:
[----:B------:R-:W-:-:S07]  /*6e6a0*/  FADD.FTZ R0, R3, R0 ;  /* 0x0000000003007221 */ /* 0x000fce0000010000 */
.L_x_1588:
[----:B------:R-:W-:Y:S05]  /*6e6b0*/  BSYNC.RECONVERGENT B0 ;  /* 0x0000000000007941 */ /* 0x000fea0003800200 */
.L_x_1578:
[----:B------:R-:W-:-:S04]  /*6e6c0*/  IMAD.MOV.U32 R13, RZ, RZ, 0x0 ;  /* 0x00000000ff0d7424 */ /* 0x000fc800078e00ff */
[----:B0-----:R-:W-:Y:S05]  /*6e6d0*/  RET.REL.NODEC R12 `(_Z8fill_vecPfS_i) ;  /* 0xfffff9180c487950 */ /* 0x001fea0003c3ffff */
.L_x_1589:
[----:B------:R-:W-:-:S00]  /*6e6e0*/  BRA `(.L_x_1589) ;  /* 0xfffffffc00fc7947 */ /* 0x000fc0000383ffff */
[----:B------:R-:W-:-:S00]  /*6e6f0*/  NOP ;  /* 0x0000000000007918 */ /* 0x000fc00000000000 */
        /* <DEDUP_REMOVED lines=8> */
.L_x_1590:


//--------------------- .nv.global.init           --------------------------
	.section	.nv.global.init,"aw",@progbits
	.align	4
.nv.global.init:
	.type		__cudart_i2opi_f,@object
	.size		__cudart_i2opi_f,(.L_0 - __cudart_i2opi_f)
__cudart_i2opi_f:
        /*0000*/ 	.byte	0x41, 0x90, 0x43, 0x3c, 0x99, 0x95, 0x62, 0xdb, 0xc0, 0xdd, 0x34, 0xf5, 0xd1, 0x57, 0x27, 0xfc
        /*0010*/ 	.byte	0x29, 0x15, 0x44, 0x4e, 0x6e, 0x83, 0xf9, 0xa2
.L_0:


//--------------------- .nv.shared.reserved.0     --------------------------
	.section	.nv.shared.reserved.0,"aw",@nobits
	.weak		__nv_reservedSMEM_offset_0_alias
	.size		__nv_reservedSMEM_offset_0_alias, 0, 64
	.other		__nv_reservedSMEM_offset_0_alias,@"STO_CUDA_RESERVED_SHARED STV_DEFAULT"
__nv_reservedSMEM_offset_0_alias:
	.zero		0
	.zero		64


//--------------------- .nv.constant0._Z8fill_vecPfS_i --------------------------
	.section	.nv.constant0._Z8fill_vecPfS_i,"a",@progbits
	.sectionflags	@""
	.align	4
.nv.constant0._Z8fill_vecPfS_i:
	.zero		916


//--------------------- SYMBOLS --------------------------

	.type		.nv.reservedSmem.offset0,@object
	.size		.nv.reservedSmem.offset0,0x4
